	.target	sm_100a

	.elftype	@"ET_EXEC"


//--------------------- .note.nv.tkinfo           --------------------------
	.section	.note.nv.tkinfo,"",@"SHT_NOTE"
	.sectionflags	@"SHF_NOTE_NV_TKINFO"
	.tkinfo
        /*0018*/ 	.word	0x00000002
        /*0030*/ 	.string	""
        /*0030*/ 	.string	"ptxas"
        /*0030*/ 	.string	"Cuda compilation tools, release 13.0, V13.0.88"
        /*0030*/ 	.string	"Build cuda_13.0.r13.0/compiler.36424714_0"
        /*0030*/ 	.string	"-arch sm_100a -m 64 "



//--------------------- .note.nv.cuinfo           --------------------------
	.section	.note.nv.cuinfo,"",@"SHT_NOTE"
	.sectionflags	@"SHF_NOTE_NV_CUINFO"
        /*0018*/ 	.short	0x0002
        /*001a*/ 	.short	0x0064
        /*001c*/ 	.short	0x0082
	.zero		2


//--------------------- .nv.info                  --------------------------
	.section	.nv.info,"",@"SHT_CUDA_INFO"
	.align	4


	//----- nvinfo : EIATTR_REGCOUNT
	.align		4
        /*0000*/ 	.byte	0x04, 0x2f
        /*0002*/ 	.short	(.L_20 - .L_19)
	.align		4
.L_19:
        /*0004*/ 	.word	index@(_ZN7cutlass13device_kernelINS_4gemm6kernel13GemmUniversalIN4cute5tupleIJiiiiEEENS1_10collective13CollectiveMmaINS1_35MainloopSm100TmaUmmaWarpSpecializedILi5ELi2ELi2ENS5_IJNS4_1CILi2EEESB_NSA_ILi1EEEEEEEENS5_IJNSA_ILi256EEESF_NSA_ILi128EEEEEEaNS5_IJlSC_lEEEaSI_NS4_8TiledMMAINS4_8MMA_AtomIJNS4_21SM100_MMA_S8_2x1SM_SSIaaiLi256ELi256ELNS4_4UMMA5MajorE0ELSN_0ELNSM_8SaturateE0EEEEEENS4_6LayoutINS5_IJSC_SC_SC_EEENS5_IJNSA_ILi0EEEST_ST_EEEEENS5_IJNS4_10UnderscoreESW_SW_EEEEENS4_28SM100_TMA_2SM_LOAD_MULTICASTENS4_14ComposedLayoutINS4_7SwizzleILi3ELi4ELi3EEENS4_18smem_ptr_flag_bitsILi8EEENSR_INS5_IJNSA_ILi8EEESG_EEENS5_IJSG_SC_EEEEEEEvNS4_8identityENS4_18SM100_TMA_2SM_LOADES19_vS1A_EENS_8epilogue10collective18CollectiveEpilogueINS1D_23Sm100TmaWarpSpecializedILi4ELi2ELi64ELb0ELb0EEEJNS5_IJSG_SF_SG_EEENS5_IJNSR_ISG_SC_EENSR_INSA_ILi64EEESC_EEEEEaSI_aSI_NS1D_6fusion15FusionCallbacksIS1H_NS1N_17LinearCombinationIaiaiLNS_15FloatRoundStyleE2EEES1I_S1M_JEEENS4_5SM1004TMEM4LOAD26SM100_TMEM_LOAD_32dp32b64xENS4_13SM90_TMA_LOADENS10_INS11_ILi2ELi4ELi3EEES14_NSR_INS5_IJS15_S1K_EEENS5_IJS1K_SC_EEEEEEENS4_39AutoVectorizingCopyWithAssumedAlignmentILi128EEENS4_14SM90_TMA_STOREES22_S24_S24_EEEvvEEEEvNT_6ParamsE)
        /*0008*/ 	.word	0x000000a4


	//----- nvinfo : EIATTR_FRAME_SIZE
	.align		4
.L_20:
        /*000c*/ 	.byte	0x04, 0x11
        /*000e*/ 	.short	(.L_22 - .L_21)
	.align		4
.L_21:
        /*0010*/ 	.word	index@($__internal_2_$__cuda_sm10x_tcgen05_guardrail_trap_unallocated_columns_being_dealloced)
        /*0014*/ 	.word	0x00000000


	//----- nvinfo : EIATTR_FRAME_SIZE
	.align		4
.L_22:
        /*0018*/ 	.byte	0x04, 0x11
        /*001a*/ 	.short	(.L_24 - .L_23)
	.align		4
.L_23:
        /*001c*/ 	.word	index@($__internal_1_$__cuda_sm10x_tcgen05_guardrail_trap_phase_invalid_during_alloc)
        /*0020*/ 	.word	0x00000000


	//----- nvinfo : EIATTR_FRAME_SIZE
	.align		4
.L_24:
        /*0024*/ 	.byte	0x04, 0x11
        /*0026*/ 	.short	(.L_26 - .L_25)
	.align		4
.L_25:
        /*0028*/ 	.word	index@($__internal_0_$__cuda_sm10x_tcgen05_guardrail_trap_col_being_dealloced_not_returned_by_alloc)
        /*002c*/ 	.word	0x00000000


	//----- nvinfo : EIATTR_FRAME_SIZE
	.align		4
.L_26:
        /*0030*/ 	.byte	0x04, 0x11
        /*0032*/ 	.short	(.L_28 - .L_27)
	.align		4
.L_27:
        /*0034*/ 	.word	index@(_ZN7cutlass13device_kernelINS_4gemm6kernel13GemmUniversalIN4cute5tupleIJiiiiEEENS1_10collective13CollectiveMmaINS1_35MainloopSm100TmaUmmaWarpSpecializedILi5ELi2ELi2ENS5_IJNS4_1CILi2EEESB_NSA_ILi1EEEEEEEENS5_IJNSA_ILi256EEESF_NSA_ILi128EEEEEEaNS5_IJlSC_lEEEaSI_NS4_8TiledMMAINS4_8MMA_AtomIJNS4_21SM100_MMA_S8_2x1SM_SSIaaiLi256ELi256ELNS4_4UMMA5MajorE0ELSN_0ELNSM_8SaturateE0EEEEEENS4_6LayoutINS5_IJSC_SC_SC_EEENS5_IJNSA_ILi0EEEST_ST_EEEEENS5_IJNS4_10UnderscoreESW_SW_EEEEENS4_28SM100_TMA_2SM_LOAD_MULTICASTENS4_14ComposedLayoutINS4_7SwizzleILi3ELi4ELi3EEENS4_18smem_ptr_flag_bitsILi8EEENSR_INS5_IJNSA_ILi8EEESG_EEENS5_IJSG_SC_EEEEEEEvNS4_8identityENS4_18SM100_TMA_2SM_LOADES19_vS1A_EENS_8epilogue10collective18CollectiveEpilogueINS1D_23Sm100TmaWarpSpecializedILi4ELi2ELi64ELb0ELb0EEEJNS5_IJSG_SF_SG_EEENS5_IJNSR_ISG_SC_EENSR_INSA_ILi64EEESC_EEEEEaSI_aSI_NS1D_6fusion15FusionCallbacksIS1H_NS1N_17LinearCombinationIaiaiLNS_15FloatRoundStyleE2EEES1I_S1M_JEEENS4_5SM1004TMEM4LOAD26SM100_TMEM_LOAD_32dp32b64xENS4_13SM90_TMA_LOADENS10_INS11_ILi2ELi4ELi3EEES14_NSR_INS5_IJS15_S1K_EEENS5_IJS1K_SC_EEEEEEENS4_39AutoVectorizingCopyWithAssumedAlignmentILi128EEENS4_14SM90_TMA_STOREES22_S24_S24_EEEvvEEEEvNT_6ParamsE)
        /*0038*/ 	.word	0x00000000


	//----- nvinfo : EIATTR_MIN_STACK_SIZE
	.align		4
.L_28:
        /*003c*/ 	.byte	0x04, 0x12
        /*003e*/ 	.short	(.L_30 - .L_29)
	.align		4
.L_29:
        /*0040*/ 	.word	index@(_ZN7cutlass13device_kernelINS_4gemm6kernel13GemmUniversalIN4cute5tupleIJiiiiEEENS1_10collective13CollectiveMmaINS1_35MainloopSm100TmaUmmaWarpSpecializedILi5ELi2ELi2ENS5_IJNS4_1CILi2EEESB_NSA_ILi1EEEEEEEENS5_IJNSA_ILi256EEESF_NSA_ILi128EEEEEEaNS5_IJlSC_lEEEaSI_NS4_8TiledMMAINS4_8MMA_AtomIJNS4_21SM100_MMA_S8_2x1SM_SSIaaiLi256ELi256ELNS4_4UMMA5MajorE0ELSN_0ELNSM_8SaturateE0EEEEEENS4_6LayoutINS5_IJSC_SC_SC_EEENS5_IJNSA_ILi0EEEST_ST_EEEEENS5_IJNS4_10UnderscoreESW_SW_EEEEENS4_28SM100_TMA_2SM_LOAD_MULTICASTENS4_14ComposedLayoutINS4_7SwizzleILi3ELi4ELi3EEENS4_18smem_ptr_flag_bitsILi8EEENSR_INS5_IJNSA_ILi8EEESG_EEENS5_IJSG_SC_EEEEEEEvNS4_8identityENS4_18SM100_TMA_2SM_LOADES19_vS1A_EENS_8epilogue10collective18CollectiveEpilogueINS1D_23Sm100TmaWarpSpecializedILi4ELi2ELi64ELb0ELb0EEEJNS5_IJSG_SF_SG_EEENS5_IJNSR_ISG_SC_EENSR_INSA_ILi64EEESC_EEEEEaSI_aSI_NS1D_6fusion15FusionCallbacksIS1H_NS1N_17LinearCombinationIaiaiLNS_15FloatRoundStyleE2EEES1I_S1M_JEEENS4_5SM1004TMEM4LOAD26SM100_TMEM_LOAD_32dp32b64xENS4_13SM90_TMA_LOADENS10_INS11_ILi2ELi4ELi3EEES14_NSR_INS5_IJS15_S1K_EEENS5_IJS1K_SC_EEEEEEENS4_39AutoVectorizingCopyWithAssumedAlignmentILi128EEENS4_14SM90_TMA_STOREES22_S24_S24_EEEvvEEEEvNT_6ParamsE)
        /*0044*/ 	.word	0x00000000
.L_30:


//--------------------- .nv.compat                --------------------------
	.section	.nv.compat,"",@"SHT_CUDA_COMPAT_INFO"
	.align	4
        /*0000*/ 	.byte	0x02, 0x09, 0x01, 0x00, 0x02, 0x02, 0x03, 0x00, 0x02, 0x05, 0x06, 0x00, 0x03, 0x07, 0x01, 0x01
        /*0010*/ 	.byte	0x02, 0x03, 0x01, 0x00, 0x02, 0x06, 0x01, 0x00, 0x04, 0x0b, 0x08, 0x00, 0x01, 0x00, 0x00, 0x00
        /*0020*/ 	.byte	0x00, 0x00, 0x00, 0x00


//--------------------- .nv.info._ZN7cutlass13device_kernelINS_4gemm6kernel13GemmUniversalIN4cute5tupleIJiiiiEEENS1_10collective13CollectiveMmaINS1_35MainloopSm100TmaUmmaWarpSpecializedILi5ELi2ELi2ENS5_IJNS4_1CILi2EEESB_NSA_ILi1EEEEEEEENS5_IJNSA_ILi256EEESF_NSA_ILi128EEEEEEaNS5_IJlSC_lEEEaSI_NS4_8TiledMMAINS4_8MMA_AtomIJNS4_21SM100_MMA_S8_2x1SM_SSIaaiLi256ELi256ELNS4_4UMMA5MajorE0ELSN_0ELNSM_8SaturateE0EEEEEENS4_6LayoutINS5_IJSC_SC_SC_EEENS5_IJNSA_ILi0EEEST_ST_EEEEENS5_IJNS4_10UnderscoreESW_SW_EEEEENS4_28SM100_TMA_2SM_LOAD_MULTICASTENS4_14ComposedLayoutINS4_7SwizzleILi3ELi4ELi3EEENS4_18smem_ptr_flag_bitsILi8EEENSR_INS5_IJNSA_ILi8EEESG_EEENS5_IJSG_SC_EEEEEEEvNS4_8identityENS4_18SM100_TMA_2SM_LOADES19_vS1A_EENS_8epilogue10collective18CollectiveEpilogueINS1D_23Sm100TmaWarpSpecializedILi4ELi2ELi64ELb0ELb0EEEJNS5_IJSG_SF_SG_EEENS5_IJNSR_ISG_SC_EENSR_INSA_ILi64EEESC_EEEEEaSI_aSI_NS1D_6fusion15FusionCallbacksIS1H_NS1N_17LinearCombinationIaiaiLNS_15FloatRoundStyleE2EEES1I_S1M_JEEENS4_5SM1004TMEM4LOAD26SM100_TMEM_LOAD_32dp32b64xENS4_13SM90_TMA_LOADENS10_INS11_ILi2ELi4ELi3EEES14_NSR_INS5_IJS15_S1K_EEENS5_IJS1K_SC_EEEEEEENS4_39AutoVectorizingCopyWithAssumedAlignmentILi128EEENS4_14SM90_TMA_STOREES22_S24_S24_EEEvvEEEEvNT_6ParamsE --------------------------
	.section	.nv.info._ZN7cutlass13device_kernelINS_4gemm6kernel13GemmUniversalIN4cute5tupleIJiiiiEEENS1_10collective13CollectiveMmaINS1_35MainloopSm100TmaUmmaWarpSpecializedILi5ELi2ELi2ENS5_IJNS4_1CILi2EEESB_NSA_ILi1EEEEEEEENS5_IJNSA_ILi256EEESF_NSA_ILi128EEEEEEaNS5_IJlSC_lEEEaSI_NS4_8TiledMMAINS4_8MMA_AtomIJNS4_21SM100_MMA_S8_2x1SM_SSIaaiLi256ELi256ELNS4_4UMMA5MajorE0ELSN_0ELNSM_8SaturateE0EEEEEENS4_6LayoutINS5_IJSC_SC_SC_EEENS5_IJNSA_ILi0EEEST_ST_EEEEENS5_IJNS4_10UnderscoreESW_SW_EEEEENS4_28SM100_TMA_2SM_LOAD_MULTICASTENS4_14ComposedLayoutINS4_7SwizzleILi3ELi4ELi3EEENS4_18smem_ptr_flag_bitsILi8EEENSR_INS5_IJNSA_ILi8EEESG_EEENS5_IJSG_SC_EEEEEEEvNS4_8identityENS4_18SM100_TMA_2SM_LOADES19_vS1A_EENS_8epilogue10collective18CollectiveEpilogueINS1D_23Sm100TmaWarpSpecializedILi4ELi2ELi64ELb0ELb0EEEJNS5_IJSG_SF_SG_EEENS5_IJNSR_ISG_SC_EENSR_INSA_ILi64EEESC_EEEEEaSI_aSI_NS1D_6fusion15FusionCallbacksIS1H_NS1N_17LinearCombinationIaiaiLNS_15FloatRoundStyleE2EEES1I_S1M_JEEENS4_5SM1004TMEM4LOAD26SM100_TMEM_LOAD_32dp32b64xENS4_13SM90_TMA_LOADENS10_INS11_ILi2ELi4ELi3EEES14_NSR_INS5_IJS15_S1K_EEENS5_IJS1K_SC_EEEEEEENS4_39AutoVectorizingCopyWithAssumedAlignmentILi128EEENS4_14SM90_TMA_STOREES22_S24_S24_EEEvvEEEEvNT_6ParamsE,"",@"SHT_CUDA_INFO"
	.sectionflags	@""
	.align	4


	//----- nvinfo : EIATTR_CUDA_API_VERSION
	.align		4
        /*0000*/ 	.byte	0x04, 0x37
        /*0002*/ 	.short	(.L_32 - .L_31)
.L_31:
        /*0004*/ 	.word	0x00000082


	//----- nvinfo : EIATTR_KPARAM_INFO
	.align		4
.L_32:
        /*0008*/ 	.byte	0x04, 0x17
        /*000a*/ 	.short	(.L_34 - .L_33)
.L_33:
        /*000c*/ 	.word	0x00000000
        /*0010*/ 	.short	0x0000
        /*0012*/ 	.short	0x0000
        /*0014*/ 	.byte	0x00, 0xf0, 0x01, 0x20


	//----- nvinfo : EIATTR_AT_ENTRY_FRAGMENTS
	.align		4
.L_34:
        /*0018*/ 	.byte	0x04, 0x4f
        /*001a*/ 	.short	(.L_36 - .L_35)


	//   ....[0]....
.L_35:
        /*001c*/ 	.word	0x00000007


	//----- nvinfo : EIATTR_RESERVED_SMEM_USED
	.align		4
.L_36:
        /*0020*/ 	.byte	0x01, 0x41
	.zero		2


	//----- nvinfo : EIATTR_SPARSE_MMA_MASK
	.align		4
        /*0024*/ 	.byte	0x03, 0x50
        /*0026*/ 	.short	0x0000


	//----- nvinfo : EIATTR_TCGEN05_2CTA_USED
	.align		4
        /*0028*/ 	.byte	0x01, 0x52
	.zero		2


	//----- nvinfo : EIATTR_MAXREG_COUNT
	.align		4
        /*002c*/ 	.byte	0x03, 0x1b
        /*002e*/ 	.short	0x00ff


	//----- nvinfo : EIATTR_NUM_BARRIERS
	.align		4
        /*0030*/ 	.byte	0x02, 0x4c
        /*0032*/ 	.byte	0x07
	.zero		1


	//----- nvinfo : EIATTR_EXTERNS
	.align		4
        /*0034*/ 	.byte	0x04, 0x0f
        /*0036*/ 	.short	(.L_38 - .L_37)


	//   ....[0]....
	.align		4
.L_37:
        /*0038*/ 	.word	index@(__assertfail)


	//----- nvinfo : EIATTR_MERCURY_ISA_VERSION
	.align		4
.L_38:
        /*003c*/ 	.byte	0x03, 0x5f
        /*003e*/ 	.short	0x0101


	//----- nvinfo : EIATTR_INT_WARP_WIDE_INSTR_OFFSETS
	.align		4
        /*0040*/ 	.byte	0x04, 0x31
        /*0042*/ 	.short	(.L_40 - .L_39)


	//   ....[0]....
.L_39:
        /*0044*/ 	.word	0x00000d50


	//   ....[1]....
        /*0048*/ 	.word	0x00000df0


	//   ....[2]....
        /*004c*/ 	.word	0x00004230


	//   ....[3]....
        /*0050*/ 	.word	0x00004250


	//   ....[4]....
        /*0054*/ 	.word	0x00004280


	//   ....[5]....
        /*0058*/ 	.word	0x00004dc0


	//   ....[6]....
        /*005c*/ 	.word	0x00004e30


	//   ....[7]....
        /*0060*/ 	.word	0x00004f10


	//   ....[8]....
        /*0064*/ 	.word	0x00004f90


	//   ....[9]....
        /*0068*/ 	.word	0x00005090


	//   ....[10]....
        /*006c*/ 	.word	0x00005110


	//   ....[11]....
        /*0070*/ 	.word	0x00005200


	//   ....[12]....
        /*0074*/ 	.word	0x000052b0


	//----- nvinfo : EIATTR_COOP_GROUP_MASK_REGIDS
	.align		4
.L_40:
        /*0078*/ 	.byte	0x04, 0x29
        /*007a*/ 	.short	(.L_42 - .L_41)


	//   ....[0]....
.L_41:
        /*007c*/ 	.word	0xffffffff


	//   ....[1]....
        /*0080*/ 	.word	0xffffffff


	//   ....[2]....
        /*0084*/ 	.word	0xffffffff


	//   ....[3]....
        /*0088*/ 	.word	0xffffffff


	//   ....[4]....
        /*008c*/ 	.word	0xffffffff


	//   ....[5]....
        /*0090*/ 	.word	0xffffffff


	//   ....[6]....
        /*0094*/ 	.word	0xffffffff


	//   ....[7]....
        /*0098*/ 	.word	0xffffffff


	//   ....[8]....
        /*009c*/ 	.word	0xffffffff


	//   ....[9]....
        /*00a0*/ 	.word	0xffffffff


	//   ....[10]....
        /*00a4*/ 	.word	0xffffffff


	//   ....[11]....
        /*00a8*/ 	.word	0xffffffff


	//   ....[12]....
        /*00ac*/ 	.word	0xffffffff


	//   ....[13]....
        /*00b0*/ 	.word	0xffffffff


	//----- nvinfo : EIATTR_COOP_GROUP_INSTR_OFFSETS
	.align		4
.L_42:
        /*00b4*/ 	.byte	0x04, 0x28
        /*00b6*/ 	.short	(.L_44 - .L_43)


	//   ....[0]....
.L_43:
        /*00b8*/ 	.word	0x000000b0


	//   ....[1]....
        /*00bc*/ 	.word	0x00000520


	//   ....[2]....
        /*00c0*/ 	.word	0x00000700


	//   ....[3]....
        /*00c4*/ 	.word	0x00000890


	//   ....[4]....
        /*00c8*/ 	.word	0x00000980


	//   ....[5]....
        /*00cc*/ 	.word	0x00000ae0


	//   ....[6]....
        /*00d0*/ 	.word	0x00000c30


	//   ....[7]....
        /*00d4*/ 	.word	0x00000e70


	//   ....[8]....
        /*00d8*/ 	.word	0x000021e0


	//   ....[9]....
        /*00dc*/ 	.word	0x00003130


	//   ....[10]....
        /*00e0*/ 	.word	0x00003600


	//   ....[11]....
        /*00e4*/ 	.word	0x00003630


	//   ....[12]....
        /*00e8*/ 	.word	0x00004130


	//   ....[13]....
        /*00ec*/ 	.word	0x00004340


	//----- nvinfo : EIATTR_VRC_CTA_INIT_COUNT
	.align		4
.L_44:
        /*00f0*/ 	.byte	0x02, 0x4a
        /*00f2*/ 	.byte	0x80
	.zero		1


	//----- nvinfo : EIATTR_SYSCALL_OFFSETS
	.align		4
        /*00f4*/ 	.byte	0x04, 0x46
        /*00f6*/ 	.short	(.L_46 - .L_45)


	//   ....[0]....
.L_45:
        /*00f8*/ 	.word	0x00005f20


	//   ....[1]....
        /*00fc*/ 	.word	0x00006060


	//   ....[2]....
        /*0100*/ 	.word	0x000068f0


	//   ....[3]....
        /*0104*/ 	.word	0x00007ef0


	//   ....[4]....
        /*0108*/ 	.word	0x00009490


	//   ....[5]....
        /*010c*/ 	.word	0x0000aa60


	//----- nvinfo : EIATTR_MBARRIER_INSTR_OFFSETS
	.align		4
.L_46:
        /*0110*/ 	.byte	0x04, 0x39
        /*0112*/ 	.short	(.L_48 - .L_47)


	//   ....[0]....
.L_47:
        /*0114*/ 	.word	0x00000650
        /*0118*/ 	.word	0x000000ff
        /*011c*/ 	.word	0x00000000
        /*0120*/ 	.short	0x0100
        /*0122*/ 	.byte	0x04
	.zero		1


	//   ....[1]....
        /*0124*/ 	.word	0x00000660
        /*0128*/ 	.word	0x000000ff
        /*012c*/ 	.word	0x00000028
        /*0130*/ 	.short	0x0100
        /*0132*/ 	.byte	0x04
	.zero		1


	//   ....[2]....
        /*0134*/ 	.word	0x00000670
        /*0138*/ 	.word	0x000000ff
        /*013c*/ 	.word	0x00000008
        /*0140*/ 	.short	0x0100
        /*0142*/ 	.byte	0x04
	.zero		1


	//   ....[3]....
        /*0144*/ 	.word	0x00000680
        /*0148*/ 	.word	0x000000ff
        /*014c*/ 	.word	0x00000030
        /*0150*/ 	.short	0x0100
        /*0152*/ 	.byte	0x04
	.zero		1


	//   ....[4]....
        /*0154*/ 	.word	0x00000690
        /*0158*/ 	.word	0x000000ff
        /*015c*/ 	.word	0x00000010
        /*0160*/ 	.short	0x0100
        /*0162*/ 	.byte	0x04
	.zero		1


	//   ....[5]....
        /*0164*/ 	.word	0x000006a0
        /*0168*/ 	.word	0x000000ff
        /*016c*/ 	.word	0x00000038
        /*0170*/ 	.short	0x0100
        /*0172*/ 	.byte	0x04
	.zero		1


	//   ....[6]....
        /*0174*/ 	.word	0x000006b0
        /*0178*/ 	.word	0x000000ff
        /*017c*/ 	.word	0x00000018
        /*0180*/ 	.short	0x0100
        /*0182*/ 	.byte	0x04
	.zero		1


	//   ....[7]....
        /*0184*/ 	.word	0x000006c0
        /*0188*/ 	.word	0x000000ff
        /*018c*/ 	.word	0x00000040
        /*0190*/ 	.short	0x0100
        /*0192*/ 	.byte	0x04
	.zero		1


	//   ....[8]....
        /*0194*/ 	.word	0x000006d0
        /*0198*/ 	.word	0x000000ff
        /*019c*/ 	.word	0x00000020
        /*01a0*/ 	.short	0x0100
        /*01a2*/ 	.byte	0x04
	.zero		1


	//   ....[9]....
        /*01a4*/ 	.word	0x000006e0
        /*01a8*/ 	.word	0x000000ff
        /*01ac*/ 	.word	0x00000048
        /*01b0*/ 	.short	0x0100
        /*01b2*/ 	.byte	0x04
	.zero		1


	//   ....[10]....
        /*01b4*/ 	.word	0x00000800
        /*01b8*/ 	.word	0x000000ff
        /*01bc*/ 	.word	0x00000050
        /*01c0*/ 	.short	0x0100
        /*01c2*/ 	.byte	0x04
	.zero		1


	//   ....[11]....
        /*01c4*/ 	.word	0x00000810
        /*01c8*/ 	.word	0x000000ff
        /*01cc*/ 	.word	0x00000070
        /*01d0*/ 	.short	0x0100
        /*01d2*/ 	.byte	0x04
	.zero		1


	//   ....[12]....
        /*01d4*/ 	.word	0x00000820
        /*01d8*/ 	.word	0x000000ff
        /*01dc*/ 	.word	0x00000058
        /*01e0*/ 	.short	0x0100
        /*01e2*/ 	.byte	0x04
	.zero		1


	//   ....[13]....
        /*01e4*/ 	.word	0x00000830
        /*01e8*/ 	.word	0x000000ff
        /*01ec*/ 	.word	0x00000078
        /*01f0*/ 	.short	0x0100
        /*01f2*/ 	.byte	0x04
	.zero		1


	//   ....[14]....
        /*01f4*/ 	.word	0x00000840
        /*01f8*/ 	.word	0x000000ff
        /*01fc*/ 	.word	0x00000060
        /*0200*/ 	.short	0x0100
        /*0202*/ 	.byte	0x04
	.zero		1


	//   ....[15]....
        /*0204*/ 	.word	0x00000850
        /*0208*/ 	.word	0x000000ff
        /*020c*/ 	.word	0x00000080
        /*0210*/ 	.short	0x0100
        /*0212*/ 	.byte	0x04
	.zero		1


	//   ....[16]....
        /*0214*/ 	.word	0x00000860
        /*0218*/ 	.word	0x000000ff
        /*021c*/ 	.word	0x00000068
        /*0220*/ 	.short	0x0100
        /*0222*/ 	.byte	0x04
	.zero		1


	//   ....[17]....
        /*0224*/ 	.word	0x00000870
        /*0228*/ 	.word	0x000000ff
        /*022c*/ 	.word	0x00000088
        /*0230*/ 	.short	0x0100
        /*0232*/ 	.byte	0x04
	.zero		1


	//   ....[18]....
        /*0234*/ 	.word	0x00000950
        /*0238*/ 	.word	0x000000ff
        /*023c*/ 	.word	0x00000090
        /*0240*/ 	.short	0x0100
        /*0242*/ 	.byte	0x06
	.zero		1


	//   ....[19]....
        /*0244*/ 	.word	0x00000960
        /*0248*/ 	.word	0x000000ff
        /*024c*/ 	.word	0x00000098
        /*0250*/ 	.short	0x0100
        /*0252*/ 	.byte	0x06
	.zero		1


	//   ....[20]....
        /*0254*/ 	.word	0x00000a90
        /*0258*/ 	.word	0x000000ff
        /*025c*/ 	.word	0x000000a0
        /*0260*/ 	.short	0x0100
        /*0262*/ 	.byte	0x06
	.zero		1


	//   ....[21]....
        /*0264*/ 	.word	0x00000aa0
        /*0268*/ 	.word	0x000000ff
        /*026c*/ 	.word	0x000000b0
        /*0270*/ 	.short	0x0100
        /*0272*/ 	.byte	0x06
	.zero		1


	//   ....[22]....
        /*0274*/ 	.word	0x00000ab0
        /*0278*/ 	.word	0x000000ff
        /*027c*/ 	.word	0x000000a8
        /*0280*/ 	.short	0x0100
        /*0282*/ 	.byte	0x06
	.zero		1


	//   ....[23]....
        /*0284*/ 	.word	0x00000ac0
        /*0288*/ 	.word	0x000000ff
        /*028c*/ 	.word	0x000000b8
        /*0290*/ 	.short	0x0100
        /*0292*/ 	.byte	0x06
	.zero		1


	//   ....[24]....
        /*0294*/ 	.word	0x00000be0
        /*0298*/ 	.word	0x000000ff
        /*029c*/ 	.word	0x000000c0
        /*02a0*/ 	.short	0x0100
        /*02a2*/ 	.byte	0x04
	.zero		1


	//   ....[25]....
        /*02a4*/ 	.word	0x00000bf0
        /*02a8*/ 	.word	0x000000ff
        /*02ac*/ 	.word	0x000000d0
        /*02b0*/ 	.short	0x0100
        /*02b2*/ 	.byte	0x04
	.zero		1


	//   ....[26]....
        /*02b4*/ 	.word	0x00000c00
        /*02b8*/ 	.word	0x000000ff
        /*02bc*/ 	.word	0x000000c8
        /*02c0*/ 	.short	0x0100
        /*02c2*/ 	.byte	0x04
	.zero		1


	//   ....[27]....
        /*02c4*/ 	.word	0x00000c10
        /*02c8*/ 	.word	0x000000ff
        /*02cc*/ 	.word	0x000000d8
        /*02d0*/ 	.short	0x0100
        /*02d2*/ 	.byte	0x04
	.zero		1


	//   ....[28]....
        /*02d4*/ 	.word	0x00000d00
        /*02d8*/ 	.word	0x000000ff
        /*02dc*/ 	.word	0x000000e0
        /*02e0*/ 	.short	0x0100
        /*02e2*/ 	.byte	0x04
	.zero		1


	//   ....[29]....
        /*02e4*/ 	.word	0x00000d10
        /*02e8*/ 	.word	0x000000ff
        /*02ec*/ 	.word	0x000000f0
        /*02f0*/ 	.short	0x0100
        /*02f2*/ 	.byte	0x04
	.zero		1


	//   ....[30]....
        /*02f4*/ 	.word	0x00000d20
        /*02f8*/ 	.word	0x000000ff
        /*02fc*/ 	.word	0x000000e8
        /*0300*/ 	.short	0x0100
        /*0302*/ 	.byte	0x04
	.zero		1


	//   ....[31]....
        /*0304*/ 	.word	0x00000d30
        /*0308*/ 	.word	0x000000ff
        /*030c*/ 	.word	0x000000f8
        /*0310*/ 	.short	0x0100
        /*0312*/ 	.byte	0x04
	.zero		1


	//   ....[32]....
        /*0314*/ 	.word	0x00000e30
        /*0318*/ 	.word	0x000000ff
        /*031c*/ 	.word	0x00000100
        /*0320*/ 	.short	0x0100
        /*0322*/ 	.byte	0x06
	.zero		1


	//   ....[33]....
        /*0324*/ 	.word	0x00001a00
        /*0328*/ 	.word	0x00000003
        /*032c*/ 	.word	0x000000f0
        /*0330*/ 	.short	0x010a
        /*0332*/ 	.byte	0xff
	.zero		1


	//   ....[34]....
        /*0334*/ 	.word	0x00001a30
        /*0338*/ 	.word	0x00000003
        /*033c*/ 	.word	0x000000e0
        /*0340*/ 	.short	0x0101
        /*0342*/ 	.byte	0xff
	.zero		1


	//   ....[35]....
        /*0344*/ 	.word	0x00001af0
        /*0348*/ 	.word	0x000000ff
        /*034c*/ 	.word	0x00000028
        /*0350*/ 	.short	0x010a
        /*0352*/ 	.byte	0x04
	.zero		1


	//   ....[36]....
        /*0354*/ 	.word	0x00001bc0
        /*0358*/ 	.word	0x000000ff
        /*035c*/ 	.word	0x00000028
        /*0360*/ 	.short	0x010a
        /*0362*/ 	.byte	0x21
	.zero		1


	//   ....[37]....
        /*0364*/ 	.word	0x00001d70
        /*0368*/ 	.word	0x000000ff
        /*036c*/ 	.word	0x00000028
        /*0370*/ 	.short	0x010a
        /*0372*/ 	.byte	0x05
	.zero		1


	//   ....[38]....
        /*0374*/ 	.word	0x00001e80
        /*0378*/ 	.word	0x000000ff
        /*037c*/ 	.word	0x00000098
        /*0380*/ 	.short	0x0101
        /*0382*/ 	.byte	0x06
	.zero		1


	//   ....[39]....
        /*0384*/ 	.word	0x00001ea0
        /*0388*/ 	.word	0x000000ff
        /*038c*/ 	.word	0x00000028
        /*0390*/ 	.short	0x010a
        /*0392*/ 	.byte	0x04
	.zero		1


	//   ....[40]....
        /*0394*/ 	.word	0x00001f20
        /*0398*/ 	.word	0x000000ff
        /*039c*/ 	.word	0x00000028
        /*03a0*/ 	.short	0x010a
        /*03a2*/ 	.byte	0x11
	.zero		1


	//   ....[41]....
        /*03a4*/ 	.word	0x000020b0
        /*03a8*/ 	.word	0x000000ff
        /*03ac*/ 	.word	0x00000028
        /*03b0*/ 	.short	0x010a
        /*03b2*/ 	.byte	0x05
	.zero		1


	//   ....[42]....
        /*03b4*/ 	.word	0x00002210
        /*03b8*/ 	.word	0x00000003
        /*03bc*/ 	.word	0x000000a0
        /*03c0*/ 	.short	0x010a
        /*03c2*/ 	.byte	0xff
	.zero		1


	//   ....[43]....
        /*03c4*/ 	.word	0x00002360
        /*03c8*/ 	.word	0x00000000
        /*03cc*/ 	.word	0x00000000
        /*03d0*/ 	.short	0x0101
        /*03d2*/ 	.byte	0xff
	.zero		1


	//   ....[44]....
        /*03d4*/ 	.word	0x00002920
        /*03d8*/ 	.word	0x000000ff
        /*03dc*/ 	.word	0x00000000
        /*03e0*/ 	.short	0x010a
        /*03e2*/ 	.byte	0x04
	.zero		1


	//   ....[45]....
        /*03e4*/ 	.word	0x000029b0
        /*03e8*/ 	.word	0x000000ff
        /*03ec*/ 	.word	0x00000000
        /*03f0*/ 	.short	0x010a
        /*03f2*/ 	.byte	0x05
	.zero		1


	//   ....[46]....
        /*03f4*/ 	.word	0x00002a40
        /*03f8*/ 	.word	0x000000ff
        /*03fc*/ 	.word	0x00000000
        /*0400*/ 	.short	0x010a
        /*0402*/ 	.byte	0x05
	.zero		1


	//   ....[47]....
        /*0404*/ 	.word	0x00002ad0
        /*0408*/ 	.word	0x000000ff
        /*040c*/ 	.word	0x00000000
        /*0410*/ 	.short	0x010a
        /*0412*/ 	.byte	0x05
	.zero		1


	//   ....[48]....
        /*0414*/ 	.word	0x00002b70
        /*0418*/ 	.word	0x00000000
        /*041c*/ 	.word	0x00000000
        /*0420*/ 	.short	0x010a
        /*0422*/ 	.byte	0xff
	.zero		1


	//   ....[49]....
        /*0424*/ 	.word	0x00002c90
        /*0428*/ 	.word	0x00000000
        /*042c*/ 	.word	0x000000e0
        /*0430*/ 	.short	0x010a
        /*0432*/ 	.byte	0xff
	.zero		1


	//   ....[50]....
        /*0434*/ 	.word	0x00002d00
        /*0438*/ 	.word	0x00000004
        /*043c*/ 	.word	0x00000000
        /*0440*/ 	.short	0x0101
        /*0442*/ 	.byte	0xff
	.zero		1


	//   ....[51]....
        /*0444*/ 	.word	0x00002d20
        /*0448*/ 	.word	0x000000ff
        /*044c*/ 	.word	0x000000b0
        /*0450*/ 	.short	0x010a
        /*0452*/ 	.byte	0x04
	.zero		1


	//   ....[52]....
        /*0454*/ 	.word	0x00002e40
        /*0458*/ 	.word	0x00000000
        /*045c*/ 	.word	0x000000a0
        /*0460*/ 	.short	0x010a
        /*0462*/ 	.byte	0xff
	.zero		1


	//   ....[53]....
        /*0464*/ 	.word	0x00002f40
        /*0468*/ 	.word	0x00000000
        /*046c*/ 	.word	0x00000000
        /*0470*/ 	.short	0x0101
        /*0472*/ 	.byte	0xff
	.zero		1


	//   ....[54]....
        /*0474*/ 	.word	0x00002fd0
        /*0478*/ 	.word	0x000000ff
        /*047c*/ 	.word	0x000000b0
        /*0480*/ 	.short	0x0106
        /*0482*/ 	.byte	0x04
	.zero		1


	//   ....[55]....
        /*0484*/ 	.word	0x00002ff0
        /*0488*/ 	.word	0x000000ff
        /*048c*/ 	.word	0x000000b0
        /*0490*/ 	.short	0x010a
        /*0492*/ 	.byte	0x04
	.zero		1


	//   ....[56]....
        /*0494*/ 	.word	0x00003080
        /*0498*/ 	.word	0x000000ff
        /*049c*/ 	.word	0x000000b0
        /*04a0*/ 	.short	0x0106
        /*04a2*/ 	.byte	0x07
	.zero		1


	//   ....[57]....
        /*04a4*/ 	.word	0x000030c0
        /*04a8*/ 	.word	0x00000000
        /*04ac*/ 	.word	0x000000b0
        /*04b0*/ 	.short	0x010a
        /*04b2*/ 	.byte	0xff
	.zero		1


	//   ....[58]....
        /*04b4*/ 	.word	0x00003300
        /*04b8*/ 	.word	0x000000ff
        /*04bc*/ 	.word	0x00000008
        /*04c0*/ 	.short	0x010a
        /*04c2*/ 	.byte	0x05
	.zero		1


	//   ....[59]....
        /*04c4*/ 	.word	0x00003320
        /*04c8*/ 	.word	0x000000ff
        /*04cc*/ 	.word	0x00000008
        /*04d0*/ 	.short	0x010a
        /*04d2*/ 	.byte	0x05
	.zero		1


	//   ....[60]....
        /*04d4*/ 	.word	0x000034b0
        /*04d8*/ 	.word	0x000000ff
        /*04dc*/ 	.word	0x00000008
        /*04e0*/ 	.short	0x010a
        /*04e2*/ 	.byte	0x05
	.zero		1


	//   ....[61]....
        /*04e4*/ 	.word	0x000034d0
        /*04e8*/ 	.word	0x000000ff
        /*04ec*/ 	.word	0x00000008
        /*04f0*/ 	.short	0x010a
        /*04f2*/ 	.byte	0x05
	.zero		1


	//   ....[62]....
        /*04f4*/ 	.word	0x00003590
        /*04f8*/ 	.word	0x000000ff
        /*04fc*/ 	.word	0x00000000
        /*0500*/ 	.short	0x0101
        /*0502*/ 	.byte	0x04
	.zero		1


	//   ....[63]....
        /*0504*/ 	.word	0x000038d0
        /*0508*/ 	.word	0x00000000
        /*050c*/ 	.word	0x000000a0
        /*0510*/ 	.short	0x010a
        /*0512*/ 	.byte	0xff
	.zero		1


	//   ....[64]....
        /*0514*/ 	.word	0x00003990
        /*0518*/ 	.word	0x00000000
        /*051c*/ 	.word	0x00000000
        /*0520*/ 	.short	0x0101
        /*0522*/ 	.byte	0xff
	.zero		1


	//   ....[65]....
        /*0524*/ 	.word	0x00003a50
        /*0528*/ 	.word	0x000000ff
        /*052c*/ 	.word	0x00000000
        /*0530*/ 	.short	0x010a
        /*0532*/ 	.byte	0x04
	.zero		1


	//   ....[66]....
        /*0534*/ 	.word	0x00003a60
        /*0538*/ 	.word	0x000000ff
        /*053c*/ 	.word	0x000000d0
        /*0540*/ 	.short	0x010a
        /*0542*/ 	.byte	0x1f
	.zero		1


	//   ....[67]....
        /*0544*/ 	.word	0x00003b10
        /*0548*/ 	.word	0x000000ff
        /*054c*/ 	.word	0x00000000
        /*0550*/ 	.short	0x010a
        /*0552*/ 	.byte	0x05
	.zero		1


	//   ....[68]....
        /*0554*/ 	.word	0x00003c40
        /*0558*/ 	.word	0x000000ff
        /*055c*/ 	.word	0x00000000
        /*0560*/ 	.short	0x010a
        /*0562*/ 	.byte	0x04
	.zero		1


	//   ....[69]....
        /*0564*/ 	.word	0x00003f40
        /*0568*/ 	.word	0x000000ff
        /*056c*/ 	.word	0x00000000
        /*0570*/ 	.short	0x010a
        /*0572*/ 	.byte	0x04
	.zero		1


	//   ....[70]....
        /*0574*/ 	.word	0x00003fe0
        /*0578*/ 	.word	0x00000000
        /*057c*/ 	.word	0x00000000
        /*0580*/ 	.short	0x010a
        /*0582*/ 	.byte	0xff
	.zero		1


	//   ....[71]....
        /*0584*/ 	.word	0x00004020
        /*0588*/ 	.word	0x00000000
        /*058c*/ 	.word	0x00000000
        /*0590*/ 	.short	0x010a
        /*0592*/ 	.byte	0xff
	.zero		1


	//   ....[72]....
        /*0594*/ 	.word	0x00004090
        /*0598*/ 	.word	0x000000ff
        /*059c*/ 	.word	0x00000000
        /*05a0*/ 	.short	0x0101
        /*05a2*/ 	.byte	0x04
	.zero		1


	//   ....[73]....
        /*05a4*/ 	.word	0x000040d0
        /*05a8*/ 	.word	0x000000ff
        /*05ac*/ 	.word	0x00000100
        /*05b0*/ 	.short	0x010a
        /*05b2*/ 	.byte	0x1a
	.zero		1


	//   ....[74]....
        /*05b4*/ 	.word	0x00004120
        /*05b8*/ 	.word	0x000000ff
        /*05bc*/ 	.word	0x00000000
        /*05c0*/ 	.short	0x0101
        /*05c2*/ 	.byte	0x04
	.zero		1


	//   ....[75]....
        /*05c4*/ 	.word	0x000045c0
        /*05c8*/ 	.word	0x0000000c
        /*05cc*/ 	.word	0x000000a0
        /*05d0*/ 	.short	0x010a
        /*05d2*/ 	.byte	0xff
	.zero		1


	//   ....[76]....
        /*05d4*/ 	.word	0x00004730
        /*05d8*/ 	.word	0x00000000
        /*05dc*/ 	.word	0x00000000
        /*05e0*/ 	.short	0x0101
        /*05e2*/ 	.byte	0xff
	.zero		1


	//   ....[77]....
        /*05e4*/ 	.word	0x00004bc0
        /*05e8*/ 	.word	0x000000ff
        /*05ec*/ 	.word	0x00000098
        /*05f0*/ 	.short	0x010a
        /*05f2*/ 	.byte	0x15
	.zero		1


	//   ....[78]....
        /*05f4*/ 	.word	0x00004d40
        /*05f8*/ 	.word	0x000000ff
        /*05fc*/ 	.word	0x00000070
        /*0600*/ 	.short	0x010a
        /*0602*/ 	.byte	0x15
	.zero		1


	//   ....[79]....
        /*0604*/ 	.word	0x00004ec0
        /*0608*/ 	.word	0x000000ff
        /*060c*/ 	.word	0x00000050
        /*0610*/ 	.short	0x010b
        /*0612*/ 	.byte	0x15
	.zero		1


	//   ....[80]....
        /*0614*/ 	.word	0x00004ed0
        /*0618*/ 	.word	0x000000ff
        /*061c*/ 	.word	0x00000000
        /*0620*/ 	.short	0x0101
        /*0622*/ 	.byte	0x06
	.zero		1


	//   ....[81]....
        /*0624*/ 	.word	0x00004ee0
        /*0628*/ 	.word	0x000000ff
        /*062c*/ 	.word	0x00000078
        /*0630*/ 	.short	0x010a
        /*0632*/ 	.byte	0x15
	.zero		1


	//   ....[82]....
        /*0634*/ 	.word	0x00005040
        /*0638*/ 	.word	0x000000ff
        /*063c*/ 	.word	0x00000058
        /*0640*/ 	.short	0x010b
        /*0642*/ 	.byte	0x15
	.zero		1


	//   ....[83]....
        /*0644*/ 	.word	0x00005050
        /*0648*/ 	.word	0x000000ff
        /*064c*/ 	.word	0x00000000
        /*0650*/ 	.short	0x0101
        /*0652*/ 	.byte	0x06
	.zero		1


	//   ....[84]....
        /*0654*/ 	.word	0x00005060
        /*0658*/ 	.word	0x000000ff
        /*065c*/ 	.word	0x00000080
        /*0660*/ 	.short	0x010a
        /*0662*/ 	.byte	0x15
	.zero		1


	//   ....[85]....
        /*0664*/ 	.word	0x000051b0
        /*0668*/ 	.word	0x000000ff
        /*066c*/ 	.word	0x00000060
        /*0670*/ 	.short	0x010b
        /*0672*/ 	.byte	0x15
	.zero		1


	//   ....[86]....
        /*0674*/ 	.word	0x000051c0
        /*0678*/ 	.word	0x000000ff
        /*067c*/ 	.word	0x00000000
        /*0680*/ 	.short	0x0101
        /*0682*/ 	.byte	0x06
	.zero		1


	//   ....[87]....
        /*0684*/ 	.word	0x000051d0
        /*0688*/ 	.word	0x000000ff
        /*068c*/ 	.word	0x00000088
        /*0690*/ 	.short	0x010a
        /*0692*/ 	.byte	0x15
	.zero		1


	//   ....[88]....
        /*0694*/ 	.word	0x000053d0
        /*0698*/ 	.word	0x000000ff
        /*069c*/ 	.word	0x00000068
        /*06a0*/ 	.short	0x010b
        /*06a2*/ 	.byte	0x15
	.zero		1


	//   ....[89]....
        /*06a4*/ 	.word	0x000053e0
        /*06a8*/ 	.word	0x000000ff
        /*06ac*/ 	.word	0x00000000
        /*06b0*/ 	.short	0x0101
        /*06b2*/ 	.byte	0x25
	.zero		1


	//   ....[90]....
        /*06b4*/ 	.word	0x00005410
        /*06b8*/ 	.word	0x000000ff
        /*06bc*/ 	.word	0x00000070
        /*06c0*/ 	.short	0x010a
        /*06c2*/ 	.byte	0x15
	.zero		1


	//   ....[91]....
        /*06c4*/ 	.word	0x00005430
        /*06c8*/ 	.word	0x000000ff
        /*06cc*/ 	.word	0x00000078
        /*06d0*/ 	.short	0x010a
        /*06d2*/ 	.byte	0x15
	.zero		1


	//   ....[92]....
        /*06d4*/ 	.word	0x00005450
        /*06d8*/ 	.word	0x000000ff
        /*06dc*/ 	.word	0x00000080
        /*06e0*/ 	.short	0x010a
        /*06e2*/ 	.byte	0x15
	.zero		1


	//   ....[93]....
        /*06e4*/ 	.word	0x00005490
        /*06e8*/ 	.word	0x00000000
        /*06ec*/ 	.word	0x00000088
        /*06f0*/ 	.short	0x010a
        /*06f2*/ 	.byte	0xff
	.zero		1


	//   ....[94]....
        /*06f4*/ 	.word	0x000057b0
        /*06f8*/ 	.word	0x00000003
        /*06fc*/ 	.word	0x000000a0
        /*0700*/ 	.short	0x010a
        /*0702*/ 	.byte	0xff
	.zero		1


	//   ....[95]....
        /*0704*/ 	.word	0x00005930
        /*0708*/ 	.word	0x00000000
        /*070c*/ 	.word	0x00000000
        /*0710*/ 	.short	0x0101
        /*0712*/ 	.byte	0xff
	.zero		1


	//   ....[96]....
        /*0714*/ 	.word	0x00006490
        /*0718*/ 	.word	0x00000003
        /*071c*/ 	.word	0x00000050
        /*0720*/ 	.short	0x010a
        /*0722*/ 	.byte	0xff
	.zero		1


	//   ....[97]....
        /*0724*/ 	.word	0x000064d0
        /*0728*/ 	.word	0x00000091
        /*072c*/ 	.word	0x000000c0
        /*0730*/ 	.short	0x010a
        /*0732*/ 	.byte	0xff
	.zero		1


	//   ....[98]....
        /*0734*/ 	.word	0x00006610
        /*0738*/ 	.word	0x00000003
        /*073c*/ 	.word	0x00000050
        /*0740*/ 	.short	0x010a
        /*0742*/ 	.byte	0xff
	.zero		1


	//   ....[99]....
        /*0744*/ 	.word	0x00006750
        /*0748*/ 	.word	0x00000000
        /*074c*/ 	.word	0x00000000
        /*0750*/ 	.short	0x0101
        /*0752*/ 	.byte	0xff
	.zero		1


	//   ....[100]....
        /*0754*/ 	.word	0x000067d0
        /*0758*/ 	.word	0x00000091
        /*075c*/ 	.word	0x000000c0
        /*0760*/ 	.short	0x010a
        /*0762*/ 	.byte	0xff
	.zero		1


	//   ....[101]....
        /*0764*/ 	.word	0x00007b60
        /*0768*/ 	.word	0x0000006b
        /*076c*/ 	.word	0x00000050
        /*0770*/ 	.short	0x010a
        /*0772*/ 	.byte	0xff
	.zero		1


	//   ....[102]....
        /*0774*/ 	.word	0x00007c30
        /*0778*/ 	.word	0x0000006b
        /*077c*/ 	.word	0x00000050
        /*0780*/ 	.short	0x010a
        /*0782*/ 	.byte	0xff
	.zero		1


	//   ....[103]....
        /*0784*/ 	.word	0x00007d70
        /*0788*/ 	.word	0x00000000
        /*078c*/ 	.word	0x00000000
        /*0790*/ 	.short	0x0101
        /*0792*/ 	.byte	0xff
	.zero		1


	//   ....[104]....
        /*0794*/ 	.word	0x00009100
        /*0798*/ 	.word	0x00000000
        /*079c*/ 	.word	0x00000050
        /*07a0*/ 	.short	0x010a
        /*07a2*/ 	.byte	0xff
	.zero		1


	//   ....[105]....
        /*07a4*/ 	.word	0x000091d0
        /*07a8*/ 	.word	0x00000000
        /*07ac*/ 	.word	0x00000050
        /*07b0*/ 	.short	0x010a
        /*07b2*/ 	.byte	0xff
	.zero		1


	//   ....[106]....
        /*07b4*/ 	.word	0x00009310
        /*07b8*/ 	.word	0x00000000
        /*07bc*/ 	.word	0x00000000
        /*07c0*/ 	.short	0x0101
        /*07c2*/ 	.byte	0xff
	.zero		1


	//   ....[107]....
        /*07c4*/ 	.word	0x0000a6d0
        /*07c8*/ 	.word	0x00000000
        /*07cc*/ 	.word	0x00000050
        /*07d0*/ 	.short	0x010a
        /*07d2*/ 	.byte	0xff
	.zero		1


	//   ....[108]....
        /*07d4*/ 	.word	0x0000a7a0
        /*07d8*/ 	.word	0x00000000
        /*07dc*/ 	.word	0x00000050
        /*07e0*/ 	.short	0x010a
        /*07e2*/ 	.byte	0xff
	.zero		1


	//   ....[109]....
        /*07e4*/ 	.word	0x0000a8e0
        /*07e8*/ 	.word	0x00000000
        /*07ec*/ 	.word	0x00000000
        /*07f0*/ 	.short	0x0101
        /*07f2*/ 	.byte	0xff
	.zero		1


	//   ....[110]....
        /*07f4*/ 	.word	0x0000abc0
        /*07f8*/ 	.word	0x00000091
        /*07fc*/ 	.word	0x00000000
        /*0800*/ 	.short	0x0101
        /*0802*/ 	.byte	0xff
	.zero		1


	//   ....[111]....
        /*0804*/ 	.word	0x0000be70
        /*0808*/ 	.word	0x00000003
        /*080c*/ 	.word	0x000000f0
        /*0810*/ 	.short	0x010a
        /*0812*/ 	.byte	0xff
	.zero		1


	//   ....[112]....
        /*0814*/ 	.word	0x0000bed0
        /*0818*/ 	.word	0x00000000
        /*081c*/ 	.word	0x00000028
        /*0820*/ 	.short	0x010a
        /*0822*/ 	.byte	0xff
	.zero		1


	//   ....[113]....
        /*0824*/ 	.word	0x0000bf30
        /*0828*/ 	.word	0x00000000
        /*082c*/ 	.word	0x00000028
        /*0830*/ 	.short	0x010a
        /*0832*/ 	.byte	0xff
	.zero		1


	//   ....[114]....
        /*0834*/ 	.word	0x0000bf80
        /*0838*/ 	.word	0x00000003
        /*083c*/ 	.word	0x000000a0
        /*0840*/ 	.short	0x010a
        /*0842*/ 	.byte	0xff
	.zero		1


	//   ....[115]....
        /*0844*/ 	.word	0x0000bfe0
        /*0848*/ 	.word	0x00000000
        /*084c*/ 	.word	0x00000000
        /*0850*/ 	.short	0x010a
        /*0852*/ 	.byte	0xff
	.zero		1


	//   ....[116]....
        /*0854*/ 	.word	0x0000c040
        /*0858*/ 	.word	0x00000000
        /*085c*/ 	.word	0x00000000
        /*0860*/ 	.short	0x010a
        /*0862*/ 	.byte	0xff
	.zero		1


	//   ....[117]....
        /*0864*/ 	.word	0x0000c0a0
        /*0868*/ 	.word	0x00000000
        /*086c*/ 	.word	0x00000000
        /*0870*/ 	.short	0x010a
        /*0872*/ 	.byte	0xff
	.zero		1


	//   ....[118]....
        /*0874*/ 	.word	0x0000c100
        /*0878*/ 	.word	0x00000000
        /*087c*/ 	.word	0x00000000
        /*0880*/ 	.short	0x010a
        /*0882*/ 	.byte	0xff
	.zero		1


	//   ....[119]....
        /*0884*/ 	.word	0x0000c150
        /*0888*/ 	.word	0x00000000
        /*088c*/ 	.word	0x000000e0
        /*0890*/ 	.short	0x010a
        /*0892*/ 	.byte	0xff
	.zero		1


	//   ....[120]....
        /*0894*/ 	.word	0x0000c1b0
        /*0898*/ 	.word	0x00000000
        /*089c*/ 	.word	0x000000b0
        /*08a0*/ 	.short	0x010a
        /*08a2*/ 	.byte	0xff
	.zero		1


	//   ....[121]....
        /*08a4*/ 	.word	0x0000c200
        /*08a8*/ 	.word	0x00000000
        /*08ac*/ 	.word	0x000000a0
        /*08b0*/ 	.short	0x010a
        /*08b2*/ 	.byte	0xff
	.zero		1


	//   ....[122]....
        /*08b4*/ 	.word	0x0000c260
        /*08b8*/ 	.word	0x00000000
        /*08bc*/ 	.word	0x000000b0
        /*08c0*/ 	.short	0x010a
        /*08c2*/ 	.byte	0xff
	.zero		1


	//   ....[123]....
        /*08c4*/ 	.word	0x0000c2c0
        /*08c8*/ 	.word	0x00000005
        /*08cc*/ 	.word	0x00000008
        /*08d0*/ 	.short	0x010a
        /*08d2*/ 	.byte	0xff
	.zero		1


	//   ....[124]....
        /*08d4*/ 	.word	0x0000c3b0
        /*08d8*/ 	.word	0x00000003
        /*08dc*/ 	.word	0x00000008
        /*08e0*/ 	.short	0x010a
        /*08e2*/ 	.byte	0xff
	.zero		1


	//   ....[125]....
        /*08e4*/ 	.word	0x0000c400
        /*08e8*/ 	.word	0x00000000
        /*08ec*/ 	.word	0x000000a0
        /*08f0*/ 	.short	0x010a
        /*08f2*/ 	.byte	0xff
	.zero		1


	//   ....[126]....
        /*08f4*/ 	.word	0x0000c460
        /*08f8*/ 	.word	0x00000000
        /*08fc*/ 	.word	0x000000d0
        /*0900*/ 	.short	0x010a
        /*0902*/ 	.byte	0xff
	.zero		1


	//   ....[127]....
        /*0904*/ 	.word	0x0000c4c0
        /*0908*/ 	.word	0x00000000
        /*090c*/ 	.word	0x00000000
        /*0910*/ 	.short	0x010a
        /*0912*/ 	.byte	0xff
	.zero		1


	//   ....[128]....
        /*0914*/ 	.word	0x0000c520
        /*0918*/ 	.word	0x00000000
        /*091c*/ 	.word	0x00000000
        /*0920*/ 	.short	0x010a
        /*0922*/ 	.byte	0xff
	.zero		1


	//   ....[129]....
        /*0924*/ 	.word	0x0000c580
        /*0928*/ 	.word	0x00000000
        /*092c*/ 	.word	0x00000100
        /*0930*/ 	.short	0x010a
        /*0932*/ 	.byte	0xff
	.zero		1


	//   ....[130]....
        /*0934*/ 	.word	0x0000c5d0
        /*0938*/ 	.word	0x0000000c
        /*093c*/ 	.word	0x000000a0
        /*0940*/ 	.short	0x010a
        /*0942*/ 	.byte	0xff
	.zero		1


	//   ....[131]....
        /*0944*/ 	.word	0x0000c630
        /*0948*/ 	.word	0x00000000
        /*094c*/ 	.word	0x00000098
        /*0950*/ 	.short	0x010a
        /*0952*/ 	.byte	0xff
	.zero		1


	//   ....[132]....
        /*0954*/ 	.word	0x0000c690
        /*0958*/ 	.word	0x00000000
        /*095c*/ 	.word	0x00000070
        /*0960*/ 	.short	0x010a
        /*0962*/ 	.byte	0xff
	.zero		1


	//   ....[133]....
        /*0964*/ 	.word	0x0000c6f0
        /*0968*/ 	.word	0x00000000
        /*096c*/ 	.word	0x00000078
        /*0970*/ 	.short	0x010a
        /*0972*/ 	.byte	0xff
	.zero		1


	//   ....[134]....
        /*0974*/ 	.word	0x0000c750
        /*0978*/ 	.word	0x00000000
        /*097c*/ 	.word	0x00000080
        /*0980*/ 	.short	0x010a
        /*0982*/ 	.byte	0xff
	.zero		1


	//   ....[135]....
        /*0984*/ 	.word	0x0000c7b0
        /*0988*/ 	.word	0x00000000
        /*098c*/ 	.word	0x00000088
        /*0990*/ 	.short	0x010a
        /*0992*/ 	.byte	0xff
	.zero		1


	//   ....[136]....
        /*0994*/ 	.word	0x0000c810
        /*0998*/ 	.word	0x00000000
        /*099c*/ 	.word	0x00000070
        /*09a0*/ 	.short	0x010a
        /*09a2*/ 	.byte	0xff
	.zero		1


	//   ....[137]....
        /*09a4*/ 	.word	0x0000c870
        /*09a8*/ 	.word	0x00000000
        /*09ac*/ 	.word	0x00000078
        /*09b0*/ 	.short	0x010a
        /*09b2*/ 	.byte	0xff
	.zero		1


	//   ....[138]....
        /*09b4*/ 	.word	0x0000c8d0
        /*09b8*/ 	.word	0x00000000
        /*09bc*/ 	.word	0x00000080
        /*09c0*/ 	.short	0x010a
        /*09c2*/ 	.byte	0xff
	.zero		1


	//   ....[139]....
        /*09c4*/ 	.word	0x0000c920
        /*09c8*/ 	.word	0x00000003
        /*09cc*/ 	.word	0x000000a0
        /*09d0*/ 	.short	0x010a
        /*09d2*/ 	.byte	0xff
	.zero		1


	//   ....[140]....
        /*09d4*/ 	.word	0x0000c970
        /*09d8*/ 	.word	0x00000003
        /*09dc*/ 	.word	0x00000050
        /*09e0*/ 	.short	0x010a
        /*09e2*/ 	.byte	0xff
	.zero		1


	//   ....[141]....
        /*09e4*/ 	.word	0x0000c9c0
        /*09e8*/ 	.word	0x00000091
        /*09ec*/ 	.word	0x000000c0
        /*09f0*/ 	.short	0x010a
        /*09f2*/ 	.byte	0xff
	.zero		1


	//   ....[142]....
        /*09f4*/ 	.word	0x0000ca10
        /*09f8*/ 	.word	0x0000006b
        /*09fc*/ 	.word	0x00000050
        /*0a00*/ 	.short	0x010a
        /*0a02*/ 	.byte	0xff
	.zero		1


	//   ....[143]....
        /*0a04*/ 	.word	0x0000ca60
        /*0a08*/ 	.word	0x00000000
        /*0a0c*/ 	.word	0x00000050
        /*0a10*/ 	.short	0x010a
        /*0a12*/ 	.byte	0xff
	.zero		1


	//   ....[144]....
        /*0a14*/ 	.word	0x0000cab0
        /*0a18*/ 	.word	0x00000000
        /*0a1c*/ 	.word	0x00000050
        /*0a20*/ 	.short	0x010a
        /*0a22*/ 	.byte	0xff
	.zero		1


	//----- nvinfo : EIATTR_NUM_MBARRIERS
	.align		4
.L_48:
        /*0a24*/ 	.byte	0x03, 0x38
        /*0a26*/ 	.short	0x0021


	//----- nvinfo : EIATTR_EXIT_INSTR_OFFSETS
	.align		4
        /*0a28*/ 	.byte	0x04, 0x1c
        /*0a2a*/ 	.short	(.L_50 - .L_49)


	//   ....[0]....
.L_49:
        /*0a2c*/ 	.word	0x00002ba0


	//   ....[1]....
        /*0a30*/ 	.word	0x00003090


	//   ....[2]....
        /*0a34*/ 	.word	0x000030f0


	//   ....[3]....
        /*0a38*/ 	.word	0x00004350


	//   ....[4]....
        /*0a3c*/ 	.word	0x000054c0


	//   ....[5]....
        /*0a40*/ 	.word	0x00005500


	//   ....[6]....
        /*0a44*/ 	.word	0x0000be60


	//----- nvinfo : EIATTR_MAX_THREADS
	.align		4
.L_50:
        /*0a48*/ 	.byte	0x04, 0x05
        /*0a4a*/ 	.short	(.L_52 - .L_51)
.L_51:
        /*0a4c*/ 	.word	0x00000100
        /*0a50*/ 	.word	0x00000001
        /*0a54*/ 	.word	0x00000001


	//----- nvinfo : EIATTR_CRS_STACK_SIZE
	.align		4
.L_52:
        /*0a58*/ 	.byte	0x04, 0x1e
        /*0a5a*/ 	.short	(.L_54 - .L_53)
.L_53:
        /*0a5c*/ 	.word	0x00000000


	//----- nvinfo : EIATTR_CBANK_PARAM_SIZE
	.align		4
.L_54:
        /*0a60*/ 	.byte	0x03, 0x19
        /*0a62*/ 	.short	0x0800


	//----- nvinfo : EIATTR_PARAM_CBANK
	.align		4
        /*0a64*/ 	.byte	0x04, 0x0a
        /*0a66*/ 	.short	(.L_56 - .L_55)
	.align		4
.L_55:
        /*0a68*/ 	.word	index@(.nv.constant0._ZN7cutlass13device_kernelINS_4gemm6kernel13GemmUniversalIN4cute5tupleIJiiiiEEENS1_10collective13CollectiveMmaINS1_35MainloopSm100TmaUmmaWarpSpecializedILi5ELi2ELi2ENS5_IJNS4_1CILi2EEESB_NSA_ILi1EEEEEEEENS5_IJNSA_ILi256EEESF_NSA_ILi128EEEEEEaNS5_IJlSC_lEEEaSI_NS4_8TiledMMAINS4_8MMA_AtomIJNS4_21SM100_MMA_S8_2x1SM_SSIaaiLi256ELi256ELNS4_4UMMA5MajorE0ELSN_0ELNSM_8SaturateE0EEEEEENS4_6LayoutINS5_IJSC_SC_SC_EEENS5_IJNSA_ILi0EEEST_ST_EEEEENS5_IJNS4_10UnderscoreESW_SW_EEEEENS4_28SM100_TMA_2SM_LOAD_MULTICASTENS4_14ComposedLayoutINS4_7SwizzleILi3ELi4ELi3EEENS4_18smem_ptr_flag_bitsILi8EEENSR_INS5_IJNSA_ILi8EEESG_EEENS5_IJSG_SC_EEEEEEEvNS4_8identityENS4_18SM100_TMA_2SM_LOADES19_vS1A_EENS_8epilogue10collective18CollectiveEpilogueINS1D_23Sm100TmaWarpSpecializedILi4ELi2ELi64ELb0ELb0EEEJNS5_IJSG_SF_SG_EEENS5_IJNSR_ISG_SC_EENSR_INSA_ILi64EEESC_EEEEEaSI_aSI_NS1D_6fusion15FusionCallbacksIS1H_NS1N_17LinearCombinationIaiaiLNS_15FloatRoundStyleE2EEES1I_S1M_JEEENS4_5SM1004TMEM4LOAD26SM100_TMEM_LOAD_32dp32b64xENS4_13SM90_TMA_LOADENS10_INS11_ILi2ELi4ELi3EEES14_NSR_INS5_IJS15_S1K_EEENS5_IJS1K_SC_EEEEEEENS4_39AutoVectorizingCopyWithAssumedAlignmentILi128EEENS4_14SM90_TMA_STOREES22_S24_S24_EEEvvEEEEvNT_6ParamsE)
        /*0a6c*/ 	.short	0x0380
        /*0a6e*/ 	.short	0x0800


	//----- nvinfo : EIATTR_SW_WAR
	.align		4
.L_56:
        /*0a70*/ 	.byte	0x04, 0x36
        /*0a72*/ 	.short	(.L_58 - .L_57)
.L_57:
        /*0a74*/ 	.word	0x00000008
.L_58:


//--------------------- .nv.callgraph             --------------------------
	.section	.nv.callgraph,"",@"SHT_CUDA_CALLGRAPH"
	.align	4
	.sectionentsize	8
	.align		4
        /*0000*/ 	.word	0x00000000
	.align		4
        /*0004*/ 	.word	0xffffffff
	.align		4
        /*0008*/ 	.word	index@(_ZN7cutlass13device_kernelINS_4gemm6kernel13GemmUniversalIN4cute5tupleIJiiiiEEENS1_10collective13CollectiveMmaINS1_35MainloopSm100TmaUmmaWarpSpecializedILi5ELi2ELi2ENS5_IJNS4_1CILi2EEESB_NSA_ILi1EEEEEEEENS5_IJNSA_ILi256EEESF_NSA_ILi128EEEEEEaNS5_IJlSC_lEEEaSI_NS4_8TiledMMAINS4_8MMA_AtomIJNS4_21SM100_MMA_S8_2x1SM_SSIaaiLi256ELi256ELNS4_4UMMA5MajorE0ELSN_0ELNSM_8SaturateE0EEEEEENS4_6LayoutINS5_IJSC_SC_SC_EEENS5_IJNSA_ILi0EEEST_ST_EEEEENS5_IJNS4_10UnderscoreESW_SW_EEEEENS4_28SM100_TMA_2SM_LOAD_MULTICASTENS4_14ComposedLayoutINS4_7SwizzleILi3ELi4ELi3EEENS4_18smem_ptr_flag_bitsILi8EEENSR_INS5_IJNSA_ILi8EEESG_EEENS5_IJSG_SC_EEEEEEEvNS4_8identityENS4_18SM100_TMA_2SM_LOADES19_vS1A_EENS_8epilogue10collective18CollectiveEpilogueINS1D_23Sm100TmaWarpSpecializedILi4ELi2ELi64ELb0ELb0EEEJNS5_IJSG_SF_SG_EEENS5_IJNSR_ISG_SC_EENSR_INSA_ILi64EEESC_EEEEEaSI_aSI_NS1D_6fusion15FusionCallbacksIS1H_NS1N_17LinearCombinationIaiaiLNS_15FloatRoundStyleE2EEES1I_S1M_JEEENS4_5SM1004TMEM4LOAD26SM100_TMEM_LOAD_32dp32b64xENS4_13SM90_TMA_LOADENS10_INS11_ILi2ELi4ELi3EEES14_NSR_INS5_IJS15_S1K_EEENS5_IJS1K_SC_EEEEEEENS4_39AutoVectorizingCopyWithAssumedAlignmentILi128EEENS4_14SM90_TMA_STOREES22_S24_S24_EEEvvEEEEvNT_6ParamsE)
	.align		4
        /*000c*/ 	.word	index@(__assertfail)
	.align		4
        /*0010*/ 	.word	0x00000000
	.align		4
        /*0014*/ 	.word	0xfffffffe
	.align		4
        /*0018*/ 	.word	0x00000000
	.align		4
        /*001c*/ 	.word	0xfffffffd
	.align		4
        /*0020*/ 	.word	0x00000000
	.align		4
        /*0024*/ 	.word	0xfffffffc


//--------------------- .nv.constant4             --------------------------
	.section	.nv.constant4,"a",@progbits
	.align	8
	.align		8
.nv.constant4:
        /*0000*/ 	.dword	__assertfail
	.align		8
        /*0008*/ 	.dword	__unnamed_1
	.align		8
        /*0010*/ 	.dword	__unnamed_2
	.align		8
        /*0018*/ 	.dword	__unnamed_3
	.align		8
        /*0020*/ 	.dword	_ZN40_INTERNAL_1420f0ef_4_k_cu_4f679b15_107644cuda3std3__45__cpo5beginE
	.align		8
        /*0028*/ 	.dword	_ZN40_INTERNAL_1420f0ef_4_k_cu_4f679b15_107644cuda3std3__45__cpo3endE
	.align		8
        /*0030*/ 	.dword	_ZN40_INTERNAL_1420f0ef_4_k_cu_4f679b15_107644cuda3std3__45__cpo6cbeginE
	.align		8
        /*0038*/ 	.dword	_ZN40_INTERNAL_1420f0ef_4_k_cu_4f679b15_107644cuda3std3__45__cpo4cendE
	.align		8
        /*0040*/ 	.dword	_ZN40_INTERNAL_1420f0ef_4_k_cu_4f679b15_107644cuda3std3__442_GLOBAL__N__1420f0ef_4_k_cu_4f679b15_107646ignoreE
	.align		8
        /*0048*/ 	.dword	_ZN40_INTERNAL_1420f0ef_4_k_cu_4f679b15_107644cuda3std3__419piecewise_constructE
	.align		8
        /*0050*/ 	.dword	_ZN40_INTERNAL_1420f0ef_4_k_cu_4f679b15_107644cuda3std3__48in_placeE
	.align		8
        /*0058*/ 	.dword	_ZN40_INTERNAL_1420f0ef_4_k_cu_4f679b15_107644cuda3std6ranges3__45__cpo4swapE
	.align		8
        /*0060*/ 	.dword	_ZN40_INTERNAL_1420f0ef_4_k_cu_4f679b15_107644cuda3std6ranges3__45__cpo9iter_moveE
	.align		8
        /*0068*/ 	.dword	_ZN40_INTERNAL_1420f0ef_4_k_cu_4f679b15_107644cute7productE
	.align		8
        /*0070*/ 	.dword	_ZN40_INTERNAL_1420f0ef_4_k_cu_4f679b15_107644cute1_E
	.align		8
        /*0078*/ 	.dword	$str$25
	.align		8
        /*0080*/ 	.dword	$str$26
	.align		8
        /*0088*/ 	.dword	$str$27
	.align		8
        /*0090*/ 	.dword	$str$28


//--------------------- .text._ZN7cutlass13device_kernelINS_4gemm6kernel13GemmUniversalIN4cute5tupleIJiiiiEEENS1_10collective13CollectiveMmaINS1_35MainloopSm100TmaUmmaWarpSpecializedILi5ELi2ELi2ENS5_IJNS4_1CILi2EEESB_NSA_ILi1EEEEEEEENS5_IJNSA_ILi256EEESF_NSA_ILi128EEEEEEaNS5_IJlSC_lEEEaSI_NS4_8TiledMMAINS4_8MMA_AtomIJNS4_21SM100_MMA_S8_2x1SM_SSIaaiLi256ELi256ELNS4_4UMMA5MajorE0ELSN_0ELNSM_8SaturateE0EEEEEENS4_6LayoutINS5_IJSC_SC_SC_EEENS5_IJNSA_ILi0EEEST_ST_EEEEENS5_IJNS4_10UnderscoreESW_SW_EEEEENS4_28SM100_TMA_2SM_LOAD_MULTICASTENS4_14ComposedLayoutINS4_7SwizzleILi3ELi4ELi3EEENS4_18smem_ptr_flag_bitsILi8EEENSR_INS5_IJNSA_ILi8EEESG_EEENS5_IJSG_SC_EEEEEEEvNS4_8identityENS4_18SM100_TMA_2SM_LOADES19_vS1A_EENS_8epilogue10collective18CollectiveEpilogueINS1D_23Sm100TmaWarpSpecializedILi4ELi2ELi64ELb0ELb0EEEJNS5_IJSG_SF_SG_EEENS5_IJNSR_ISG_SC_EENSR_INSA_ILi64EEESC_EEEEEaSI_aSI_NS1D_6fusion15FusionCallbacksIS1H_NS1N_17LinearCombinationIaiaiLNS_15FloatRoundStyleE2EEES1I_S1M_JEEENS4_5SM1004TMEM4LOAD26SM100_TMEM_LOAD_32dp32b64xENS4_13SM90_TMA_LOADENS10_INS11_ILi2ELi4ELi3EEES14_NSR_INS5_IJS15_S1K_EEENS5_IJS1K_SC_EEEEEEENS4_39AutoVectorizingCopyWithAssumedAlignmentILi128EEENS4_14SM90_TMA_STOREES22_S24_S24_EEEvvEEEEvNT_6ParamsE --------------------------
	.section	.text._ZN7cutlass13device_kernelINS_4gemm6kernel13GemmUniversalIN4cute5tupleIJiiiiEEENS1_10collective13CollectiveMmaINS1_35MainloopSm100TmaUmmaWarpSpecializedILi5ELi2ELi2ENS5_IJNS4_1CILi2EEESB_NSA_ILi1EEEEEEEENS5_IJNSA_ILi256EEESF_NSA_ILi128EEEEEEaNS5_IJlSC_lEEEaSI_NS4_8TiledMMAINS4_8MMA_AtomIJNS4_21SM100_MMA_S8_2x1SM_SSIaaiLi256ELi256ELNS4_4UMMA5MajorE0ELSN_0ELNSM_8SaturateE0EEEEEENS4_6LayoutINS5_IJSC_SC_SC_EEENS5_IJNSA_ILi0EEEST_ST_EEEEENS5_IJNS4_10UnderscoreESW_SW_EEEEENS4_28SM100_TMA_2SM_LOAD_MULTICASTENS4_14ComposedLayoutINS4_7SwizzleILi3ELi4ELi3EEENS4_18smem_ptr_flag_bitsILi8EEENSR_INS5_IJNSA_ILi8EEESG_EEENS5_IJSG_SC_EEEEEEEvNS4_8identityENS4_18SM100_TMA_2SM_LOADES19_vS1A_EENS_8epilogue10collective18CollectiveEpilogueINS1D_23Sm100TmaWarpSpecializedILi4ELi2ELi64ELb0ELb0EEEJNS5_IJSG_SF_SG_EEENS5_IJNSR_ISG_SC_EENSR_INSA_ILi64EEESC_EEEEEaSI_aSI_NS1D_6fusion15FusionCallbacksIS1H_NS1N_17LinearCombinationIaiaiLNS_15FloatRoundStyleE2EEES1I_S1M_JEEENS4_5SM1004TMEM4LOAD26SM100_TMEM_LOAD_32dp32b64xENS4_13SM90_TMA_LOADENS10_INS11_ILi2ELi4ELi3EEES14_NSR_INS5_IJS15_S1K_EEENS5_IJS1K_SC_EEEEEEENS4_39AutoVectorizingCopyWithAssumedAlignmentILi128EEENS4_14SM90_TMA_STOREES22_S24_S24_EEEvvEEEEvNT_6ParamsE,"ax",@progbits
	.align	128
.text._ZN7cutlass13device_kernelINS_4gemm6kernel13GemmUniversalIN4cute5tupleIJiiiiEEENS1_10collective13CollectiveMmaINS1_35MainloopSm100TmaUmmaWarpSpecializedILi5ELi2ELi2ENS5_IJNS4_1CILi2EEESB_NSA_ILi1EEEEEEEENS5_IJNSA_ILi256EEESF_NSA_ILi128EEEEEEaNS5_IJlSC_lEEEaSI_NS4_8TiledMMAINS4_8MMA_AtomIJNS4_21SM100_MMA_S8_2x1SM_SSIaaiLi256ELi256ELNS4_4UMMA5MajorE0ELSN_0ELNSM_8SaturateE0EEEEEENS4_6LayoutINS5_IJSC_SC_SC_EEENS5_IJNSA_ILi0EEEST_ST_EEEEENS5_IJNS4_10UnderscoreESW_SW_EEEEENS4_28SM100_TMA_2SM_LOAD_MULTICASTENS4_14ComposedLayoutINS4_7SwizzleILi3ELi4ELi3EEENS4_18smem_ptr_flag_bitsILi8EEENSR_INS5_IJNSA_ILi8EEESG_EEENS5_IJSG_SC_EEEEEEEvNS4_8identityENS4_18SM100_TMA_2SM_LOADES19_vS1A_EENS_8epilogue10collective18CollectiveEpilogueINS1D_23Sm100TmaWarpSpecializedILi4ELi2ELi64ELb0ELb0EEEJNS5_IJSG_SF_SG_EEENS5_IJNSR_ISG_SC_EENSR_INSA_ILi64EEESC_EEEEEaSI_aSI_NS1D_6fusion15FusionCallbacksIS1H_NS1N_17LinearCombinationIaiaiLNS_15FloatRoundStyleE2EEES1I_S1M_JEEENS4_5SM1004TMEM4LOAD26SM100_TMEM_LOAD_32dp32b64xENS4_13SM90_TMA_LOADENS10_INS11_ILi2ELi4ELi3EEES14_NSR_INS5_IJS15_S1K_EEENS5_IJS1K_SC_EEEEEEENS4_39AutoVectorizingCopyWithAssumedAlignmentILi128EEENS4_14SM90_TMA_STOREES22_S24_S24_EEEvvEEEEvNT_6ParamsE:
        .type           _ZN7cutlass13device_kernelINS_4gemm6kernel13GemmUniversalIN4cute5tupleIJiiiiEEENS1_10collective13CollectiveMmaINS1_35MainloopSm100TmaUmmaWarpSpecializedILi5ELi2ELi2ENS5_IJNS4_1CILi2EEESB_NSA_ILi1EEEEEEEENS5_IJNSA_ILi256EEESF_NSA_ILi128EEEEEEaNS5_IJlSC_lEEEaSI_NS4_8TiledMMAINS4_8MMA_AtomIJNS4_21SM100_MMA_S8_2x1SM_SSIaaiLi256ELi256ELNS4_4UMMA5MajorE0ELSN_0ELNSM_8SaturateE0EEEEEENS4_6LayoutINS5_IJSC_SC_SC_EEENS5_IJNSA_ILi0EEEST_ST_EEEEENS5_IJNS4_10UnderscoreESW_SW_EEEEENS4_28SM100_TMA_2SM_LOAD_MULTICASTENS4_14ComposedLayoutINS4_7SwizzleILi3ELi4ELi3EEENS4_18smem_ptr_flag_bitsILi8EEENSR_INS5_IJNSA_ILi8EEESG_EEENS5_IJSG_SC_EEEEEEEvNS4_8identityENS4_18SM100_TMA_2SM_LOADES19_vS1A_EENS_8epilogue10collective18CollectiveEpilogueINS1D_23Sm100TmaWarpSpecializedILi4ELi2ELi64ELb0ELb0EEEJNS5_IJSG_SF_SG_EEENS5_IJNSR_ISG_SC_EENSR_INSA_ILi64EEESC_EEEEEaSI_aSI_NS1D_6fusion15FusionCallbacksIS1H_NS1N_17LinearCombinationIaiaiLNS_15FloatRoundStyleE2EEES1I_S1M_JEEENS4_5SM1004TMEM4LOAD26SM100_TMEM_LOAD_32dp32b64xENS4_13SM90_TMA_LOADENS10_INS11_ILi2ELi4ELi3EEES14_NSR_INS5_IJS15_S1K_EEENS5_IJS1K_SC_EEEEEEENS4_39AutoVectorizingCopyWithAssumedAlignmentILi128EEENS4_14SM90_TMA_STOREES22_S24_S24_EEEvvEEEEvNT_6ParamsE,@function
        .size           _ZN7cutlass13device_kernelINS_4gemm6kernel13GemmUniversalIN4cute5tupleIJiiiiEEENS1_10collective13CollectiveMmaINS1_35MainloopSm100TmaUmmaWarpSpecializedILi5ELi2ELi2ENS5_IJNS4_1CILi2EEESB_NSA_ILi1EEEEEEEENS5_IJNSA_ILi256EEESF_NSA_ILi128EEEEEEaNS5_IJlSC_lEEEaSI_NS4_8TiledMMAINS4_8MMA_AtomIJNS4_21SM100_MMA_S8_2x1SM_SSIaaiLi256ELi256ELNS4_4UMMA5MajorE0ELSN_0ELNSM_8SaturateE0EEEEEENS4_6LayoutINS5_IJSC_SC_SC_EEENS5_IJNSA_ILi0EEEST_ST_EEEEENS5_IJNS4_10UnderscoreESW_SW_EEEEENS4_28SM100_TMA_2SM_LOAD_MULTICASTENS4_14ComposedLayoutINS4_7SwizzleILi3ELi4ELi3EEENS4_18smem_ptr_flag_bitsILi8EEENSR_INS5_IJNSA_ILi8EEESG_EEENS5_IJSG_SC_EEEEEEEvNS4_8identityENS4_18SM100_TMA_2SM_LOADES19_vS1A_EENS_8epilogue10collective18CollectiveEpilogueINS1D_23Sm100TmaWarpSpecializedILi4ELi2ELi64ELb0ELb0EEEJNS5_IJSG_SF_SG_EEENS5_IJNSR_ISG_SC_EENSR_INSA_ILi64EEESC_EEEEEaSI_aSI_NS1D_6fusion15FusionCallbacksIS1H_NS1N_17LinearCombinationIaiaiLNS_15FloatRoundStyleE2EEES1I_S1M_JEEENS4_5SM1004TMEM4LOAD26SM100_TMEM_LOAD_32dp32b64xENS4_13SM90_TMA_LOADENS10_INS11_ILi2ELi4ELi3EEES14_NSR_INS5_IJS15_S1K_EEENS5_IJS1K_SC_EEEEEEENS4_39AutoVectorizingCopyWithAssumedAlignmentILi128EEENS4_14SM90_TMA_STOREES22_S24_S24_EEEvvEEEEvNT_6ParamsE,(.L_x_188 - _ZN7cutlass13device_kernelINS_4gemm6kernel13GemmUniversalIN4cute5tupleIJiiiiEEENS1_10collective13CollectiveMmaINS1_35MainloopSm100TmaUmmaWarpSpecializedILi5ELi2ELi2ENS5_IJNS4_1CILi2EEESB_NSA_ILi1EEEEEEEENS5_IJNSA_ILi256EEESF_NSA_ILi128EEEEEEaNS5_IJlSC_lEEEaSI_NS4_8TiledMMAINS4_8MMA_AtomIJNS4_21SM100_MMA_S8_2x1SM_SSIaaiLi256ELi256ELNS4_4UMMA5MajorE0ELSN_0ELNSM_8SaturateE0EEEEEENS4_6LayoutINS5_IJSC_SC_SC_EEENS5_IJNSA_ILi0EEEST_ST_EEEEENS5_IJNS4_10UnderscoreESW_SW_EEEEENS4_28SM100_TMA_2SM_LOAD_MULTICASTENS4_14ComposedLayoutINS4_7SwizzleILi3ELi4ELi3EEENS4_18smem_ptr_flag_bitsILi8EEENSR_INS5_IJNSA_ILi8EEESG_EEENS5_IJSG_SC_EEEEEEEvNS4_8identityENS4_18SM100_TMA_2SM_LOADES19_vS1A_EENS_8epilogue10collective18CollectiveEpilogueINS1D_23Sm100TmaWarpSpecializedILi4ELi2ELi64ELb0ELb0EEEJNS5_IJSG_SF_SG_EEENS5_IJNSR_ISG_SC_EENSR_INSA_ILi64EEESC_EEEEEaSI_aSI_NS1D_6fusion15FusionCallbacksIS1H_NS1N_17LinearCombinationIaiaiLNS_15FloatRoundStyleE2EEES1I_S1M_JEEENS4_5SM1004TMEM4LOAD26SM100_TMEM_LOAD_32dp32b64xENS4_13SM90_TMA_LOADENS10_INS11_ILi2ELi4ELi3EEES14_NSR_INS5_IJS15_S1K_EEENS5_IJS1K_SC_EEEEEEENS4_39AutoVectorizingCopyWithAssumedAlignmentILi128EEENS4_14SM90_TMA_STOREES22_S24_S24_EEEvvEEEEvNT_6ParamsE)
        .other          _ZN7cutlass13device_kernelINS_4gemm6kernel13GemmUniversalIN4cute5tupleIJiiiiEEENS1_10collective13CollectiveMmaINS1_35MainloopSm100TmaUmmaWarpSpecializedILi5ELi2ELi2ENS5_IJNS4_1CILi2EEESB_NSA_ILi1EEEEEEEENS5_IJNSA_ILi256EEESF_NSA_ILi128EEEEEEaNS5_IJlSC_lEEEaSI_NS4_8TiledMMAINS4_8MMA_AtomIJNS4_21SM100_MMA_S8_2x1SM_SSIaaiLi256ELi256ELNS4_4UMMA5MajorE0ELSN_0ELNSM_8SaturateE0EEEEEENS4_6LayoutINS5_IJSC_SC_SC_EEENS5_IJNSA_ILi0EEEST_ST_EEEEENS5_IJNS4_10UnderscoreESW_SW_EEEEENS4_28SM100_TMA_2SM_LOAD_MULTICASTENS4_14ComposedLayoutINS4_7SwizzleILi3ELi4ELi3EEENS4_18smem_ptr_flag_bitsILi8EEENSR_INS5_IJNSA_ILi8EEESG_EEENS5_IJSG_SC_EEEEEEEvNS4_8identityENS4_18SM100_TMA_2SM_LOADES19_vS1A_EENS_8epilogue10collective18CollectiveEpilogueINS1D_23Sm100TmaWarpSpecializedILi4ELi2ELi64ELb0ELb0EEEJNS5_IJSG_SF_SG_EEENS5_IJNSR_ISG_SC_EENSR_INSA_ILi64EEESC_EEEEEaSI_aSI_NS1D_6fusion15FusionCallbacksIS1H_NS1N_17LinearCombinationIaiaiLNS_15FloatRoundStyleE2EEES1I_S1M_JEEENS4_5SM1004TMEM4LOAD26SM100_TMEM_LOAD_32dp32b64xENS4_13SM90_TMA_LOADENS10_INS11_ILi2ELi4ELi3EEES14_NSR_INS5_IJS15_S1K_EEENS5_IJS1K_SC_EEEEEEENS4_39AutoVectorizingCopyWithAssumedAlignmentILi128EEENS4_14SM90_TMA_STOREES22_S24_S24_EEEvvEEEEvNT_6ParamsE,@"STO_CUDA_ENTRY STV_DEFAULT"
_ZN7cutlass13device_kernelINS_4gemm6kernel13GemmUniversalIN4cute5tupleIJiiiiEEENS1_10collective13CollectiveMmaINS1_35MainloopSm100TmaUmmaWarpSpecializedILi5ELi2ELi2ENS5_IJNS4_1CILi2EEESB_NSA_ILi1EEEEEEEENS5_IJNSA_ILi256EEESF_NSA_ILi128EEEEEEaNS5_IJlSC_lEEEaSI_NS4_8TiledMMAINS4_8MMA_AtomIJNS4_21SM100_MMA_S8_2x1SM_SSIaaiLi256ELi256ELNS4_4UMMA5MajorE0ELSN_0ELNSM_8SaturateE0EEEEEENS4_6LayoutINS5_IJSC_SC_SC_EEENS5_IJNSA_ILi0EEEST_ST_EEEEENS5_IJNS4_10UnderscoreESW_SW_EEEEENS4_28SM100_TMA_2SM_LOAD_MULTICASTENS4_14ComposedLayoutINS4_7SwizzleILi3ELi4ELi3EEENS4_18smem_ptr_flag_bitsILi8EEENSR_INS5_IJNSA_ILi8EEESG_EEENS5_IJSG_SC_EEEEEEEvNS4_8identityENS4_18SM100_TMA_2SM_LOADES19_vS1A_EENS_8epilogue10collective18CollectiveEpilogueINS1D_23Sm100TmaWarpSpecializedILi4ELi2ELi64ELb0ELb0EEEJNS5_IJSG_SF_SG_EEENS5_IJNSR_ISG_SC_EENSR_INSA_ILi64EEESC_EEEEEaSI_aSI_NS1D_6fusion15FusionCallbacksIS1H_NS1N_17LinearCombinationIaiaiLNS_15FloatRoundStyleE2EEES1I_S1M_JEEENS4_5SM1004TMEM4LOAD26SM100_TMEM_LOAD_32dp32b64xENS4_13SM90_TMA_LOADENS10_INS11_ILi2ELi4ELi3EEES14_NSR_INS5_IJS15_S1K_EEENS5_IJS1K_SC_EEEEEEENS4_39AutoVectorizingCopyWithAssumedAlignmentILi128EEENS4_14SM90_TMA_STOREES22_S24_S24_EEEvvEEEEvNT_6ParamsE:
[----:B------:R-:W1:Y:S01]  /*0000*/  LDC R1, c[0x0][0x37c] ;  /* 0x0000df00ff017b82 */ /* 0x000e620000000800 */
[----:B------:R-:W2:Y:S01]  /*0010*/  S2R R155, SR_TID.X ;  /* 0x00000000009b7919 */ /* 0x000ea20000002100 */
[----:B------:R-:W3:Y:S06]  /*0020*/  LDCU.64 UR8, c[0x0][0x890] ;  /* 0x00011200ff0877ac */ /* 0x000eec0008000a00 */
[----:B------:R-:W4:Y:S01]  /*0030*/  S2UR UR45, SR_CgaCtaId ;  /* 0x00000000002d79c3 */ /* 0x000f220000008800 */
[----:B------:R-:W-:Y:S02]  /*0040*/  PRMT R140, RZ, 0x7610, R140 ;  /* 0x00007610ff8c7816 */ /* 0x000fe4000000008c */
[----:B------:R-:W-:Y:S01]  /*0050*/  ELECT P1, URZ, PT ;  /* 0x0000000000ff782f */ /* 0x000fe20003820000 */
[----:B---3--:R-:W-:-:S04]  /*0060*/  UISETP.NE.U32.AND UP0, UPT, UR8, URZ, UPT ;  /* 0x000000ff0800728c */ /* 0x008fc8000bf05070 */
[----:B------:R-:W-:Y:S02]  /*0070*/  UISETP.NE.AND.EX UP0, UPT, UR9, URZ, UPT, UP0 ;  /* 0x000000ff0900728c */ /* 0x000fe4000bf05300 */
[----:B----4-:R-:W-:Y:S02]  /*0080*/  ULOP3.LUT UR47, UR45, 0x1, URZ, 0xc0, !UPT ;  /* 0x000000012d2f7892 */ /* 0x010fe4000f8ec0ff */
[----:B------:R-:W-:Y:S01]  /*0090*/  ULOP3.LUT UR48, UR45, 0x1, URZ, 0x3c, !UPT ;  /* 0x000000012d307892 */ /* 0x000fe2000f8e3cff */
[----:B--2---:R-:W-:-:S05]  /*00a0*/  SHF.R.U32.HI R141, RZ, 0x5, R155 ;  /* 0x00000005ff8d7819 */ /* 0x004fca000001169b */
[----:B------:R-:W2:Y:S02]  /*00b0*/  SHFL.IDX PT, R0, R141, RZ, 0x1f ;  /* 0x00001fff8d007589 */ /* 0x000ea400000e0000 */
[----:B--2---:R-:W-:Y:S01]  /*00c0*/  R2UR UR17, R0 ;  /* 0x00000000001172ca */ /* 0x004fe200000e0000 */
[----:B-1----:R-:W-:-:S14]  /*00d0*/  BRA.U UP0, `(.L_x_0) ;  /* 0x0000000100307547 */ /* 0x002fdc000b800000 */
[----:B------:R-:W1:Y:S02]  /*00e0*/  LDCU.64 UR4, c[0x0][0x888] ;  /* 0x00011100ff0477ac */ /* 0x000e640008000a00 */
[----:B-1----:R-:W-:-:S04]  /*00f0*/  UISETP.NE.U32.AND UP0, UPT, UR4, URZ, UPT ;  /* 0x000000ff0400728c */ /* 0x002fc8000bf05070 */
[----:B------:R-:W-:-:S09]  /*0100*/  UISETP.NE.AND.EX UP0, UPT, UR5, URZ, UPT, UP0 ;  /* 0x000000ff0500728c */ /* 0x000fd2000bf05300 */
[----:B------:R-:W-:Y:S05]  /*0110*/  BRA.U !UP0, `(.L_x_1) ;  /* 0x0000000108147547 */ /* 0x000fea000b800000 */
[----:B------:R-:W1:Y:S01]  /*0120*/  LDC.64 R72, c[0x0][0x888] ;  /* 0x00022200ff487b82 */ /* 0x000e620000000a00 */
[----:B------:R-:W1:Y:S02]  /*0130*/  LDCU.64 UR4, c[0x0][0x358] ;  /* 0x00006b00ff0477ac */ /* 0x000e640008000a00 */
[----:B-1----:R1:W5:Y:S01]  /*0140*/  LDG.E R72, desc[UR4][R72.64] ;  /* 0x0000000448487981 */ /* 0x002362000c1e1900 */
[----:B------:R-:W-:Y:S01]  /*0150*/  HFMA2 R140, -RZ, RZ, 0, 5.9604644775390625e-08 ;  /* 0x00000001ff8c7431 */ /* 0x000fe200000001ff */
[----:B------:R-:W-:Y:S05]  /*0160*/  BRA `(.L_x_0) ;  /* 0x00000000000c7947 */ /* 0x000fea0003800000 */
.L_x_1:
[----:B------:R-:W1:Y:S01]  /*0170*/  LDCU UR4, c[0x0][0x880] ;  /* 0x00011000ff0477ac */ /* 0x000e620008000800 */
[----:B------:R-:W-:Y:S01]  /*0180*/  HFMA2 R140, -RZ, RZ, 0, 5.9604644775390625e-08 ;  /* 0x00000001ff8c7431 */ /* 0x000fe200000001ff */
[----:B-1----:R-:W-:-:S07]  /*0190*/  MOV R72, UR4 ;  /* 0x0000000400487c02 */ /* 0x002fce0008000f00 */
.L_x_0:
[----:B------:R-:W2:Y:S02]  /*01a0*/  LDCU.64 UR4, c[0x0][0x8b0] ;  /* 0x00011600ff0477ac */ /* 0x000ea40008000a00 */
[----:B--2---:R-:W-:-:S04]  /*01b0*/  UISETP.NE.U32.AND UP0, UPT, UR4, URZ, UPT ;  /* 0x000000ff0400728c */ /* 0x004fc8000bf05070 */
[----:B------:R-:W-:-:S09]  /*01c0*/  UISETP.NE.AND.EX UP0, UPT, UR5, URZ, UPT, UP0 ;  /* 0x000000ff0500728c */ /* 0x000fd2000bf05300 */
[----:B------:R-:W-:Y:S05]  /*01d0*/  BRA.U UP0, `(.L_x_2) ;  /* 0x0000000100287547 */ /* 0x000fea000b800000 */
[----:B------:R-:W2:Y:S02]  /*01e0*/  LDCU.64 UR4, c[0x0][0x8a8] ;  /* 0x00011500ff0477ac */ /* 0x000ea40008000a00 */
[----:B--2---:R-:W-:-:S04]  /*01f0*/  UISETP.NE.U32.AND UP0, UPT, UR4, URZ, UPT ;  /* 0x000000ff0400728c */ /* 0x004fc8000bf05070 */
[----:B------:R-:W-:-:S09]  /*0200*/  UISETP.NE.AND.EX UP0, UPT, UR5, URZ, UPT, UP0 ;  /* 0x000000ff0500728c */ /* 0x000fd2000bf05300 */
[----:B------:R-:W-:Y:S05]  /*0210*/  BRA.U !UP0, `(.L_x_3) ;  /* 0x0000000108107547 */ /* 0x000fea000b800000 */
[----:B------:R-:W2:Y:S01]  /*0220*/  LDC.64 R70, c[0x0][0x8a8] ;  /* 0x00022a00ff467b82 */ /* 0x000ea20000000a00 */
[----:B------:R-:W2:Y:S02]  /*0230*/  LDCU.64 UR4, c[0x0][0x358] ;  /* 0x00006b00ff0477ac */ /* 0x000ea40008000a00 */
[----:B--2---:R2:W5:Y:S01]  /*0240*/  LDG.E R70, desc[UR4][R70.64] ;  /* 0x0000000446467981 */ /* 0x004562000c1e1900 */
[----:B------:R-:W-:Y:S05]  /*0250*/  BRA `(.L_x_2) ;  /* 0x0000000000087947 */ /* 0x000fea0003800000 */
.L_x_3:
[----:B------:R-:W2:Y:S02]  /*0260*/  LDCU UR4, c[0x0][0x8a0] ;  /* 0x00011400ff0477ac */ /* 0x000ea40008000800 */
[----:B--2---:R-:W-:Y:S02]  /*0270*/  MOV R70, UR4 ;  /* 0x0000000400467c02 */ /* 0x004fe40008000f00 */
.L_x_2:
[----:B------:R-:W-:Y:S01]  /*0280*/  IMAD.U32 R0, RZ, RZ, UR17 ;  /* 0x00000011ff007e24 */ /* 0x000fe2000f8e00ff */
[----:B------:R-:W-:Y:S04]  /*0290*/  BSSY.RECONVERGENT B0, `(.L_x_4) ;  /* 0x000000c000007945 */ /* 0x000fe80003800200 */
[C---:B------:R-:W-:Y:S02]  /*02a0*/  ISETP.NE.OR P2, PT, R0.reuse, 0x1, !P1 ;  /* 0x000000010000780c */ /* 0x040fe40004f45670 */
[----:B------:R-:W-:-:S11]  /*02b0*/  ISETP.NE.OR P0, PT, R0, 0x3, !P1 ;  /* 0x000000030000780c */ /* 0x000fd60004f05670 */
[----:B------:R-:W-:Y:S05]  /*02c0*/  @P2 BRA `(.L_x_5) ;  /* 0x0000000000202947 */ /* 0x000fea0003800000 */
[----:B------:R-:W3:Y:S02]  /*02d0*/  LDCU.64 UR4, c[0x0][0x348] ;  /* 0x00006900ff0477ac */ /* 0x000ee40008000a00 */
[----:B---3--:R-:W-:Y:S02]  /*02e0*/  UIADD3 UR6, UP1, UPT, UR4, 0x80, URZ ;  /* 0x0000008004067890 */ /* 0x008fe4000ff3e0ff */
[----:B------:R-:W-:Y:S02]  /*02f0*/  UIADD3 UR4, UP0, UPT, UR4, 0x180, URZ ;  /* 0x0000018004047890 */ /* 0x000fe4000ff1e0ff */
[----:B------:R-:W-:Y:S02]  /*0300*/  UIADD3.X UR7, UPT, UPT, URZ, UR5, URZ, UP1, !UPT ;  /* 0x00000005ff077290 */ /* 0x000fe40008ffe4ff */
[----:B------:R-:W-:-:S07]  /*0310*/  UIADD3.X UR5, UPT, UPT, URZ, UR5, URZ, UP0, !UPT ;  /* 0x00000005ff057290 */ /* 0x000fce00087fe4ff */
[----:B------:R3:W-:Y:S02]  /*0320*/  UTMACCTL.PF [UR6] ;  /* 0x00000000060079b9 */ /* 0x0007e40008040000 */
[----:B------:R3:W-:Y:S02]  /*0330*/  UTMACCTL.PF [UR4] ;  /* 0x00000000040079b9 */ /* 0x0007e40008040000 */
[----:B---3--:R-:W-:Y:S01]  /*0340*/  NOP ;  /* 0x0000000000007918 */ /* 0x008fe20000000000 */
.L_x_5:
[----:B------:R-:W-:Y:S05]  /*0350*/  BSYNC.RECONVERGENT B0 ;  /* 0x0000000000007941 */ /* 0x000fea0003800200 */
.L_x_4:
[----:B------:R-:W-:Y:S04]  /*0360*/  BSSY.RECONVERGENT B0, `(.L_x_6) ;  /* 0x000000a000007945 */ /* 0x000fe80003800200 */
        /* <DEDUP_REMOVED lines=9> */
.L_x_7:
[----:B------:R-:W-:Y:S05]  /*0400*/  BSYNC.RECONVERGENT B0 ;  /* 0x0000000000007941 */ /* 0x000fea0003800200 */
.L_x_6:
[----:B------:R-:W3:Y:S01]  /*0410*/  LDCU.64 UR4, c[0x0][0x888] ;  /* 0x00011100ff0477ac */ /* 0x000ee20008000a00 */
[----:B------:R-:W-:Y:S02]  /*0420*/  UISETP.EQ.U32.AND UP1, UPT, UR8, URZ, UPT ;  /* 0x000000ff0800728c */ /* 0x000fe4000bf22070 */
[----:B------:R-:W-:Y:S02]  /*0430*/  UPLOP3.LUT UP3, UPT, UPT, UPT, UPT, 0x80, 0x8 ;  /* 0x000000000008789c */ /* 0x000fe40003f6f070 */
[----:B---3--:R-:W-:-:S04]  /*0440*/  UISETP.NE.U32.AND UP0, UPT, UR4, URZ, UPT ;  /* 0x000000ff0400728c */ /* 0x008fc8000bf05070 */
[----:B------:R-:W-:-:S04]  /*0450*/  UISETP.NE.AND.EX UP0, UPT, UR5, URZ, UPT, UP0 ;  /* 0x000000ff0500728c */ /* 0x000fc8000bf05300 */
[----:B------:R-:W-:-:S04]  /*0460*/  UISETP.EQ.OR.EX UP2, UPT, UR9, URZ, !UP0, UP1 ;  /* 0x000000ff0900728c */ /* 0x000fc8000c742710 */
[----:B------:R-:W-:-:S06]  /*0470*/  UP2UR UR4, UPR, URZ, 0x4 ;  /* 0x00000004ff047883 */ /* 0x000fcc0008000000 */
[----:B------:R-:W-:Y:S01]  /*0480*/  MOV R144, UR4 ;  /* 0x0000000400907c02 */ /* 0x000fe20008000f00 */
[----:B------:R-:W-:Y:S06]  /*0490*/  BRA.U !UP2, `(.L_x_8) ;  /* 0x000000010a207547 */ /* 0x000fec000b800000 */
[----:B-----5:R-:W-:Y:S01]  /*04a0*/  R2UR UR5, R72 ;  /* 0x00000000480572ca */ /* 0x020fe200000e0000 */
[----:B------:R-:W-:Y:S02]  /*04b0*/  UISETP.NE.U32.AND UP1, UPT, UR8, URZ, UPT ;  /* 0x000000ff0800728c */ /* 0x000fe4000bf25070 */
[----:B------:R-:W-:Y:S02]  /*04c0*/  USEL UR4, URZ, 0xffffffff, UP0 ;  /* 0xffffffffff047887 */ /* 0x000fe40008000000 */
[----:B------:R-:W-:-:S08]  /*04d0*/  UISETP.NE.AND.EX UP1, UPT, UR9, URZ, UPT, UP1 ;  /* 0x000000ff0900728c */ /* 0x000fd0000bf25310 */
[----:B------:R-:W-:-:S04]  /*04e0*/  UISETP.NE.AND UP0, UPT, UR5, URZ, UPT ;  /* 0x000000ff0500728c */ /* 0x000fc8000bf05270 */
[----:B------:R-:W-:-:S04]  /*04f0*/  @!UP1 USEL UR4, URZ, 0xffffffff, UP0 ;  /* 0xffffffffff049887 */ /* 0x000fc80008000000 */
[----:B------:R-:W-:-:S04]  /*0500*/  ULOP3.LUT UR4, UR4, 0x1, URZ, 0xc0, !UPT ;  /* 0x0000000104047892 */ /* 0x000fc8000f8ec0ff */
[----:B------:R-:W-:-:S11]  /*0510*/  UISETP.NE.U32.AND UP3, UPT, UR4, 0x1, UPT ;  /* 0x000000010400788c */ /* 0x000fd6000bf65070 */
.L_x_8:
[----:B------:R-:W3:Y:S01]  /*0520*/  SHFL.IDX PT, R0, R141, RZ, 0x1f ;  /* 0x00001fff8d007589 */ /* 0x000ee200000e0000 */
[----:B------:R-:W-:-:S04]  /*0530*/  UISETP.NE.AND UP0, UPT, UR17, 0x2, UPT ;  /* 0x000000021100788c */ /* 0x000fc8000bf05270 */
[----:B------:R-:W-:Y:S02]  /*0540*/  UISETP.EQ.AND UP1, UPT, UR47, URZ, !UP0 ;  /* 0x000000ff2f00728c */ /* 0x000fe4000c722270 */
[----:B------:R-:W-:-:S04]  /*0550*/  USEL UR41, URZ, 0x1, UP0 ;  /* 0x00000001ff297887 */ /* 0x000fc80008000000 */
[----:B------:R-:W-:Y:S02]  /*0560*/  PLOP3.LUT P3, PT, P1, PT, UP1, 0x80, 0x8 ;  /* 0x000000000008781c */ /* 0x000fe40000f6f018 */
[----:B---3--:R-:W-:-:S13]  /*0570*/  ISETP.NE.AND P0, PT, R0, RZ, PT ;  /* 0x000000ff0000720c */ /* 0x008fda0003f05270 */
[----:B------:R-:W-:Y:S05]  /*0580*/  @P0 BRA `(.L_x_9) ;  /* 0x00000000005c0947 */ /* 0x000fea0003800000 */
[----:B------:R-:W-:Y:S01]  /*0590*/  UMOV UR4, 0x400 ;  /* 0x0000040000047882 */ /* 0x000fe20000000000 */
[----:B------:R-:W-:Y:S01]  /*05a0*/  UMOV UR8, 0x1 ;  /* 0x0000000100087882 */ /* 0x000fe20000000000 */
[----:B------:R-:W-:Y:S01]  /*05b0*/  UMOV UR6, 0x2 ;  /* 0x0000000200067882 */ /* 0x000fe20000000000 */
[----:B------:R-:W-:Y:S02]  /*05c0*/  ULEA UR4, UR45, UR4, 0x18 ;  /* 0x000000042d047291 */ /* 0x000fe4000f8ec0ff */
[----:B------:R-:W-:-:S04]  /*05d0*/  UIADD3 UR8, UPT, UPT, -UR8, 0x100000, URZ ;  /* 0x0010000008087890 */ /* 0x000fc8000fffe1ff */
[----:B------:R-:W-:Y:S02]  /*05e0*/  USHF.L.U32 UR9, UR8, 0xb, URZ ;  /* 0x0000000b08097899 */ /* 0x000fe400080006ff */
[----:B------:R-:W-:Y:S02]  /*05f0*/  USHF.L.U32 UR8, UR8, 0x1, URZ ;  /* 0x0000000108087899 */ /* 0x000fe400080006ff */
[----:B------:R-:W-:-:S04]  /*0600*/  UIADD3 UR6, UPT, UPT, -UR6, 0x100000, URZ ;  /* 0x0010000006067890 */ /* 0x000fc8000fffe1ff */
[----:B------:R-:W-:Y:S02]  /*0610*/  USHF.L.U32 UR7, UR6, 0xb, URZ ;  /* 0x0000000b06077899 */ /* 0x000fe400080006ff */
[----:B------:R-:W-:Y:S01]  /*0620*/  USHF.L.U32 UR6, UR6, 0x1, URZ ;  /* 0x0000000106067899 */ /* 0x000fe200080006ff */
[----:B------:R-:W-:Y:S01]  /*0630*/  ELECT P0, URZ, PT ;  /* 0x0000000000ff782f */ /* 0x000fe20003800000 */
[----:B------:R-:W3:Y:S02]  /*0640*/  FENCE.VIEW.ASYNC.S ;  /* 0x00000000000073c6 */ /* 0x000ee40000000000 */
[----:B---3--:R3:W4:Y:S08]  /*0650*/  SYNCS.EXCH.64 URZ, [UR4], UR8 ;  /* 0x0000000804ff75b2 */ /* 0x0087300008000100 */
[----:B------:R3:W1:Y:S01]  /*0660*/  SYNCS.EXCH.64 URZ, [UR4+0x28], UR6 ;  /* 0x0000280604ff75b2 */ /* 0x0006620008000100 */
        /* <DEDUP_REMOVED lines=8> */
[----:B------:R-:W-:Y:S01]  /*06f0*/  NOP ;  /* 0x0000000000007918 */ /* 0x000fe20000000000 */
.L_x_9:
[----:B------:R-:W2:Y:S01]  /*0700*/  SHFL.IDX PT, R0, R141, RZ, 0x1f ;  /* 0x00001fff8d007589 */ /* 0x000ea200000e0000 */
[----:B------:R-:W-:Y:S01]  /*0710*/  NOP ;  /* 0x0000000000007918 */ /* 0x000fe20000000000 */
[----:B--2---:R-:W-:-:S13]  /*0720*/  ISETP.NE.AND P0, PT, R0, 0x1, PT ;  /* 0x000000010000780c */ /* 0x004fda0003f05270 */
[----:B------:R-:W-:Y:S05]  /*0730*/  @P0 BRA `(.L_x_10) ;  /* 0x0000000000540947 */ /* 0x000fea0003800000 */
[----:B---3--:R-:W-:Y:S01]  /*0740*/  UMOV UR4, 0x400 ;  /* 0x0000040000047882 */ /* 0x008fe20000000000 */
        /* <DEDUP_REMOVED lines=10> */
[----:B------:R-:W2:Y:S02]  /*07f0*/  FENCE.VIEW.ASYNC.S ;  /* 0x00000000000073c6 */ /* 0x000ea40000000000 */
[----:B--2---:R2:W3:Y:S08]  /*0800*/  SYNCS.EXCH.64 URZ, [UR4+0x50], UR8 ;  /* 0x0000500804ff75b2 */ /* 0x0044f00008000100 */
        /* <DEDUP_REMOVED lines=8> */
.L_x_10:
[----:B------:R-:W4:Y:S01]  /*0890*/  SHFL.IDX PT, R0, R141, RZ, 0x1f ;  /* 0x00001fff8d007589 */ /* 0x000f2200000e0000 */
[----:B------:R-:W-:Y:S01]  /*08a0*/  NOP ;  /* 0x0000000000007918 */ /* 0x000fe20000000000 */
[----:B----4-:R-:W-:-:S13]  /*08b0*/  ISETP.NE.AND P0, PT, R0, 0x3, PT ;  /* 0x000000030000780c */ /* 0x010fda0003f05270 */
[----:B------:R-:W-:Y:S05]  /*08c0*/  @P0 BRA `(.L_x_11) ;  /* 0x00000000002c0947 */ /* 0x000fea0003800000 */
[----:B--23--:R-:W-:Y:S01]  /*08d0*/  UMOV UR6, 0x400 ;  /* 0x0000040000067882 */ /* 0x00cfe20000000000 */
[----:B------:R-:W-:Y:S01]  /*08e0*/  UMOV UR4, 0x20 ;  /* 0x0000002000047882 */ /* 0x000fe20000000000 */
[----:B------:R-:W-:Y:S02]  /*08f0*/  ULEA UR6, UR45, UR6, 0x18 ;  /* 0x000000062d067291 */ /* 0x000fe4000f8ec0ff */
[----:B------:R-:W-:-:S04]  /*0900*/  UIADD3 UR4, UPT, UPT, -UR4, 0x100000, URZ ;  /* 0x0010000004047890 */ /* 0x000fc8000fffe1ff */
[----:B------:R-:W-:Y:S02]  /*0910*/  USHF.L.U32 UR5, UR4, 0xb, URZ ;  /* 0x0000000b04057899 */ /* 0x000fe400080006ff */
[----:B------:R-:W-:Y:S01]  /*0920*/  USHF.L.U32 UR4, UR4, 0x1, URZ ;  /* 0x0000000104047899 */ /* 0x000fe200080006ff */
[----:B------:R-:W-:Y:S01]  /*0930*/  ELECT P0, URZ, PT ;  /* 0x0000000000ff782f */ /* 0x000fe20003800000 */
[----:B------:R-:W2:Y:S10]  /*0940*/  FENCE.VIEW.ASYNC.S ;  /* 0x00000000000073c6 */ /* 0x000eb40000000000 */
[----:B--2---:R4:W2:Y:S01]  /*0950*/  SYNCS.EXCH.64 URZ, [UR6+0x90], UR4 ;  /* 0x0000900406ff75b2 */ /* 0x0048a20008000100 */
[----:B------:R4:W3:Y:S02]  /*0960*/  SYNCS.EXCH.64 URZ, [UR6+0x98], UR4 ;  /* 0x0000980406ff75b2 */ /* 0x0008e40008000100 */
[----:B----4-:R-:W-:Y:S01]  /*0970*/  NOP ;  /* 0x0000000000007918 */ /* 0x010fe20000000000 */
.L_x_11:
[----:B------:R-:W4:Y:S01]  /*0980*/  SHFL.IDX PT, R0, R141, RZ, 0x1f ;  /* 0x00001fff8d007589 */ /* 0x000f2200000e0000 */
[----:B------:R-:W-:Y:S01]  /*0990*/  NOP ;  /* 0x0000000000007918 */ /* 0x000fe20000000000 */
[----:B----4-:R-:W-:-:S13]  /*09a0*/  ISETP.NE.AND P0, PT, R0, 0x4, PT ;  /* 0x000000040000780c */ /* 0x010fda0003f05270 */
[----:B------:R-:W-:Y:S05]  /*09b0*/  @P0 BRA `(.L_x_12) ;  /* 0x0000000000480947 */ /* 0x000fea0003800000 */
[----:B--23--:R-:W-:Y:S01]  /*09c0*/  UMOV UR4, 0x3a0 ;  /* 0x000003a000047882 */ /* 0x00cfe20000000000 */
[----:B------:R-:W-:Y:S01]  /*09d0*/  UMOV UR6, 0x400 ;  /* 0x0000040000067882 */ /* 0x000fe20000000000 */
[----:B------:R-:W-:Y:S01]  /*09e0*/  USEL UR4, UR4, 0x320, UP3 ;  /* 0x0000032004047887 */ /* 0x000fe20009800000 */
        /* <DEDUP_REMOVED lines=10> */
[----:B--2---:R4:W2:Y:S08]  /*0a90*/  SYNCS.EXCH.64 URZ, [UR6+0xa0], UR8 ;  /* 0x0000a00806ff75b2 */ /* 0x0048b00008000100 */
[----:B------:R4:W3:Y:S01]  /*0aa0*/  SYNCS.EXCH.64 URZ, [UR6+0xb0], UR4 ;  /* 0x0000b00406ff75b2 */ /* 0x0008e20008000100 */
[----:B------:R4:W1:Y:S01]  /*0ab0*/  SYNCS.EXCH.64 URZ, [UR6+0xa8], UR8 ;  /* 0x0000a80806ff75b2 */ /* 0x0008620008000100 */
[----:B------:R4:W1:Y:S02]  /*0ac0*/  SYNCS.EXCH.64 URZ, [UR6+0xb8], UR4 ;  /* 0x0000b80406ff75b2 */ /* 0x0008640008000100 */
[----:B----4-:R-:W-:Y:S01]  /*0ad0*/  NOP ;  /* 0x0000000000007918 */ /* 0x010fe20000000000 */
.L_x_12:
[----:B------:R-:W4:Y:S01]  /*0ae0*/  SHFL.IDX PT, R0, R141, RZ, 0x1f ;  /* 0x00001fff8d007589 */ /* 0x000f2200000e0000 */
[----:B------:R-:W-:Y:S01]  /*0af0*/  NOP ;  /* 0x0000000000007918 */ /* 0x000fe20000000000 */
[----:B----4-:R-:W-:-:S13]  /*0b00*/  ISETP.NE.AND P0, PT, R0, 0x5, PT ;  /* 0x000000050000780c */ /* 0x010fda0003f05270 */
[----:B------:R-:W-:Y:S05]  /*0b10*/  @P0 BRA `(.L_x_13) ;  /* 0x0000000000440947 */ /* 0x000fea0003800000 */
[----:B--23--:R-:W-:Y:S01]  /*0b20*/  UMOV UR4, 0x400 ;  /* 0x0000040000047882 */ /* 0x00cfe20000000000 */
        /* <DEDUP_REMOVED lines=16> */
.L_x_13:
[----:B------:R-:W4:Y:S01]  /*0c30*/  SHFL.IDX PT, R0, R141, RZ, 0x1f ;  /* 0x00001fff8d007589 */ /* 0x000f2200000e0000 */
[----:B------:R-:W-:Y:S01]  /*0c40*/  ISETP.NE.OR P1, PT, RZ, UR17, !P1 ;  /* 0x00000011ff007c0c */ /* 0x000fe2000cf25670 */
        /* <DEDUP_REMOVED lines=12> */
[----:B------:R4:W3:Y:S01]  /*0d10*/  SYNCS.EXCH.64 URZ, [UR4+0xf0], UR6 ;  /* 0x0000f00604ff75b2 */ /* 0x0008e20008000100 */
[----:B------:R4:W1:Y:S01]  /*0d20*/  SYNCS.EXCH.64 URZ, [UR4+0xe8], UR6 ;  /* 0x0000e80604ff75b2 */ /* 0x0008620008000100 */
[----:B------:R4:W1:Y:S02]  /*0d30*/  SYNCS.EXCH.64 URZ, [UR4+0xf8], UR6 ;  /* 0x0000f80604ff75b2 */ /* 0x0008640008000100 */
[----:B----4-:R-:W-:Y:S01]  /*0d40*/  NOP ;  /* 0x0000000000007918 */ /* 0x010fe20000000000 */
.L_x_14:
[----:B------:R-:W-:Y:S01]  /*0d50*/  VOTEU.ALL UP0, P1 ;  /* 0x0000000000ff7886 */ /* 0x000fe20000800000 */
[----:B--23--:R-:W-:Y:S01]  /*0d60*/  UMOV UR4, 0x20 ;  /* 0x0000002000047882 */ /* 0x00cfe20000000000 */
[----:B------:R-:W2:Y:S01]  /*0d70*/  LDCU UR7, c[0x0][0x36c] ;  /* 0x00006d80ff0777ac */ /* 0x000ea20008000800 */
[----:B------:R-:W-:Y:S01]  /*0d80*/  NOP ;  /* 0x0000000000007918 */ /* 0x000fe20000000000 */
[----:B------:R-:W-:Y:S01]  /*0d90*/  LOP3.LUT R3, R155, 0x1f, RZ, 0xc0, !PT ;  /* 0x0000001f9b037812 */ /* 0x000fe200078ec0ff */
[----:B------:R-:W-:Y:S01]  /*0da0*/  @!UP0 UMOV UR6, 0x400 ;  /* 0x0000040000068882 */ /* 0x000fe20000000000 */
[----:B------:R-:W-:-:S04]  /*0db0*/  @!UP0 UIADD3 UR4, UPT, UPT, -UR4, 0x100000, URZ ;  /* 0x0010000004048890 */ /* 0x000fc8000fffe1ff */
[----:B------:R-:W-:Y:S02]  /*0dc0*/  @!UP0 USHF.L.U32 UR5, UR4, 0xb, URZ ;  /* 0x0000000b04058899 */ /* 0x000fe400080006ff */
[----:B------:R-:W-:Y:S02]  /*0dd0*/  @!UP0 USHF.L.U32 UR4, UR4, 0x1, URZ ;  /* 0x0000000104048899 */ /* 0x000fe400080006ff */
[----:B------:R-:W-:Y:S01]  /*0de0*/  @!UP0 ULEA UR6, UR45, UR6, 0x18 ;  /* 0x000000062d068291 */ /* 0x000fe2000f8ec0ff */
[----:B------:R-:W-:Y:S01]  /*0df0*/  VOTEU.ALL UP0, P1 ;  /* 0x0000000000ff7886 */ /* 0x000fe20000800000 */
[----:B------:R-:W-:Y:S02]  /*0e00*/  UISETP.NE.AND UP4, UPT, UR17, URZ, UPT ;  /* 0x000000ff1100728c */ /* 0x000fe4000bf85270 */
[----:B--2---:R-:W-:Y:S01]  /*0e10*/  UISETP.EQ.U32.AND UP5, UPT, UR7, 0x1, UPT ;  /* 0x000000010700788c */ /* 0x004fe2000bfa2070 */
[----:B------:R-:W2:Y:S07]  /*0e20*/  FENCE.VIEW.ASYNC.S ;  /* 0x00000000000073c6 */ /* 0x000eae0000000000 */
[----:B--2---:R2:W3:Y:S01]  /*0e30*/  @!UP0 SYNCS.EXCH.64 URZ, [UR6+0x100], UR4 ;  /* 0x0001000406ff85b2 */ /* 0x0044e20008000100 */
[----:B------:R-:W-:Y:S05]  /*0e40*/  BRA.U !UP5, `(.L_x_15) ;  /* 0x000000010d087547 */ /* 0x000fea000b800000 */
[----:B-1-3--:R-:W-:Y:S01]  /*0e50*/  UCGABAR_ARV ;  /* 0x00000000000079c7 */ /* 0x00afe20008000000 */
[----:B------:R-:W-:Y:S05]  /*0e60*/  BRA `(.L_x_16) ;  /* 0x0000000000047947 */ /* 0x000fea0003800000 */
.L_x_15:
[----:B-1-3--:R-:W-:Y:S01]  /*0e70*/  NOP ;  /* 0x0000000000007918 */ /* 0x00afe20000000000 */
.L_x_16:
[----:B------:R-:W1:Y:S01]  /*0e80*/  S2UR UR16, SR_CTAID.X ;  /* 0x00000000001079c3 */ /* 0x000e620000002500 */
[----:B------:R-:W-:-:S05]  /*0e90*/  CS2R.32 R143, SR_CgaSize ;  /* 0x00000000008f7805 */ /* 0x000fca0000008a00 */
[----:B------:R-:W-:-:S05]  /*0ea0*/  IMAD R143, R143, -0xa0, RZ ;  /* 0xffffff608f8f7824 */ /* 0x000fca00078e02ff */
[----:B--2---:R-:W-:-:S14]  /*0eb0*/  R2UR UR5, R143 ;  /* 0x000000008f0572ca */ /* 0x004fdc00000e0000 */
[----:B------:R-:W2:Y:S01]  /*0ec0*/  LDCU UR5, c[0x0][UR5+0x2b0] ;  /* 0x00005600050577ac */ /* 0x000ea20008000800 */
[----:B------:R-:W-:-:S05]  /*0ed0*/  CS2R.32 R143, SR_CgaSize ;  /* 0x00000000008f7805 */ /* 0x000fca0000008a00 */
[----:B------:R-:W-:-:S05]  /*0ee0*/  IMAD R143, R143, -0xa0, RZ ;  /* 0xffffff608f8f7824 */ /* 0x000fca00078e02ff */
[----:B------:R-:W-:-:S14]  /*0ef0*/  R2UR UR4, R143 ;  /* 0x000000008f0472ca */ /* 0x000fdc00000e0000 */
[----:B------:R-:W3:Y:S01]  /*0f00*/  LDCU UR4, c[0x0][UR4+0x2b4] ;  /* 0x00005680040477ac */ /* 0x000ee20008000800 */
[----:B------:R-:W4:Y:S01]  /*0f10*/  S2UR UR7, SR_CTAID.Y ;  /* 0x00000000000779c3 */ /* 0x000f220000002600 */
[----:B------:R-:W-:-:S05]  /*0f20*/  CS2R.32 R143, SR_CgaSize ;  /* 0x00000000008f7805 */ /* 0x000fca0000008a00 */
[----:B------:R-:W-:-:S05]  /*0f30*/  IMAD R143, R143, -0xa0, RZ ;  /* 0xffffff608f8f7824 */ /* 0x000fca00078e02ff */
[----:B------:R-:W-:-:S14]  /*0f40*/  R2UR UR8, R143 ;  /* 0x000000008f0872ca */ /* 0x000fdc00000e0000 */
[----:B------:R-:W3:Y:S01]  /*0f50*/  LDCU UR8, c[0x0][UR8+0x2a0] ;  /* 0x00005400080877ac */ /* 0x000ee20008000800 */
[----:B------:R-:W-:-:S05]  /*0f60*/  CS2R.32 R143, SR_CgaSize ;  /* 0x00000000008f7805 */ /* 0x000fca0000008a00 */
[----:B------:R-:W-:-:S05]  /*0f70*/  IMAD R143, R143, -0xa0, RZ ;  /* 0xffffff608f8f7824 */ /* 0x000fca00078e02ff */
[----:B------:R-:W-:-:S14]  /*0f80*/  R2UR UR9, R143 ;  /* 0x000000008f0972ca */ /* 0x000fdc00000e0000 */
[----:B------:R-:W3:Y:S01]  /*0f90*/  LDCU UR9, c[0x0][UR9+0x2a4] ;  /* 0x00005480090977ac */ /* 0x000ee20008000800 */
[----:B------:R-:W3:Y:S01]  /*0fa0*/  S2UR UR36, SR_CTAID.Z ;  /* 0x00000000002479c3 */ /* 0x000ee20000002700 */
[----:B------:R-:W3:Y:S01]  /*0fb0*/  LDCU UR21, c[0x0][0xb24] ;  /* 0x00016480ff1577ac */ /* 0x000ee20008000800 */
[----:B------:R-:W-:Y:S02]  /*0fc0*/  UISETP.GT.U32.AND UP0, UPT, UR47, 0xffff, UPT ;  /* 0x0000ffff2f00788c */ /* 0x000fe4000bf04070 */
[----:B------:R-:W-:Y:S01]  /*0fd0*/  USHF.L.U32 UR27, UR45, 0xc, URZ ;  /* 0x0000000c2d1b7899 */ /* 0x000fe200080006ff */
[----:B-1----:R-:W-:Y:S01]  /*0fe0*/  I2FP.F32.U32 R2, UR16 ;  /* 0x0000001000027c45 */ /* 0x002fe20008201000 */
[----:B------:R-:W-:Y:S01]  /*0ff0*/  UMOV UR30, 0x5 ;  /* 0x00000005001e7882 */ /* 0x000fe20000000000 */
[----:B------:R-:W1:Y:S03]  /*1000*/  LDCU UR42, c[0x0][0xb24] ;  /* 0x00016480ff2a77ac */ /* 0x000e660008000800 */
[----:B--2---:R-:W-:Y:S01]  /*1010*/  FMUL R2, R2, UR5 ;  /* 0x0000000502027c20 */ /* 0x004fe20008400000 */
[----:B------:R-:W2:Y:S01]  /*1020*/  LDCU UR29, c[0x0][0xb30] ;  /* 0x00016600ff1d77ac */ /* 0x000ea20008000800 */
[----:B----4-:R-:W-:Y:S01]  /*1030*/  I2FP.F32.U32 R0, UR7 ;  /* 0x0000000700007c45 */ /* 0x010fe20008201000 */
[----:B------:R-:W-:-:S03]  /*1040*/  USHF.L.U32 UR46, UR16, 0x7, URZ ;  /* 0x00000007102e7899 */ /* 0x000fc600080006ff */
[----:B------:R-:W4:Y:S01]  /*1050*/  F2I.U32.TRUNC.NTZ R2, R2 ;  /* 0x0000000200027305 */ /* 0x000f22000020f000 */
[----:B------:R-:W-:Y:S01]  /*1060*/  USEL UR26, UR47, 0xffff, !UP0 ;  /* 0x0000ffff2f1a7887 */ /* 0x000fe2000c000000 */
[----:B---3--:R-:W-:Y:S01]  /*1070*/  FMUL R0, R0, UR4 ;  /* 0x0000000400007c20 */ /* 0x008fe20008400000 */
[----:B------:R-:W-:Y:S01]  /*1080*/  UISETP.GE.AND UP2, UPT, UR21, 0x1, UPT ;  /* 0x000000011500788c */ /* 0x000fe2000bf46270 */
[----:B------:R-:W-:-:S04]  /*1090*/  UMOV UR20, UR7 ;  /* 0x0000000700147c82 */ /* 0x000fc80008000000 */
[----:B------:R-:W3:Y:S01]  /*10a0*/  F2I.U32.TRUNC.NTZ R0, R0 ;  /* 0x0000000000007305 */ /* 0x000ee2000020f000 */
[----:B----4-:R-:W-:Y:S02]  /*10b0*/  R2UR UR4, R2 ;  /* 0x00000000020472ca */ /* 0x010fe400000e0000 */
[----:B------:R-:W-:Y:S02]  /*10c0*/  PRMT R2, RZ, 0x7610, R2 ;  /* 0x00007610ff027816 */ /* 0x000fe40000000002 */
[----:B---3--:R-:W-:Y:S02]  /*10d0*/  R2UR UR6, R0 ;  /* 0x00000000000672ca */ /* 0x008fe400000e0000 */
[----:B------:R-:W-:-:S07]  /*10e0*/  PRMT R0, RZ, 0x7610, R0 ;  /* 0x00007610ff007816 */ /* 0x000fce0000000000 */
[----:B------:R-:W-:-:S04]  /*10f0*/  UIADD3 UR5, UPT, UPT, -UR4, URZ, URZ ;  /* 0x000000ff04057290 */ /* 0x000fc8000fffe1ff */
[----:B------:R-:W-:Y:S02]  /*1100*/  UIMAD UR5, UR8, UR5, UR16 ;  /* 0x00000005080572a4 */ /* 0x000fe4000f8e0210 */
[----:B------:R-:W-:-:S04]  /*1110*/  UIADD3 UR4, UPT, UPT, -UR6, URZ, URZ ;  /* 0x000000ff06047290 */ /* 0x000fc8000fffe1ff */
[----:B------:R-:W-:Y:S01]  /*1120*/  IMAD.U32 R143, RZ, RZ, UR5 ;  /* 0x00000005ff8f7e24 */ /* 0x000fe2000f8e00ff */
[----:B------:R-:W-:-:S06]  /*1130*/  UIMAD UR4, UR9, UR4, UR7 ;  /* 0x00000004090472a4 */ /* 0x000fcc000f8e0207 */
[----:B------:R-:W-:Y:S01]  /*1140*/  IMAD.U32 R142, RZ, RZ, UR4 ;  /* 0x00000004ff8e7e24 */ /* 0x000fe2000f8e00ff */
[----:B-12---:R-:W-:Y:S06]  /*1150*/  BRA.U UP4, `(.L_x_17) ;  /* 0x0000000104447547 */ /* 0x006fec000b800000 */
[----:B------:R-:W-:Y:S02]  /*1160*/  R2UR UR4, R143 ;  /* 0x000000008f0472ca */ /* 0x000fe400000e0000 */
[----:B------:R-:W-:-:S11]  /*1170*/  R2UR UR8, R142 ;  /* 0x000000008e0872ca */ /* 0x000fd600000e0000 */
[----:B------:R-:W-:Y:S02]  /*1180*/  UISETP.GT.U32.AND UP0, UPT, UR4, 0x1, UPT ;  /* 0x000000010400788c */ /* 0x000fe4000bf04070 */
[----:B------:R-:W-:Y:S02]  /*1190*/  ULOP3.LUT UR4, UR4, 0xfffffffe, URZ, 0xc0, !UPT ;  /* 0xfffffffe04047892 */ /* 0x000fe4000f8ec0ff */
[----:B------:R-:W-:Y:S02]  /*11a0*/  UISETP.NE.AND UP1, UPT, UR8, URZ, UP0 ;  /* 0x000000ff0800728c */ /* 0x000fe40008725270 */
[----:B------:R-:W-:Y:S02]  /*11b0*/  UISETP.NE.AND UP0, UPT, UR8, 0x1, UP0 ;  /* 0x000000010800788c */ /* 0x000fe40008705270 */
[----:B------:R-:W-:Y:S02]  /*11c0*/  USEL UR7, URZ, 0x1, UP1 ;  /* 0x00000001ff077887 */ /* 0x000fe40008800000 */
[----:B------:R-:W-:-:S02]  /*11d0*/  USEL UR6, URZ, 0x4, UP0 ;  /* 0x00000004ff067887 */ /* 0x000fc40008000000 */
[----:B------:R-:W-:Y:S02]  /*11e0*/  USEL UR5, URZ, 0x2, UP1 ;  /* 0x00000002ff057887 */ /* 0x000fe40008800000 */
[----:B------:R-:W-:Y:S02]  /*11f0*/  ULEA UR4, UR8, UR4, 0x1 ;  /* 0x0000000408047291 */ /* 0x000fe4000f8e08ff */
[----:B------:R-:W-:Y:S02]  /*1200*/  USEL UR8, URZ, 0x8, UP0 ;  /* 0x00000008ff087887 */ /* 0x000fe40008000000 */
[----:B------:R-:W-:-:S03]  /*1210*/  UIADD3 UR5, UPT, UPT, UR5, UR6, UR7 ;  /* 0x0000000605057290 */ /* 0x000fc6000fffe007 */
[----:B------:R-:W-:Y:S01]  /*1220*/  UMOV UR6, 0x3 ;  /* 0x0000000300067882 */ /* 0x000fe20000000000 */
[----:B------:R-:W-:Y:S02]  /*1230*/  UIADD3 UR5, UPT, UPT, UR5, UR8, URZ ;  /* 0x0000000805057290 */ /* 0x000fe4000fffe0ff */
[----:B------:R-:W-:-:S04]  /*1240*/  USHF.L.U32 UR4, UR6, UR4, URZ ;  /* 0x0000000406047299 */ /* 0x000fc800080006ff */
[----:B------:R-:W-:Y:S02]  /*1250*/  IMAD.U32 R2, RZ, RZ, UR5 ;  /* 0x00000005ff027e24 */ /* 0x000fe4000f8e00ff */
[----:B------:R-:W-:Y:S02]  /*1260*/  IMAD.U32 R0, RZ, RZ, UR4 ;  /* 0x00000004ff007e24 */ /* 0x000fe4000f8e00ff */
.L_x_17:
[----:B------:R-:W-:Y:S05]  /*1270*/  BRA.U !UP2, `(.L_x_18) ;  /* 0x000000010ad47547 */ /* 0x000fea000b800000 */
[----:B------:R-:W1:Y:S01]  /*1280*/  LDCU.128 UR12, c[0x0][0xb10] ;  /* 0x00016200ff0c77ac */ /* 0x000e620008000c00 */
[----:B------:R-:W2:Y:S01]  /*1290*/  LDCU UR6, c[0x0][0x370] ;  /* 0x00006e00ff0677ac */ /* 0x000ea20008000800 */
[----:B------:R-:W3:Y:S01]  /*12a0*/  LDCU UR5, c[0x0][0x374] ;  /* 0x00006e80ff0577ac */ /* 0x000ee20008000800 */
[----:B------:R-:W4:Y:S01]  /*12b0*/  LDCU UR28, c[0x0][0xb0c] ;  /* 0x00016180ff1c77ac */ /* 0x000f220008000800 */
[----:B------:R-:W4:Y:S01]  /*12c0*/  LDCU UR4, c[0x0][0xb20] ;  /* 0x00016400ff0477ac */ /* 0x000f220008000800 */
[----:B------:R-:W4:Y:S01]  /*12d0*/  LDCU.64 UR8, c[0x0][0xb28] ;  /* 0x00016500ff0877ac */ /* 0x000f220008000a00 */
[----:B-1----:R-:W-:Y:S02]  /*12e0*/  UISETP.NE.AND UP0, UPT, UR14, 0x1, UPT ;  /* 0x000000010e00788c */ /* 0x002fe4000bf05270 */
[----:B---3--:R-:W-:Y:S02]  /*12f0*/  UIMAD.WIDE.U32 UR10, UR5, UR15, URZ ;  /* 0x0000000f050a72a5 */ /* 0x008fe4000f8e00ff */
[----:B--2---:R-:W-:-:S02]  /*1300*/  UIMAD.WIDE.U32 UR22, UR6, UR12, URZ ;  /* 0x0000000c061672a5 */ /* 0x004fc4000f8e00ff */
[----:B----4-:R-:W-:Y:S02]  /*1310*/  UISETP.NE.AND UP1, UPT, UR28, 0x1, UPT ;  /* 0x000000011c00788c */ /* 0x010fe4000bf25270 */
[----:B------:R-:W-:Y:S01]  /*1320*/  UISETP.NE.AND UP2, UPT, UR21, 0x1, UPT ;  /* 0x000000011500788c */ /* 0x000fe2000bf45270 */
[----:B------:R-:W-:Y:S02]  /*1330*/  UMOV UR10, UR11 ;  /* 0x0000000b000a7c82 */ /* 0x000fe40008000000 */
[----:B------:R-:W-:Y:S01]  /*1340*/  UMOV UR22, UR23 ;  /* 0x0000001700167c82 */ /* 0x000fe20008000000 */
[----:B------:R-:W-:Y:S02]  /*1350*/  @UP0 USHF.R.U32.HI UR5, URZ, UR4, UR10 ;  /* 0x00000004ff050299 */ /* 0x000fe4000801160a */
[----:B------:R-:W-:Y:S02]  /*1360*/  UIMAD.WIDE.U32 UR24, UR20, UR15, URZ ;  /* 0x0000000f141872a5 */ /* 0x000fe4000f8e00ff */
[----:B------:R-:W-:-:S02]  /*1370*/  UIMAD.WIDE.U32 UR10, UR5, UR8, URZ ;  /* 0x00000008050a72a5 */ /* 0x000fc4000f8e00ff */
[----:B------:R-:W-:Y:S02]  /*1380*/  @UP1 USHF.R.U32.HI UR6, URZ, UR13, UR22 ;  /* 0x0000000dff061299 */ /* 0x000fe40008011616 */
[----:B------:R-:W-:Y:S02]  /*1390*/  UIMAD.WIDE.U32 UR18, UR16, UR12, URZ ;  /* 0x0000000c101272a5 */ /* 0x000fe4000f8e00ff */
[----:B------:R-:W-:Y:S01]  /*13a0*/  UIMAD.WIDE.U32 UR22, UR6, UR8, URZ ;  /* 0x00000008061672a5 */ /* 0x000fe2000f8e00ff */
[----:B------:R-:W-:Y:S01]  /*13b0*/  UMOV UR24, UR25 ;  /* 0x0000001900187c82 */ /* 0x000fe20008000000 */
[----:B------:R-:W-:Y:S01]  /*13c0*/  UMOV UR10, UR11 ;  /* 0x0000000b000a7c82 */ /* 0x000fe20008000000 */
[----:B------:R-:W-:Y:S02]  /*13d0*/  USHF.R.U32.HI UR24, URZ, UR4, UR24 ;  /* 0x00000004ff187299 */ /* 0x000fe40008011618 */
[----:B------:R-:W-:Y:S02]  /*13e0*/  @UP2 USHF.R.U32.HI UR5, URZ, UR9, UR10 ;  /* 0x00000009ff052299 */ /* 0x000fe4000801160a */
[----:B------:R-:W-:Y:S01]  /*13f0*/  UMOV UR7, UR23 ;  /* 0x0000001700077c82 */ /* 0x000fe20008000000 */
[----:B------:R-:W-:Y:S01]  /*1400*/  UMOV UR18, UR19 ;  /* 0x0000001300127c82 */ /* 0x000fe20008000000 */
[----:B------:R-:W-:-:S02]  /*1410*/  @UP2 USHF.R.U32.HI UR6, URZ, UR9, UR7 ;  /* 0x00000009ff062299 */ /* 0x000fc40008011607 */
[----:B------:R-:W-:Y:S02]  /*1420*/  USHF.R.U32.HI UR13, URZ, UR13, UR18 ;  /* 0x0000000dff0d7299 */ /* 0x000fe40008011612 */
[----:B------:R-:W-:Y:S02]  /*1430*/  USEL UR4, UR20, UR24, !UP0 ;  /* 0x0000001814047287 */ /* 0x000fe4000c000000 */
[----:B------:R-:W-:Y:S02]  /*1440*/  UIMAD UR7, UR5, UR21, URZ ;  /* 0x00000015050772a4 */ /* 0x000fe4000f8e02ff */
[----:B------:R-:W-:Y:S02]  /*1450*/  USEL UR5, UR16, UR13, !UP1 ;  /* 0x0000000d10057287 */ /* 0x000fe4000c800000 */
[----:B------:R-:W-:Y:S02]  /*1460*/  UIMAD UR12, UR6, UR21, URZ ;  /* 0x00000015060c72a4 */ /* 0x000fe4000f8e02ff */
[----:B------:R-:W-:-:S02]  /*1470*/  UISETP.GE.AND UP0, UPT, UR4, UR7, UPT ;  /* 0x000000070400728c */ /* 0x000fc4000bf06270 */
[----:B------:R-:W-:Y:S02]  /*1480*/  UIMAD.WIDE.U32 UR10, UR4, UR8, URZ ;  /* 0x00000008040a72a5 */ /* 0x000fe4000f8e00ff */
[----:B------:R-:W-:Y:S02]  /*1490*/  UISETP.GE.OR UP0, UPT, UR5, UR12, UP0 ;  /* 0x0000000c0500728c */ /* 0x000fe40008706670 */
[----:B------:R-:W-:Y:S02]  /*14a0*/  UIMAD.WIDE.U32 UR12, UR5, UR8, URZ ;  /* 0x00000008050c72a5 */ /* 0x000fe4000f8e00ff */
[----:B------:R-:W-:Y:S01]  /*14b0*/  UIADD3 UR10, UPT, UPT, -UR4, URZ, URZ ;  /* 0x000000ff040a7290 */ /* 0x000fe2000fffe1ff */
[----:B------:R-:W-:Y:S01]  /*14c0*/  UMOV UR8, UR11 ;  /* 0x0000000b00087c82 */ /* 0x000fe20008000000 */
[----:B------:R-:W-:Y:S02]  /*14d0*/  UIADD3 UR11, UPT, UPT, -UR5, URZ, URZ ;  /* 0x000000ff050b7290 */ /* 0x000fe4000fffe1ff */
[----:B------:R-:W-:-:S03]  /*14e0*/  USHF.R.U32.HI UR8, URZ, UR9, UR8 ;  /* 0x00000009ff087299 */ /* 0x000fc60008011608 */
[----:B------:R-:W-:Y:S01]  /*14f0*/  @!UP0 UMOV UR7, UR13 ;  /* 0x0000000d00078c82 */ /* 0x000fe20008000000 */
[----:B------:R-:W-:Y:S02]  /*1500*/  UIMAD UR20, UR14, UR10, UR20 ;  /* 0x0000000a0e1472a4 */ /* 0x000fe4000f8e0214 */
[----:B------:R-:W-:Y:S02]  /*1510*/  USEL UR8, UR4, UR8, !UP2 ;  /* 0x0000000804087287 */ /* 0x000fe4000d000000 */
[----:B------:R-:W-:Y:S02]  /*1520*/  @!UP0 USHF.R.U32.HI UR7, URZ, UR9, UR7 ;  /* 0x00000009ff078299 */ /* 0x000fe40008011607 */
[----:B------:R-:W-:Y:S02]  /*1530*/  UIADD3 UR9, UPT, UPT, -UR8, URZ, URZ ;  /* 0x000000ff08097290 */ /* 0x000fe4000fffe1ff */
[----:B------:R-:W-:Y:S02]  /*1540*/  @!UP0 USEL UR7, UR5, UR7, !UP2 ;  /* 0x0000000705078287 */ /* 0x000fe4000d000000 */
[----:B------:R-:W-:-:S02]  /*1550*/  UIMAD UR9, UR21, UR9, UR4 ;  /* 0x00000009150972a4 */ /* 0x000fc4000f8e0204 */
[----:B------:R-:W-:Y:S02]  /*1560*/  @!UP0 UIADD3 UR8, UPT, UPT, UR8, -UR7, URZ ;  /* 0x8000000708088290 */ /* 0x000fe4000fffe0ff */
[----:B------:R-:W-:Y:S02]  /*1570*/  @!UP0 UIMAD UR6, UR9, UR6, UR7 ;  /* 0x00000006090682a4 */ /* 0x000fe4000f8e0207 */
[----:B------:R-:W-:Y:S02]  /*1580*/  @!UP0 UIMAD UR4, UR8, UR21, UR5 ;  /* 0x00000015080482a4 */ /* 0x000fe4000f8e0205 */
[----:B------:R-:W-:Y:S02]  /*1590*/  UIMAD UR16, UR28, UR11, UR16 ;  /* 0x0000000b1c1072a4 */ /* 0x000fe4000f8e0210 */
[----:B------:R-:W-:Y:S01]  /*15a0*/  UIMAD UR20, UR4, UR14, UR20 ;  /* 0x0000000e041472a4 */ /* 0x000fe2000f8e0214 */
[----:B------:R-:W-:Y:S02]  /*15b0*/  @!UP0 UMOV UR5, UR6 ;  /* 0x0000000600058c82 */ /* 0x000fe40008000000 */
[----:B------:R-:W-:-:S12]  /*15c0*/  UIMAD UR16, UR5, UR28, UR16 ;  /* 0x0000001c051072a4 */ /* 0x000fd8000f8e0210 */
.L_x_18:
[----:B------:R-:W-:Y:S02]  /*15d0*/  UISETP.NE.AND UP1, UPT, UR29, 0x1, UPT ;  /* 0x000000011d00788c */ /* 0x000fe4000bf25270 */
[----:B------:R-:W-:Y:S02]  /*15e0*/  ULOP3.LUT UR21, UR26, 0xffff, URZ, 0xc0, !UPT ;  /* 0x0000ffff1a157892 */ /* 0x000fe4000f8ec0ff */
[----:B------:R-:W-:Y:S02]  /*15f0*/  UISETP.NE.AND UP0, UPT, UR17, 0x2, UPT ;  /* 0x000000021100788c */ /* 0x000fe4000bf05270 */
[----:B------:R-:W-:Y:S02]  /*1600*/  ULOP3.LUT UR22, UR27, 0x2000, URZ, 0xc0, !UPT ;  /* 0x000020001b167892 */ /* 0x000fe4000f8ec0ff */
[----:B------:R-:W-:Y:S02]  /*1610*/  ULOP3.LUT UR46, UR46, 0x80, URZ, 0xc0, !UPT ;  /* 0x000000802e2e7892 */ /* 0x000fe4000f8ec0ff */
[----:B------:R-:W-:Y:S01]  /*1620*/  USHF.L.U32 UR21, UR30, UR21, URZ ;  /* 0x000000151e157299 */ /* 0x000fe200080006ff */
[----:B------:R-:W-:Y:S11]  /*1630*/  BRA.U UP1, `(.L_x_19) ;  /* 0x0000000101447547 */ /* 0x000ff6000b800000 */
[----:B------:R-:W1:Y:S01]  /*1640*/  LDCU.128 UR8, c[0x0][0xb10] ;  /* 0x00016200ff0877ac */ /* 0x000e620008000c00 */
[----:B------:R-:W2:Y:S01]  /*1650*/  LDCU UR12, c[0x0][0xb0c] ;  /* 0x00016180ff0c77ac */ /* 0x000ea20008000800 */
[----:B------:R-:W3:Y:S01]  /*1660*/  LDCU UR13, c[0x0][0xb20] ;  /* 0x00016400ff0d77ac */ /* 0x000ee20008000800 */
[----:B-1----:R-:W-:Y:S02]  /*1670*/  UIMAD.WIDE.U32 UR6, UR16, UR8, URZ ;  /* 0x00000008100672a5 */ /* 0x002fe4000f8e00ff */
[----:B------:R-:W-:Y:S02]  /*1680*/  UIMAD.WIDE.U32 UR4, UR20, UR11, URZ ;  /* 0x0000000b140472a5 */ /* 0x000fe4000f8e00ff */
[----:B--2---:R-:W-:Y:S02]  /*1690*/  UISETP.NE.AND UP2, UPT, UR12, 0x1, UPT ;  /* 0x000000010c00788c */ /* 0x004fe4000bf45270 */
[----:B------:R-:W-:Y:S01]  /*16a0*/  UISETP.NE.AND UP1, UPT, UR10, 0x1, UPT ;  /* 0x000000010a00788c */ /* 0x000fe2000bf25270 */
[----:B------:R-:W-:-:S02]  /*16b0*/  UMOV UR6, UR7 ;  /* 0x0000000700067c82 */ /* 0x000fc40008000000 */
[----:B------:R-:W-:Y:S01]  /*16c0*/  UMOV UR4, UR5 ;  /* 0x0000000500047c82 */ /* 0x000fe20008000000 */
[----:B------:R-:W-:Y:S02]  /*16d0*/  USHF.R.U32.HI UR6, URZ, UR9, UR6 ;  /* 0x00000009ff067299 */ /* 0x000fe40008011606 */
[----:B---3--:R-:W-:Y:S02]  /*16e0*/  USHF.R.U32.HI UR4, URZ, UR13, UR4 ;  /* 0x0000000dff047299 */ /* 0x008fe40008011604 */
[----:B------:R-:W-:Y:S02]  /*16f0*/  USEL UR5, UR16, UR6, !UP2 ;  /* 0x0000000610057287 */ /* 0x000fe4000d000000 */
[----:B------:R-:W-:-:S04]  /*1700*/  USEL UR4, UR20, UR4, !UP1 ;  /* 0x0000000414047287 */ /* 0x000fc8000c800000 */
[----:B------:R-:W-:Y:S02]  /*1710*/  UIADD3 UR6, UPT, UPT, UR5, -UR4, URZ ;  /* 0x8000000405067290 */ /* 0x000fe4000fffe0ff */
[----:B------:R-:W-:Y:S02]  /*1720*/  UIADD3 UR4, UPT, UPT, -UR5, UR4, URZ ;  /* 0x0000000405047290 */ /* 0x000fe4000fffe1ff */
[----:B------:R-:W-:Y:S02]  /*1730*/  UIMAD UR20, UR6, UR10, UR20 ;  /* 0x0000000a061472a4 */ /* 0x000fe4000f8e0214 */
[----:B------:R-:W-:-:S12]  /*1740*/  UIMAD UR16, UR4, UR12, UR16 ;  /* 0x0000000c041072a4 */ /* 0x000fd8000f8e0210 */
.L_x_19:
[----:B------:R-:W-:Y:S05]  /*1750*/  BRA.U !UP5, `(.L_x_20) ;  /* 0x000000010d0c7547 */ /* 0x000fea000b800000 */
[----:B------:R-:W-:Y:S01]  /*1760*/  UCGABAR_WAIT ;  /* 0x0000000000007dc7 */ /* 0x000fe20008000000 */
[----:B------:R-:W-:Y:S01]  /*1770*/  CCTL.IVALL ;  /* 0x00000000ff00798f */ /* 0x000fe20002000000 */
[----:B------:R-:W-:Y:S05]  /*1780*/  BRA `(.L_x_21) ;  /* 0x0000000000047947 */ /* 0x000fea0003800000 */
.L_x_20:
[----:B------:R-:W-:Y:S06]  /*1790*/  BAR.SYNC.DEFER_BLOCKING 0x0 ;  /* 0x0000000000007b1d */ /* 0x000fec0000010000 */
.L_x_21:
[----:B------:R-:W-:Y:S05]  /*17a0*/  BRA.U UP0, `(.L_x_22) ;  /* 0x0000001500047547 */ /* 0x000fea000b800000 */
[----:B------:R-:W1:Y:S01]  /*17b0*/  LDCU UR6, c[0x0][0x38c] ;  /* 0x00007180ff0677ac */ /* 0x000e620008000800 */
[----:B------:R-:W-:Y:S01]  /*17c0*/  PLOP3.LUT P1, PT, PT, PT, UP3, 0x80, 0x8 ;  /* 0x000000000008781c */ /* 0x000fe20003f2f038 */
[----:B------:R-:W-:Y:S01]  /*17d0*/  IMAD.MOV.U32 R12, RZ, RZ, 0x1 ;  /* 0x00000001ff0c7424 */ /* 0x000fe200078e00ff */
[----:B------:R-:W-:Y:S02]  /*17e0*/  ISETP.NE.AND P2, PT, R3, RZ, P3 ;  /* 0x000000ff0300720c */ /* 0x000fe40001f45270 */
[----:B------:R-:W-:Y:S02]  /*17f0*/  CS2R R10, SRZ ;  /* 0x00000000000a7805 */ /* 0x000fe4000001ff00 */
[----:B------:R-:W-:Y:S01]  /*1800*/  PLOP3.LUT P1, PT, P1, PT, PT, 0x8, 0x80 ;  /* 0x000000000080781c */ /* 0x000fe20000f2e170 */
[----:B------:R-:W-:Y:S01]  /*1810*/  IMAD.MOV.U32 R9, RZ, RZ, RZ ;  /* 0x000000ffff097224 */ /* 0x000fe200078e00ff */
[----:B------:R-:W2:Y:S01]  /*1820*/  LDCU UR38, c[0x0][0x370] ;  /* 0x00006e00ff2677ac */ /* 0x000ea20008000800 */
[----:B------:R-:W-:Y:S01]  /*1830*/  IMAD.MOV.U32 R8, RZ, RZ, 0x1 ;  /* 0x00000001ff087424 */ /* 0x000fe200078e00ff */
[----:B------:R-:W3:Y:S01]  /*1840*/  LDCU.64 UR26, c[0x0][0x348] ;  /* 0x00006900ff1a77ac */ /* 0x000ee20008000a00 */
[----:B------:R-:W-:Y:S01]  /*1850*/  ULEA.HI UR43, UR22, UR46, URZ, 0x19 ;  /* 0x0000002e162b7291 */ /* 0x000fe2000f8fc8ff */
[----:B------:R-:W4:Y:S01]  /*1860*/  LDCU UR37, c[0x0][0x374] ;  /* 0x00006e80ff2577ac */ /* 0x000f220008000800 */
[----:B-1----:R-:W-:-:S02]  /*1870*/  UIADD3 UR5, UPT, UPT, UR6, 0x7f, URZ ;  /* 0x0000007f06057890 */ /* 0x002fc4000fffe0ff */
[----:B------:R-:W-:Y:S02]  /*1880*/  UIADD3 UR47, UPT, UPT, UR6, 0xfe, URZ ;  /* 0x000000fe062f7890 */ /* 0x000fe4000fffe0ff */
[----:B------:R-:W-:Y:S01]  /*1890*/  USHF.R.S32.HI UR4, URZ, 0x1f, UR5 ;  /* 0x0000001fff047899 */ /* 0x000fe20008011405 */
[----:B------:R-:W-:-:S03]  /*18a0*/  UMOV UR7, URZ ;  /* 0x000000ff00077c82 */ /* 0x000fc60008000000 */
[----:B------:R-:W-:Y:S02]  /*18b0*/  ULEA.HI UR4, UR4, UR5, URZ, 0x7 ;  /* 0x0000000504047291 */ /* 0x000fe4000f8f38ff */
[----:B------:R-:W-:Y:S02]  /*18c0*/  UIADD3 UR5, UPT, UPT, UR6, -0x1, URZ ;  /* 0xffffffff06057890 */ /* 0x000fe4000fffe0ff */
[----:B------:R-:W-:Y:S02]  /*18d0*/  USHF.R.S32.HI UR40, URZ, 0x7, UR4 ;  /* 0x00000007ff287899 */ /* 0x000fe40008011404 */
[----:B------:R-:W-:Y:S02]  /*18e0*/  UISETP.GE.U32.AND UP1, UPT, UR5, -0xff, UPT ;  /* 0xffffff010500788c */ /* 0x000fe4000bf26070 */
[----:B------:R-:W-:-:S04]  /*18f0*/  UISETP.LT.U32.AND UP0, UPT, UR40, 0x5, UPT ;  /* 0x000000052800788c */ /* 0x000fc8000bf01070 */
[----:B------:R-:W-:Y:S02]  /*1900*/  USEL UR39, UR40, 0x5, UP0 ;  /* 0x0000000528277887 */ /* 0x000fe40008000000 */
[----:B------:R-:W-:Y:S02]  /*1910*/  UISETP.NE.AND UP0, UPT, UR17, URZ, UPT ;  /* 0x000000ff1100728c */ /* 0x000fe4000bf05270 */
[----:B------:R-:W-:Y:S02]  /*1920*/  UIADD3 UR4, UPT, UPT, UR39, -0x1, URZ ;  /* 0xffffffff27047890 */ /* 0x000fe4000fffe0ff */
[----:B------:R-:W-:Y:S02]  /*1930*/  @UP1 UIADD3 UR4, UPT, UPT, UR39, URZ, URZ ;  /* 0x000000ff27041290 */ /* 0x000fe4000fffe0ff */
[----:B------:R-:W-:Y:S02]  /*1940*/  USEL UR23, UR41, 0x2, UP0 ;  /* 0x0000000229177887 */ /* 0x000fe40008000000 */
[----:B------:R-:W-:-:S02]  /*1950*/  UIADD3 UR44, UPT, UPT, UR40, -UR39, URZ ;  /* 0x80000027282c7290 */ /* 0x000fc4000fffe0ff */
[----:B------:R-:W-:Y:S02]  /*1960*/  UIADD3 UR25, UPT, UPT, UR4, 0x1, URZ ;  /* 0x0000000104197890 */ /* 0x000fe4000fffe0ff */
[----:B--234-:R-:W-:-:S12]  /*1970*/  UIADD3 UR41, UPT, UPT, -UR4, URZ, URZ ;  /* 0x000000ff04297290 */ /* 0x01cfd8000fffe1ff */
.L_x_42:
[----:B------:R-:W-:Y:S01]  /*1980*/  UISETP.NE.AND UP0, UPT, UR45, URZ, UPT ;  /* 0x000000ff2d00728c */ /* 0x000fe2000bf05270 */
[----:B-1----:R-:W1:Y:S08]  /*1990*/  S2UR UR45, SR_CgaCtaId ;  /* 0x00000000002d79c3 */ /* 0x002e700000008800 */
[----:B------:R-:W-:Y:S05]  /*19a0*/  BRA.U UP0, `(.L_x_23) ;  /* 0x0000000100347547 */ /* 0x000fea000b800000 */
[----:B------:R-:W2:Y:S01]  /*19b0*/  S2R R0, SR_CgaCtaId ;  /* 0x0000000000007919 */ /* 0x000ea20000008800 */
[----:B------:R-:W-:Y:S02]  /*19c0*/  MOV R3, 0x400 ;  /* 0x0000040000037802 */ /* 0x000fe40000000f00 */
[----:B------:R-:W-:Y:S02]  /*19d0*/  SHF.L.U32 R2, R8, 0x1f, RZ ;  /* 0x0000001f08027819 */ /* 0x000fe400000006ff */
[----:B--2---:R-:W-:-:S05]  /*19e0*/  LEA R0, R0, R3, 0x18 ;  /* 0x0000000300007211 */ /* 0x004fca00078ec0ff */
[----:B------:R-:W-:-:S04]  /*19f0*/  IMAD R3, R9, 0x8, R0 ;  /* 0x0000000809037824 */ /* 0x000fc800078e0200 */
[----:B------:R-:W2:Y:S02]  /*1a00*/  SYNCS.PHASECHK.TRANS64.TRYWAIT P0, [R3+URZ+0xf0], R2 ;  /* 0x0000f002030075a7 */ /* 0x000ea400080011ff */
[----:B--2---:R-:W-:Y:S05]  /*1a10*/  @!P0 BRA `(.L_x_24) ;  /* 0x000000a400148947 */ /* 0x004fea0003800000 */
.L_x_142:
[----:B------:R-:W-:Y:S01]  /*1a20*/  VIADD R9, R9, 0x1 ;  /* 0x0000000109097836 */ /* 0x000fe20000000000 */
[----:B------:R2:W-:Y:S04]  /*1a30*/  SYNCS.ARRIVE.TRANS64.A1T0 RZ, [R3+URZ+0xe0], RZ ;  /* 0x0000e0ff03ff79a7 */ /* 0x0005e800081000ff */
[----:B------:R-:W-:-:S04]  /*1a40*/  ISETP.NE.AND P0, PT, R9, 0x2, PT ;  /* 0x000000020900780c */ /* 0x000fc80003f05270 */
[----:B------:R-:W-:Y:S02]  /*1a50*/  SEL R9, R9, RZ, P0 ;  /* 0x000000ff09097207 */ /* 0x000fe40000000000 */
[----:B--2---:R-:W-:-:S04]  /*1a60*/  SEL R3, RZ, 0x1, P0 ;  /* 0x00000001ff037807 */ /* 0x004fc80000000000 */
[----:B------:R-:W-:-:S07]  /*1a70*/  LOP3.LUT R8, R8, R3, RZ, 0x3c, !PT ;  /* 0x0000000308087212 */ /* 0x000fce00078e3cff */
.L_x_23:
[----:B------:R-:W-:Y:S01]  /*1a80*/  UMOV UR6, 0x400 ;  /* 0x0000040000067882 */ /* 0x000fe20000000000 */
[----:B------:R-:W-:Y:S01]  /*1a90*/  SHF.L.U32 R0, R12, 0x1f, RZ ;  /* 0x0000001f0c007819 */ /* 0x000fe200000006ff */
[----:B-1----:R-:W-:Y:S02]  /*1aa0*/  ULEA UR6, UR45, UR6, 0x18 ;  /* 0x000000062d067291 */ /* 0x002fe4000f8ec0ff */
[----:B------:R-:W-:Y:S02]  /*1ab0*/  UISETP.GE.U32.AND UP0, UPT, UR47, 0xff, UPT ;  /* 0x000000ff2f00788c */ /* 0x000fe4000bf06070 */
[----:B------:R-:W-:Y:S02]  /*1ac0*/  ULEA UR4, UR7, UR6, 0x3 ;  /* 0x0000000607047291 */ /* 0x000fe4000f8e18ff */
[----:B------:R-:W-:Y:S01]  /*1ad0*/  ULEA UR11, UR20, UR46, 0x8 ;  /* 0x0000002e140b7291 */ /* 0x000fe2000f8e40ff */
[----:B------:R-:W-:-:S06]  /*1ae0*/  UMOV UR13, URZ ;  /* 0x000000ff000d7c82 */ /* 0x000fcc0008000000 */
[----:B------:R1:W2:Y:S01]  /*1af0*/  SYNCS.PHASECHK.TRANS64.TRYWAIT P0, [UR4+0x28], R0 ;  /* 0x00002800ff0075a7 */ /* 0x0002a20008001104 */
[----:B------:R-:W-:-:S04]  /*1b00*/  ULEA.HI UR4, UR16, UR16, URZ, 0x1 ;  /* 0x0000001010047291 */ /* 0x000fc8000f8f08ff */
[----:B------:R-:W-:-:S04]  /*1b10*/  USHF.L.U32 UR4, UR4, 0x7, URZ ;  /* 0x0000000704047899 */ /* 0x000fc800080006ff */
[----:B------:R-:W-:-:S04]  /*1b20*/  ULOP3.LUT UR35, UR4, 0xffffff00, URZ, 0xc0, !UPT ;  /* 0xffffff0004237892 */ /* 0x000fc8000f8ec0ff */
[----:B------:R-:W-:Y:S01]  /*1b30*/  UIADD3 UR35, UPT, UPT, UR43, UR35, URZ ;  /* 0x000000232b237290 */ /* 0x000fe2000fffe0ff */
[----:B------:R-:W-:Y:S11]  /*1b40*/  BRA.U !UP0, `(.L_x_25) ;  /* 0x0000000108c47547 */ /* 0x000ff6000b800000 */
[----:B------:R-:W-:Y:S01]  /*1b50*/  UMOV UR16, UR41 ;  /* 0x0000002900107c82 */ /* 0x000fe20008000000 */
[----:B------:R-:W-:Y:S01]  /*1b60*/  UMOV UR4, UR7 ;  /* 0x0000000700047c82 */ /* 0x000fe20008000000 */
[----:B------:R-:W-:-:S05]  /*1b70*/  UMOV UR34, URZ ;  /* 0x000000ff00227c82 */ /* 0x000fca0008000000 */
.L_x_31:
[----:B------:R-:W-:Y:S01]  /*1b80*/  ULEA UR33, UR4, UR6, 0x3 ;  /* 0x0000000604217291 */ /* 0x000fe2000f8e18ff */
[----:B------:R-:W-:Y:S01]  /*1b90*/  @P3 MOV R2, 0x10000 ;  /* 0x0001000000023802 */ /* 0x000fe20000000f00 */
[----:B--234-:R-:W-:Y:S10]  /*1ba0*/  @P0 BRA `(.L_x_26) ;  /* 0x00000000000c0947 */ /* 0x01cff40003800000 */
[----:B------:R-:W-:-:S04]  /*1bb0*/  SHF.L.U32 R3, R12, 0x1f, RZ ;  /* 0x0000001f0c037819 */ /* 0x000fc800000006ff */
[----:B------:R-:W2:Y:S02]  /*1bc0*/  SYNCS.PHASECHK.TRANS64.TRYWAIT P0, [UR33+0x28], R3 ;  /* 0x00002803ff0075a7 */ /* 0x000ea40008001121 */
[----:B--2---:R-:W-:Y:S05]  /*1bd0*/  @!P0 BRA `(.L_x_27) ;  /* 0x000000a000b88947 */ /* 0x004fea0003800000 */
.L_x_26:
[----:B------:R2:W-:Y:S01]  /*1be0*/  @P3 SYNCS.ARRIVE.TRANS64 RZ, [UR33], R2 ;  /* 0x00000002ffff39a7 */ /* 0x0005e20008000021 */
[----:B------:R-:W-:Y:S02]  /*1bf0*/  ULOP3.LUT UR5, UR23, 0x2, URZ, 0xfc, !UPT ;  /* 0x0000000217057892 */ /* 0x000fe4000f8efcff */
[----:B------:R-:W-:Y:S02]  /*1c00*/  UIADD3 UR16, UPT, UPT, UR16, 0x1, URZ ;  /* 0x0000000110107890 */ /* 0x000fe4000fffe0ff */
[----:B------:R-:W-:Y:S02]  /*1c10*/  UISETP.NE.AND UP0, UPT, UR5, 0x2, UPT ;  /* 0x000000020500788c */ /* 0x000fe4000bf05270 */
[----:B------:R-:W-:-:S07]  /*1c20*/  UISETP.NE.AND UP2, UPT, UR16, 0x1, UPT ;  /* 0x000000011000788c */ /* 0x000fce000bf45270 */
[----:B------:R-:W-:Y:S05]  /*1c30*/  BRA.U UP0, `(.L_x_28) ;  /* 0x0000000100047547 */ /* 0x000fea000b800000 */
[----:B------:R-:W-:Y:S05]  /*1c40*/  BPT.TRAP 0x1 ;  /* 0x000000040000795c */ /* 0x000fea0000300000 */
.L_x_28:
[----:B------:R-:W-:Y:S04]  /*1c50*/  BSSY.RECONVERGENT B0, `(.L_x_29) ;  /* 0x0000003000007945 */ /* 0x000fe80003800200 */
[----:B------:R-:W-:Y:S05]  /*1c60*/  @!P2 BRA `(.L_x_30) ;  /* 0x000000000004a947 */ /* 0x000fea0003800000 */
[----:B------:R-:W-:Y:S05]  /*1c70*/  BPT.TRAP 0x1 ;  /* 0x000000040000795c */ /* 0x000fea0000300000 */
.L_x_30:
[----:B------:R-:W-:Y:S05]  /*1c80*/  BSYNC.RECONVERGENT B0 ;  /* 0x0000000000007941 */ /* 0x000fea0003800200 */
.L_x_29:
[----:B------:R-:W-:Y:S02]  /*1c90*/  UIADD3 UR5, UPT, UPT, UR4, 0x1, URZ ;  /* 0x0000000104057890 */ /* 0x000fe4000fffe0ff */
[----:B------:R-:W-:Y:S02]  /*1ca0*/  UIADD3 UR14, UP1, UPT, UR26, 0x80, URZ ;  /* 0x000000801a0e7890 */ /* 0x000fe4000ff3e0ff */
[----:B------:R-:W-:Y:S02]  /*1cb0*/  UISETP.NE.AND UP0, UPT, UR5, 0x5, UPT ;  /* 0x000000050500788c */ /* 0x000fe4000bf05270 */
[----:B------:R-:W-:Y:S02]  /*1cc0*/  ULOP3.LUT UR33, UR33, 0xfefffff8, URZ, 0xc0, !UPT ;  /* 0xfefffff821217892 */ /* 0x000fe4000f8ec0ff */
[----:B------:R-:W-:Y:S02]  /*1cd0*/  USEL UR8, URZ, 0x1, UP0 ;  /* 0x00000001ff087887 */ /* 0x000fe40008000000 */
[----:B------:R-:W-:-:S02]  /*1ce0*/  USEL UR7, UR5, URZ, UP0 ;  /* 0x000000ff05077287 */ /* 0x000fc40008000000 */
[----:B------:R-:W-:Y:S02]  /*1cf0*/  UIADD3.X UR15, UPT, UPT, URZ, UR27, URZ, UP1, !UPT ;  /* 0x0000001bff0f7290 */ /* 0x000fe40008ffe4ff */
[----:B------:R-:W-:Y:S01]  /*1d00*/  ULEA UR5, UR7, UR6, 0x3 ;  /* 0x0000000607057291 */ /* 0x000fe2000f8e18ff */
[----:B------:R-:W-:Y:S01]  /*1d10*/  LOP3.LUT R12, R12, UR8, RZ, 0x3c, !PT ;  /* 0x000000080c0c7c12 */ /* 0x000fe2000f8e3cff */
[----:B------:R-:W-:Y:S02]  /*1d20*/  USHF.L.U32 UR8, UR4, 0xe, URZ ;  /* 0x0000000e04087899 */ /* 0x000fe400080006ff */
[----:B------:R-:W-:Y:S01]  /*1d30*/  UIADD3 UR4, UP0, UPT, UR26, 0x180, URZ ;  /* 0x000001801a047890 */ /* 0x000fe2000ff1e0ff */
[----:B-1----:R-:W-:Y:S01]  /*1d40*/  SHF.L.U32 R0, R12, 0x1f, RZ ;  /* 0x0000001f0c007819 */ /* 0x002fe200000006ff */
[----:B------:R-:W-:Y:S02]  /*1d50*/  ULOP3.LUT UR32, UR8, UR22, URZ, 0xfc, !UPT ;  /* 0x0000001608207292 */ /* 0x000fe4000f8efcff */
[----:B------:R-:W-:Y:S01]  /*1d60*/  UPRMT UR13, URZ, 0x5410, UR21 ;  /* 0x00005410ff0d7896 */ /* 0x000fe20008000015 */
[----:B------:R3:W4:Y:S01]  /*1d70*/  SYNCS.PHASECHK.TRANS64.TRYWAIT P0, [UR5+0x28], R0 ;  /* 0x00002800ff0075a7 */ /* 0x0007220008001105 */
[----:B------:R-:W-:-:S02]  /*1d80*/  UIADD3 UR32, UPT, UPT, UR6, 0xc400, UR32 ;  /* 0x0000c40006207890 */ /* 0x000fc4000fffe020 */
[----:B------:R-:W-:Y:S02]  /*1d90*/  UIADD3 UR8, UPT, UPT, UR6, 0x20400, UR8 ;  /* 0x0002040006087890 */ /* 0x000fe4000fffe008 */
[----:B------:R-:W-:Y:S01]  /*1da0*/  UIADD3.X UR5, UPT, UPT, URZ, UR27, URZ, UP0, !UPT ;  /* 0x0000001bff057290 */ /* 0x000fe200087fe4ff */
[----:B------:R-:W-:Y:S01]  /*1db0*/  UMOV UR18, 0x0 ;  /* 0x0000000000127882 */ /* 0x000fe20000000000 */
[----:B------:R-:W-:Y:S01]  /*1dc0*/  UMOV UR19, 0x10000000 ;  /* 0x1000000000137882 */ /* 0x000fe20000000000 */
[----:B------:R-:W-:Y:S01]  /*1dd0*/  UMOV UR10, UR34 ;  /* 0x00000022000a7c82 */ /* 0x000fe20008000000 */
[----:B------:R-:W-:Y:S01]  /*1de0*/  UMOV UR12, UR36 ;  /* 0x00000024000c7c82 */ /* 0x000fe20008000000 */
[----:B------:R-:W-:Y:S01]  /*1df0*/  UMOV UR9, UR33 ;  /* 0x0000002100097c82 */ /* 0x000fe20008000000 */
[----:B------:R1:W-:Y:S03]  /*1e00*/  UTMALDG.3D.MULTICAST.2CTA [UR32], [UR14], UR13, desc[UR18] ;  /* 0x000012200e0073b4 */ /* 0x0003e6000821180d */
[----:B------:R2:W-:Y:S01]  /*1e10*/  UTMALDG.3D.2CTA [UR8], [UR4], desc[UR18] ;  /* 0x00001208040075b4 */ /* 0x0005e20008211000 */
[----:B-1----:R-:W-:Y:S01]  /*1e20*/  UIADD3 UR34, UPT, UPT, UR34, 0x80, URZ ;  /* 0x0000008022227890 */ /* 0x002fe2000fffe0ff */
[----:B------:R-:W-:Y:S01]  /*1e30*/  UMOV UR13, UR25 ;  /* 0x00000019000d7c82 */ /* 0x000fe20008000000 */
[----:B--2---:R-:W-:Y:S01]  /*1e40*/  UMOV UR4, UR7 ;  /* 0x0000000700047c82 */ /* 0x004fe20008000000 */
[----:B------:R-:W-:Y:S09]  /*1e50*/  BRA.U UP2, `(.L_x_31) ;  /* 0xfffffffd02487547 */ /* 0x000ff2000b83ffff */
.L_x_25:
[----:B------:R-:W-:Y:S01]  /*1e60*/  ULEA UR4, UR7, UR6, 0x3 ;  /* 0x0000000607047291 */ /* 0x000fe2000f8e18ff */
[----:B-1-3--:R-:W-:Y:S01]  /*1e70*/  SHF.L.U32 R0, R12, 0x1f, RZ ;  /* 0x0000001f0c007819 */ /* 0x00afe200000006ff */
[----:B------:R-:W-:Y:S01]  /*1e80*/  @!P1 SYNCS.ARRIVE.TRANS64.A1T0 RZ, [UR6+0x98], RZ ;  /* 0x000098ffffff99a7 */ /* 0x000fe20008100006 */
[----:B------:R-:W-:-:S06]  /*1e90*/  UISETP.GT.AND UP0, UPT, UR40, UR39, UPT ;  /* 0x000000272800728c */ /* 0x000fcc000bf04270 */
[----:B--2-4-:R1:W2:Y:S03]  /*1ea0*/  SYNCS.PHASECHK.TRANS64.TRYWAIT P0, [UR4+0x28], R0 ;  /* 0x00002800ff0075a7 */ /* 0x0142a60008001104 */
[----:B------:R-:W-:Y:S05]  /*1eb0*/  BRA.U !UP0, `(.L_x_32) ;  /* 0x0000000108c47547 */ /* 0x000fea000b800000 */
[----:B------:R-:W-:Y:S01]  /*1ec0*/  UIADD3 UR24, UPT, UPT, UR44, UR13, URZ ;  /* 0x0000000d2c187290 */ /* 0x000fe2000fffe0ff */
[----:B------:R-:W-:-:S11]  /*1ed0*/  UMOV UR4, UR7 ;  /* 0x0000000700047c82 */ /* 0x000fd60008000000 */
.L_x_38:
[----:B------:R-:W-:Y:S01]  /*1ee0*/  ULEA UR17, UR4, UR6, 0x3 ;  /* 0x0000000604117291 */ /* 0x000fe2000f8e18ff */
[----:B--2---:R-:W-:Y:S01]  /*1ef0*/  @P3 MOV R2, 0x10000 ;  /* 0x0001000000023802 */ /* 0x004fe20000000f00 */
[----:B--2-4-:R-:W-:Y:S10]  /*1f00*/  @P0 BRA `(.L_x_33) ;  /* 0x00000000000c0947 */ /* 0x014ff40003800000 */
[----:B------:R-:W-:-:S04]  /*1f10*/  SHF.L.U32 R3, R12, 0x1f, RZ ;  /* 0x0000001f0c037819 */ /* 0x000fc800000006ff */
[----:B------:R-:W2:Y:S02]  /*1f20*/  SYNCS.PHASECHK.TRANS64.TRYWAIT P0, [UR17+0x28], R3 ;  /* 0x00002803ff0075a7 */ /* 0x000ea40008001111 */
[----:B--2---:R-:W-:Y:S05]  /*1f30*/  @!P0 BRA `(.L_x_34) ;  /* 0x0000009c00f88947 */ /* 0x004fea0003800000 */
.L_x_33:
[----:B------:R2:W-:Y:S01]  /*1f40*/  @P3 SYNCS.ARRIVE.TRANS64 RZ, [UR17], R2 ;  /* 0x00000002ffff39a7 */ /* 0x0005e20008000011 */
[----:B------:R-:W-:-:S04]  /*1f50*/  ULOP3.LUT UR5, UR23, 0x2, URZ, 0xfc, !UPT ;  /* 0x0000000217057892 */ /* 0x000fc8000f8efcff */
[----:B------:R-:W-:-:S09]  /*1f60*/  UISETP.NE.AND UP0, UPT, UR5, 0x2, UPT ;  /* 0x000000020500788c */ /* 0x000fd2000bf05270 */
[----:B------:R-:W-:Y:S05]  /*1f70*/  BRA.U UP0, `(.L_x_35) ;  /* 0x0000000100047547 */ /* 0x000fea000b800000 */
[----:B------:R-:W-:Y:S05]  /*1f80*/  BPT.TRAP 0x1 ;  /* 0x000000040000795c */ /* 0x000fea0000300000 */
.L_x_35:
[----:B------:R-:W-:Y:S04]  /*1f90*/  BSSY.RECONVERGENT B0, `(.L_x_36) ;  /* 0x0000003000007945 */ /* 0x000fe80003800200 */
[----:B------:R-:W-:Y:S05]  /*1fa0*/  @!P2 BRA `(.L_x_37) ;  /* 0x000000000004a947 */ /* 0x000fea0003800000 */
[----:B------:R-:W-:Y:S05]  /*1fb0*/  BPT.TRAP 0x1 ;  /* 0x000000040000795c */ /* 0x000fea0000300000 */
.L_x_37:
[----:B------:R-:W-:Y:S05]  /*1fc0*/  BSYNC.RECONVERGENT B0 ;  /* 0x0000000000007941 */ /* 0x000fea0003800200 */
.L_x_36:
[----:B------:R-:W-:Y:S02]  /*1fd0*/  UIADD3 UR5, UPT, UPT, UR4, 0x1, URZ ;  /* 0x0000000104057890 */ /* 0x000fe4000fffe0ff */
[----:B------:R-:W-:Y:S02]  /*1fe0*/  USHF.L.U32 UR18, UR13, 0x7, URZ ;  /* 0x000000070d127899 */ /* 0x000fe400080006ff */
[----:B------:R-:W-:Y:S02]  /*1ff0*/  UISETP.NE.AND UP0, UPT, UR5, 0x5, UPT ;  /* 0x000000050500788c */ /* 0x000fe4000bf05270 */
[----:B------:R-:W-:Y:S02]  /*2000*/  ULOP3.LUT UR17, UR17, 0xfefffff8, URZ, 0xc0, !UPT ;  /* 0xfefffff811117892 */ /* 0x000fe4000f8ec0ff */
[----:B------:R-:W-:Y:S02]  /*2010*/  USEL UR8, URZ, 0x1, UP0 ;  /* 0x00000001ff087887 */ /* 0x000fe40008000000 */
[----:B------:R-:W-:-:S02]  /*2020*/  USEL UR7, UR5, URZ, UP0 ;  /* 0x000000ff05077287 */ /* 0x000fc40008000000 */
[----:B------:R-:W-:Y:S02]  /*2030*/  UIADD3 UR14, UP0, UPT, UR26, 0x180, URZ ;  /* 0x000001801a0e7890 */ /* 0x000fe4000ff1e0ff */
        /* <DEDUP_REMOVED lines=9> */
[----:B------:R-:W-:Y:S02]  /*20d0*/  UIADD3.X UR5, UPT, UPT, URZ, UR27, URZ, UP1, !UPT ;  /* 0x0000001bff057290 */ /* 0x000fe40008ffe4ff */
[----:B------:R-:W-:Y:S02]  /*20e0*/  UIADD3 UR8, UPT, UPT, UR6, 0x20400, UR8 ;  /* 0x0002040006087890 */ /* 0x000fe4000fffe008 */
[----:B------:R-:W-:Y:S01]  /*20f0*/  UIADD3.X UR15, UPT, UPT, URZ, UR27, URZ, UP0, !UPT ;  /* 0x0000001bff0f7290 */ /* 0x000fe200087fe4ff */
[----:B------:R-:W-:Y:S01]  /*2100*/  UMOV UR28, 0x0 ;  /* 0x00000000001c7882 */ /* 0x000fe20000000000 */
[----:B------:R-:W-:Y:S01]  /*2110*/  UMOV UR29, 0x10000000 ;  /* 0x10000000001d7882 */ /* 0x000fe20000000000 */
[----:B------:R-:W-:Y:S01]  /*2120*/  UMOV UR19, UR35 ;  /* 0x0000002300137c82 */ /* 0x000fe20008000000 */
[----:B------:R-:W-:Y:S01]  /*2130*/  UMOV UR20, UR36 ;  /* 0x0000002400147c82 */ /* 0x000fe20008000000 */
[----:B------:R-:W-:Y:S01]  /*2140*/  UMOV UR12, UR36 ;  /* 0x00000024000c7c82 */ /* 0x000fe20008000000 */
[----:B------:R1:W-:Y:S01]  /*2150*/  UTMALDG.3D.MULTICAST.2CTA [UR16], [UR4], UR10, desc[UR28] ;  /* 0x00001c10040073b4 */ /* 0x0003e2000821180a */
[----:B------:R-:W-:Y:S01]  /*2160*/  UMOV UR9, UR17 ;  /* 0x0000001100097c82 */ /* 0x000fe20008000000 */
[----:B------:R-:W-:-:S04]  /*2170*/  UIADD3 UR13, UPT, UPT, UR13, 0x1, URZ ;  /* 0x000000010d0d7890 */ /* 0x000fc8000fffe0ff */
[----:B------:R-:W-:Y:S01]  /*2180*/  UISETP.NE.AND UP0, UPT, UR13, UR24, UPT ;  /* 0x000000180d00728c */ /* 0x000fe2000bf05270 */
[----:B-1----:R-:W-:Y:S01]  /*2190*/  UMOV UR10, UR18 ;  /* 0x00000012000a7c82 */ /* 0x002fe20008000000 */
[----:B------:R-:W-:Y:S01]  /*21a0*/  UMOV UR4, UR7 ;  /* 0x0000000700047c82 */ /* 0x000fe20008000000 */
[----:B------:R3:W-:Y:S06]  /*21b0*/  UTMALDG.3D.2CTA [UR8], [UR14], desc[UR28] ;  /* 0x00001c080e0075b4 */ /* 0x0007ec0008211000 */
[----:B---3--:R-:W-:Y:S05]  /*21c0*/  BRA.U UP0, `(.L_x_38) ;  /* 0xfffffffd00447547 */ /* 0x008fea000b83ffff */
.L_x_32:
[C---:B------:R-:W-:Y:S01]  /*21d0*/  LEA R3, R11.reuse, UR6, 0x3 ;  /* 0x000000060b037c11 */ /* 0x040fe2000f8e18ff */
[----:B------:R-:W-:Y:S01]  /*21e0*/  NOP ;  /* 0x0000000000007918 */ /* 0x000fe20000000000 */
[----:B-1----:R-:W-:Y:S02]  /*21f0*/  SHF.L.U32 R0, R10, 0x1f, RZ ;  /* 0x0000001f0a007819 */ /* 0x002fe400000006ff */
[----:B------:R-:W-:Y:S02]  /*2200*/  LEA R5, R11, UR6, 0x4 ;  /* 0x000000060b057c11 */ /* 0x000fe4000f8e20ff */
[----:B--2-4-:R-:W1:Y:S02]  /*2210*/  SYNCS.PHASECHK.TRANS64.TRYWAIT P0, [R3+URZ+0xa0], R0 ;  /* 0x0000a000030075a7 */ /* 0x014e6400080011ff */
[----:B-1----:R-:W-:Y:S05]  /*2220*/  @!P0 BRA `(.L_x_39) ;  /* 0x0000009c00548947 */ /* 0x002fea0003800000 */
.L_x_145:
[----:B------:R-:W2:Y:S01]  /*2230*/  LDS.128 R4, [R5+0x110] ;  /* 0x0001100005047984 */ /* 0x000ea20000000c00 */
[----:B------:R-:W-:Y:S01]  /*2240*/  UISETP.GE.AND UP0, UPT, UR42, 0x1, UPT ;  /* 0x000000012a00788c */ /* 0x000fe2000bf06270 */
[----:B------:R-:W-:Y:S01]  /*2250*/  @!PT LDS RZ, [RZ] ;  /* 0x00000000fffff984 */ /* 0x000fe20000000800 */
[----:B------:R-:W-:Y:S01]  /*2260*/  @!PT LDS RZ, [RZ] ;  /* 0x00000000fffff984 */ /* 0x000fe20000000800 */
[----:B------:R-:W-:Y:S01]  /*2270*/  @!PT LDS RZ, [RZ] ;  /* 0x00000000fffff984 */ /* 0x000fe20000000800 */
[----:B------:R-:W-:Y:S01]  /*2280*/  @!PT LDS RZ, [RZ] ;  /* 0x00000000fffff984 */ /* 0x000fe20000000800 */
[----:B------:R3:W-:Y:S06]  /*2290*/  MEMBAR.ALL.CTA ;  /* 0x0000000000007992 */ /* 0x0007ec0000008000 */
[----:B---3--:R-:W3:Y:S01]  /*22a0*/  FENCE.VIEW.ASYNC.S ;  /* 0x00000000000073c6 */ /* 0x008ee20000000000 */
[----:B--2---:R-:W-:-:S13]  /*22b0*/  LOP3.LUT P0, RZ, R6, 0x1, RZ, 0xc0, !PT ;  /* 0x0000000106ff7812 */ /* 0x004fda000780c0ff */
[----:B---3--:R-:W-:Y:S01]  /*22c0*/  VOTEU.ANY UP1, P0 ;  /* 0x0000000000ff7886 */ /* 0x008fe20000020100 */
[----:B------:R-:W-:-:S13]  /*22d0*/  PLOP3.LUT P0, PT, PT, PT, UP1, 0x80, 0x8 ;  /* 0x000000000008781c */ /* 0x000fda0003f0f018 */
[----:B-1----:R-:W-:Y:S02]  /*22e0*/  @P0 LOP3.LUT R0, R5, 0xffff, RZ, 0xc0, !PT ;  /* 0x0000ffff05000812 */ /* 0x002fe400078ec0ff */
[----:B------:R-:W-:Y:S02]  /*22f0*/  @P0 MOV R2, R4 ;  /* 0x0000000400020202 */ /* 0x000fe40000000f00 */
[----:B------:R-:W-:Y:S01]  /*2300*/  @P0 R2UR UR5, R0 ;  /* 0x00000000000502ca */ /* 0x000fe200000e0000 */
[----:B------:R-:W-:Y:S01]  /*2310*/  VIADD R0, R3, 0xb0 ;  /* 0x000000b003007836 */ /* 0x000fe20000000000 */
[----:B------:R-:W-:Y:S02]  /*2320*/  @P0 SHF.R.U32.HI R4, RZ, 0x10, R5 ;  /* 0x00000010ff040819 */ /* 0x000fe40000011605 */
[----:B------:R-:W-:Y:S02]  /*2330*/  @P0 R2UR UR8, R2 ;  /* 0x00000000020802ca */ /* 0x000fe400000e0000 */
[----:B------:R-:W-:-:S02]  /*2340*/  PRMT R0, RZ, 0x654, R0 ;  /* 0x00000654ff007816 */ /* 0x000fc40000000000 */
[----:B------:R-:W-:Y:S02]  /*2350*/  @P0 R2UR UR4, R4 ;  /* 0x00000000040402ca */ /* 0x000fe400000e0000 */
[----:B------:R1:W-:Y:S03]  /*2360*/  SYNCS.ARRIVE.TRANS64.RED.A1T0 RZ, [R0+URZ], RZ ;  /* 0x000000ff00ff79a7 */ /* 0x0003e600081004ff */
[----:B------:R-:W-:-:S04]  /*2370*/  @UP1 UMOV UR30, UR5 ;  /* 0x00000005001e1c82 */ /* 0x000fc80008000000 */
[----:B------:R-:W-:-:S04]  /*2380*/  @UP1 UMOV UR31, UR8 ;  /* 0x00000008001f1c82 */ /* 0x000fc80008000000 */
[----:B------:R-:W-:Y:S01]  /*2390*/  @UP1 UMOV UR36, UR4 ;  /* 0x0000000400241c82 */ /* 0x000fe20008000000 */
[----:B------:R-:W-:Y:S05]  /*23a0*/  BRA.U !UP0, `(.L_x_40) ;  /* 0x0000000108d47547 */ /* 0x000fea000b800000 */
[----:B------:R-:W2:Y:S01]  /*23b0*/  LDCU.128 UR12, c[0x0][0xb10] ;  /* 0x00016200ff0c77ac */ /* 0x000ea20008000c00 */
[----:B------:R-:W3:Y:S01]  /*23c0*/  LDCU UR24, c[0x0][0xb20] ;  /* 0x00016400ff1877ac */ /* 0x000ee20008000800 */
[----:B------:R-:W4:Y:S01]  /*23d0*/  LDCU UR20, c[0x0][0xb0c] ;  /* 0x00016180ff1477ac */ /* 0x000f220008000800 */
[----:B------:R-:W1:Y:S01]  /*23e0*/  LDCU.64 UR10, c[0x0][0xb28] ;  /* 0x00016500ff0a77ac */ /* 0x000e620008000a00 */
[----:B------:R-:W-:Y:S02]  /*23f0*/  UISETP.NE.AND UP3, UPT, UR42, 0x1, UPT ;  /* 0x000000012a00788c */ /* 0x000fe4000bf65270 */
[----:B--2---:R-:W-:Y:S02]  /*2400*/  UIMAD.WIDE.U32 UR8, UR37, UR15, URZ ;  /* 0x0000000f250872a5 */ /* 0x004fe4000f8e00ff */
[----:B------:R-:W-:Y:S02]  /*2410*/  UIMAD.WIDE.U32 UR4, UR38, UR12, URZ ;  /* 0x0000000c260472a5 */ /* 0x000fe4000f8e00ff */
[----:B------:R-:W-:-:S02]  /*2420*/  UISETP.NE.AND UP0, UPT, UR14, 0x1, UPT ;  /* 0x000000010e00788c */ /* 0x000fc4000bf05270 */
[----:B------:R-:W-:Y:S01]  /*2430*/  UIMAD.WIDE.U32 UR28, UR30, UR15, URZ ;  /* 0x0000000f1e1c72a5 */ /* 0x000fe2000f8e00ff */
[----:B------:R-:W-:Y:S02]  /*2440*/  UMOV UR8, UR9 ;  /* 0x0000000900087c82 */ /* 0x000fe40008000000 */
[----:B------:R-:W-:Y:S01]  /*2450*/  UMOV UR4, UR5 ;  /* 0x0000000500047c82 */ /* 0x000fe20008000000 */
[----:B---3--:R-:W-:Y:S02]  /*2460*/  USHF.R.U32.HI UR8, URZ, UR24, UR8 ;  /* 0x00000018ff087299 */ /* 0x008fe40008011608 */
[----:B----4-:R-:W-:Y:S02]  /*2470*/  UISETP.NE.AND UP2, UPT, UR20, 0x1, UPT ;  /* 0x000000011400788c */ /* 0x010fe4000bf45270 */
[----:B------:R-:W-:Y:S02]  /*2480*/  USHF.R.U32.HI UR4, URZ, UR13, UR4 ;  /* 0x0000000dff047299 */ /* 0x000fe40008011604 */
[----:B------:R-:W-:-:S02]  /*2490*/  USEL UR5, UR37, UR8, !UP0 ;  /* 0x0000000825057287 */ /* 0x000fc4000c000000 */
[----:B------:R-:W-:Y:S02]  /*24a0*/  USEL UR8, UR38, UR4, !UP2 ;  /* 0x0000000426087287 */ /* 0x000fe4000d000000 */
[----:B-1----:R-:W-:Y:S01]  /*24b0*/  UIMAD.WIDE.U32 UR16, UR5, UR10, URZ ;  /* 0x0000000a051072a5 */ /* 0x002fe2000f8e00ff */
[----:B------:R-:W-:Y:S01]  /*24c0*/  UMOV UR4, UR29 ;  /* 0x0000001d00047c82 */ /* 0x000fe20008000000 */
[----:B------:R-:W-:Y:S02]  /*24d0*/  UIMAD.WIDE.U32 UR18, UR31, UR12, URZ ;  /* 0x0000000c1f1272a5 */ /* 0x000fe4000f8e00ff */
[----:B------:R-:W-:-:S03]  /*24e0*/  UIMAD.WIDE.U32 UR28, UR8, UR10, URZ ;  /* 0x0000000a081c72a5 */ /* 0x000fc6000f8e00ff */
[----:B------:R-:W-:Y:S01]  /*24f0*/  UMOV UR16, UR17 ;  /* 0x0000001100107c82 */ /* 0x000fe20008000000 */
[----:B------:R-:W-:Y:S02]  /*2500*/  USHF.R.U32.HI UR4, URZ, UR24, UR4 ;  /* 0x00000018ff047299 */ /* 0x000fe40008011604 */
[----:B------:R-:W-:Y:S01]  /*2510*/  @UP3 USHF.R.U32.HI UR5, URZ, UR11, UR16 ;  /* 0x0000000bff053299 */ /* 0x000fe20008011610 */
[----:B------:R-:W-:Y:S01]  /*2520*/  UMOV UR18, UR19 ;  /* 0x0000001300127c82 */ /* 0x000fe20008000000 */
[----:B------:R-:W-:Y:S01]  /*2530*/  UMOV UR28, UR29 ;  /* 0x0000001d001c7c82 */ /* 0x000fe20008000000 */
[----:B------:R-:W-:Y:S02]  /*2540*/  USHF.R.U32.HI UR13, URZ, UR13, UR18 ;  /* 0x0000000dff0d7299 */ /* 0x000fe40008011612 */
[----:B------:R-:W-:Y:S02]  /*2550*/  USEL UR4, UR30, UR4, !UP0 ;  /* 0x000000041e047287 */ /* 0x000fe4000c000000 */
[----:B------:R-:W-:-:S02]  /*2560*/  @UP3 USHF.R.U32.HI UR8, URZ, UR11, UR28 ;  /* 0x0000000bff083299 */ /* 0x000fc4000801161c */
[----:B------:R-:W-:Y:S02]  /*2570*/  UIMAD UR9, UR42, UR5, URZ ;  /* 0x000000052a0972a4 */ /* 0x000fe4000f8e02ff */
[----:B------:R-:W-:Y:S02]  /*2580*/  USEL UR5, UR31, UR13, !UP2 ;  /* 0x0000000d1f057287 */ /* 0x000fe4000d000000 */
[----:B------:R-:W-:Y:S02]  /*2590*/  UIMAD UR12, UR42, UR8, URZ ;  /* 0x000000082a0c72a4 */ /* 0x000fe4000f8e02ff */
[----:B------:R-:W-:Y:S02]  /*25a0*/  UISETP.GE.AND UP0, UPT, UR4, UR9, UPT ;  /* 0x000000090400728c */ /* 0x000fe4000bf06270 */
[----:B------:R-:W-:Y:S02]  /*25b0*/  UIMAD.WIDE.U32 UR16, UR4, UR10, URZ ;  /* 0x0000000a041072a5 */ /* 0x000fe4000f8e00ff */
[----:B------:R-:W-:-:S02]  /*25c0*/  UISETP.GE.OR UP0, UPT, UR5, UR12, UP0 ;  /* 0x0000000c0500728c */ /* 0x000fc40008706670 */
        /* <DEDUP_REMOVED lines=19> */
.L_x_40:
[----:B------:R-:W2:Y:S02]  /*2700*/  LDCU UR4, c[0x0][0xb30] ;  /* 0x00016600ff0477ac */ /* 0x000ea40008000800 */
[----:B--2---:R-:W-:-:S09]  /*2710*/  UISETP.NE.AND UP0, UPT, UR4, 0x1, UPT ;  /* 0x000000010400788c */ /* 0x004fd2000bf05270 */
[----:B------:R-:W-:Y:S05]  /*2720*/  BRA.U UP0, `(.L_x_41) ;  /* 0x0000000100447547 */ /* 0x000fea000b800000 */
[----:B------:R-:W2:Y:S01]  /*2730*/  LDCU.128 UR12, c[0x0][0xb10] ;  /* 0x00016200ff0c77ac */ /* 0x000ea20008000c00 */
[----:B------:R-:W3:Y:S01]  /*2740*/  LDCU UR10, c[0x0][0xb0c] ;  /* 0x00016180ff0a77ac */ /* 0x000ee20008000800 */
[----:B------:R-:W4:Y:S01]  /*2750*/  LDCU UR11, c[0x0][0xb20] ;  /* 0x00016400ff0b77ac */ /* 0x000f220008000800 */
[----:B--2---:R-:W-:Y:S02]  /*2760*/  UIMAD.WIDE.U32 UR8, UR31, UR12, URZ ;  /* 0x0000000c1f0872a5 */ /* 0x004fe4000f8e00ff */
[----:B------:R-:W-:Y:S02]  /*2770*/  UIMAD.WIDE.U32 UR4, UR30, UR15, URZ ;  /* 0x0000000f1e0472a5 */ /* 0x000fe4000f8e00ff */
[----:B---3--:R-:W-:Y:S02]  /*2780*/  UISETP.NE.AND UP2, UPT, UR10, 0x1, UPT ;  /* 0x000000010a00788c */ /* 0x008fe4000bf45270 */
[----:B------:R-:W-:Y:S01]  /*2790*/  UISETP.NE.AND UP0, UPT, UR14, 0x1, UPT ;  /* 0x000000010e00788c */ /* 0x000fe2000bf05270 */
[----:B------:R-:W-:-:S02]  /*27a0*/  UMOV UR8, UR9 ;  /* 0x0000000900087c82 */ /* 0x000fc40008000000 */
[----:B------:R-:W-:Y:S01]  /*27b0*/  UMOV UR4, UR5 ;  /* 0x0000000500047c82 */ /* 0x000fe20008000000 */
[----:B------:R-:W-:Y:S02]  /*27c0*/  USHF.R.U32.HI UR13, URZ, UR13, UR8 ;  /* 0x0000000dff0d7299 */ /* 0x000fe40008011608 */
[----:B----4-:R-:W-:Y:S02]  /*27d0*/  USHF.R.U32.HI UR4, URZ, UR11, UR4 ;  /* 0x0000000bff047299 */ /* 0x010fe40008011604 */
[----:B------:R-:W-:Y:S02]  /*27e0*/  USEL UR5, UR31, UR13, !UP2 ;  /* 0x0000000d1f057287 */ /* 0x000fe4000d000000 */
[----:B------:R-:W-:-:S04]  /*27f0*/  USEL UR4, UR30, UR4, !UP0 ;  /* 0x000000041e047287 */ /* 0x000fc8000c000000 */
[----:B------:R-:W-:Y:S02]  /*2800*/  UIADD3 UR8, UPT, UPT, UR5, -UR4, URZ ;  /* 0x8000000405087290 */ /* 0x000fe4000fffe0ff */
[----:B------:R-:W-:Y:S02]  /*2810*/  UIADD3 UR4, UPT, UPT, -UR5, UR4, URZ ;  /* 0x0000000405047290 */ /* 0x000fe4000fffe1ff */
[----:B------:R-:W-:Y:S02]  /*2820*/  UIMAD UR30, UR8, UR14, UR30 ;  /* 0x0000000e081e72a4 */ /* 0x000fe4000f8e021e */
[----:B------:R-:W-:-:S12]  /*2830*/  UIMAD UR31, UR4, UR10, UR31 ;  /* 0x0000000a041f72a4 */ /* 0x000fd8000f8e021f */
.L_x_41:
[----:B------:R-:W-:Y:S01]  /*2840*/  VIADD R11, R11, 0x1 ;  /* 0x000000010b0b7836 */ /* 0x000fe20000000000 */
[----:B------:R-:W-:Y:S02]  /*2850*/  R2UR UR5, R143 ;  /* 0x000000008f0572ca */ /* 0x000fe400000e0000 */
[----:B------:R-:W-:Y:S02]  /*2860*/  R2UR UR4, R142 ;  /* 0x000000008e0472ca */ /* 0x000fe400000e0000 */
[C---:B------:R-:W-:Y:S02]  /*2870*/  ISETP.NE.AND P0, PT, R11.reuse, 0x2, PT ;  /* 0x000000020b00780c */ /* 0x040fe40003f05270 */
[----:B------:R-:W-:Y:S02]  /*2880*/  PLOP3.LUT P1, PT, PT, PT, PT, 0x80, 0x8 ;  /* 0x000000000008781c */ /* 0x000fe40003f2f070 */
[----:B------:R-:W-:Y:S02]  /*2890*/  SEL R3, RZ, 0x1, P0 ;  /* 0x00000001ff037807 */ /* 0x000fe40000000000 */
[----:B------:R-:W-:-:S02]  /*28a0*/  SEL R11, R11, RZ, P0 ;  /* 0x000000ff0b0b7207 */ /* 0x000fc40000000000 */
[----:B------:R-:W-:Y:S01]  /*28b0*/  LOP3.LUT R10, R10, R3, RZ, 0x3c, !PT ;  /* 0x000000030a0a7212 */ /* 0x000fe200078e3cff */
[----:B------:R-:W-:Y:S02]  /*28c0*/  UIADD3 UR16, UPT, UPT, UR31, UR5, URZ ;  /* 0x000000051f107290 */ /* 0x000fe4000fffe0ff */
[----:B------:R-:W-:Y:S01]  /*28d0*/  UIADD3 UR20, UPT, UPT, UR30, UR4, URZ ;  /* 0x000000041e147290 */ /* 0x000fe2000fffe0ff */
[----:B------:R-:W-:Y:S11]  /*28e0*/  BRA.U UP1, `(.L_x_42) ;  /* 0xfffffff101247547 */ /* 0x000ff6000b83ffff */
[----:B------:R-:W-:Y:S01]  /*28f0*/  UIADD3 UR8, UPT, UPT, UR6, 0x28, URZ ;  /* 0x0000002806087890 */ /* 0x000fe2000fffe0ff */
[----:B------:R-:W-:-:S03]  /*2900*/  SHF.L.U32 R3, R12, 0x1f, RZ ;  /* 0x0000001f0c037819 */ /* 0x000fc600000006ff */
[----:B------:R-:W-:-:S09]  /*2910*/  ULEA UR4, UR7, UR8, 0x3 ;  /* 0x0000000807047291 */ /* 0x000fd2000f8e18ff */
[----:B------:R-:W2:Y:S02]  /*2920*/  SYNCS.PHASECHK.TRANS64.TRYWAIT P0, [UR4], R3 ;  /* 0x00000003ff0075a7 */ /* 0x000ea40008001104 */
[----:B--2---:R-:W-:Y:S05]  /*2930*/  @!P0 BRA `(.L_x_43) ;  /* 0x0000009400a48947 */ /* 0x004fea0003800000 */
.L_x_147:
[----:B------:R-:W-:-:S04]  /*2940*/  UIADD3 UR4, UPT, UPT, UR7, 0x1, URZ ;  /* 0x0000000107047890 */ /* 0x000fc8000fffe0ff */
[----:B------:R-:W-:-:S04]  /*2950*/  UISETP.NE.AND UP0, UPT, UR4, 0x5, UPT ;  /* 0x000000050400788c */ /* 0x000fc8000bf05270 */
[----:B------:R-:W-:Y:S02]  /*2960*/  USEL UR6, URZ, 0x1, UP0 ;  /* 0x00000001ff067887 */ /* 0x000fe40008000000 */
[----:B------:R-:W-:-:S04]  /*2970*/  USEL UR4, UR4, URZ, UP0 ;  /* 0x000000ff04047287 */ /* 0x000fc80008000000 */
[----:B------:R-:W-:Y:S01]  /*2980*/  ULEA UR5, UR4, UR8, 0x3 ;  /* 0x0000000804057291 */ /* 0x000fe2000f8e18ff */
[----:B------:R-:W-:-:S04]  /*2990*/  LOP3.LUT R2, R12, UR6, RZ, 0x3c, !PT ;  /* 0x000000060c027c12 */ /* 0x000fc8000f8e3cff */
[----:B-1----:R-:W-:-:S04]  /*29a0*/  SHF.L.U32 R3, R2, 0x1f, RZ ;  /* 0x0000001f02037819 */ /* 0x002fc800000006ff */
[----:B------:R-:W1:Y:S02]  /*29b0*/  SYNCS.PHASECHK.TRANS64.TRYWAIT P0, [UR5], R3 ;  /* 0x00000003ff0075a7 */ /* 0x000e640008001105 */
[----:B-1----:R-:W-:Y:S05]  /*29c0*/  @!P0 BRA `(.L_x_44) ;  /* 0x0000009400988947 */ /* 0x002fea0003800000 */
.L_x_149:
        /* <DEDUP_REMOVED lines=9> */
.L_x_151:
        /* <DEDUP_REMOVED lines=9> */
.L_x_153:
[----:B------:R-:W-:-:S04]  /*2af0*/  UIADD3 UR4, UPT, UPT, UR4, 0x1, URZ ;  /* 0x0000000104047890 */ /* 0x000fc8000fffe0ff */
[----:B------:R-:W-:-:S04]  /*2b00*/  UISETP.NE.AND UP0, UPT, UR4, 0x5, UPT ;  /* 0x000000050400788c */ /* 0x000fc8000bf05270 */
[----:B------:R-:W-:Y:S02]  /*2b10*/  USEL UR5, URZ, 0x1, UP0 ;  /* 0x00000001ff057887 */ /* 0x000fe40008000000 */
[----:B------:R-:W-:-:S04]  /*2b20*/  USEL UR4, UR4, URZ, UP0 ;  /* 0x000000ff04047287 */ /* 0x000fc80008000000 */
[----:B------:R-:W-:Y:S01]  /*2b30*/  ULEA UR4, UR4, UR8, 0x3 ;  /* 0x0000000804047291 */ /* 0x000fe2000f8e18ff */
[----:B-1----:R-:W-:-:S04]  /*2b40*/  LOP3.LUT R3, R2, UR5, RZ, 0x3c, !PT ;  /* 0x0000000502037c12 */ /* 0x002fc8000f8e3cff */
[----:B------:R-:W-:Y:S01]  /*2b50*/  SHF.L.U32 R3, R3, 0x1f, RZ ;  /* 0x0000001f03037819 */ /* 0x000fe200000006ff */
[----:B------:R-:W-:-:S07]  /*2b60*/  IMAD.U32 R0, RZ, RZ, UR4 ;  /* 0x00000004ff007e24 */ /* 0x000fce000f8e00ff */
.L_x_47:
[----:B-1----:R1:W2:Y:S02]  /*2b70*/  SYNCS.PHASECHK.TRANS64.TRYWAIT P0, [R0+URZ], R3 ;  /* 0x00000003000075a7 */ /* 0x0022a400080011ff */
[----:B--2---:R-:W-:Y:S05]  /*2b80*/  @!P0 NANOSLEEP.SYNCS 0x989680 ;  /* 0x009896800000895d */ /* 0x004fea0003900000 */
[----:B------:R-:W2:Y:S02]  /*2b90*/  @!P0 SYNCS.PHASECHK.TRANS64 P0, [R0+URZ], R3 ;  /* 0x00000003000085a7 */ /* 0x000ea400080010ff */
[----:B--2---:R-:W-:Y:S05]  /*2ba0*/  @P0 EXIT ;  /* 0x000000000000094d */ /* 0x004fea0003800000 */
[----:B------:R-:W-:Y:S05]  /*2bb0*/  BRA `(.L_x_47) ;  /* 0xfffffffc00ec7947 */ /* 0x000fea000383ffff */
.L_x_22:
[----:B------:R-:W-:-:S04]  /*2bc0*/  UISETP.NE.AND UP0, UPT, UR45, URZ, UPT ;  /* 0x000000ff2d00728c */ /* 0x000fc8000bf05270 */
[----:B------:R-:W-:-:S09]  /*2bd0*/  UISETP.NE.OR UP0, UPT, UR17, 0x1, UP0 ;  /* 0x000000011100788c */ /* 0x000fd20008705670 */
[----:B------:R-:W-:Y:S05]  /*2be0*/  BRA.U UP0, `(.L_x_48) ;  /* 0x0000000500487547 */ /* 0x000fea000b800000 */
[----:B------:R-:W-:Y:S01]  /*2bf0*/  ISETP.GE.U32.AND P2, PT, R3, 0x4, PT ;  /* 0x000000040300780c */ /* 0x000fe20003f46070 */
[----:B------:R-:W-:Y:S01]  /*2c00*/  IMAD.MOV.U32 R12, RZ, RZ, 0x1 ;  /* 0x00000001ff0c7424 */ /* 0x000fe200078e00ff */
[----:B------:R-:W-:Y:S02]  /*2c10*/  CS2R R10, SRZ ;  /* 0x00000000000a7805 */ /* 0x000fe4000001ff00 */
[----:B------:R-:W-:Y:S01]  /*2c20*/  CS2R R8, SRZ ;  /* 0x0000000000087805 */ /* 0x000fe2000001ff00 */
[----:B------:R-:W-:Y:S01]  /*2c30*/  UMOV UR6, 0x400 ;  /* 0x0000040000067882 */ /* 0x000fe20000000000 */
[----:B------:R-:W-:Y:S01]  /*2c40*/  UMOV UR5, URZ ;  /* 0x000000ff00057c82 */ /* 0x000fe20008000000 */
[----:B------:R-:W-:-:S12]  /*2c50*/  ULEA UR6, UR45, UR6, 0x18 ;  /* 0x000000062d067291 */ /* 0x000fd8000f8ec0ff */
.L_x_52:
[----:B------:R-:W-:Y:S02]  /*2c60*/  LEA R0, R8, UR6, 0x3 ;  /* 0x0000000608007c11 */ /* 0x000fe4000f8e18ff */
[----:B------:R-:W-:-:S03]  /*2c70*/  SHF.L.U32 R5, R9, 0x1f, RZ ;  /* 0x0000001f09057819 */ /* 0x000fc600000006ff */
[----:B------:R-:W-:Y:S01]  /*2c80*/  VIADD R4, R0, 0xf0 ;  /* 0x000000f000047836 */ /* 0x000fe20000000000 */
[----:B------:R-:W1:Y:S02]  /*2c90*/  SYNCS.PHASECHK.TRANS64.TRYWAIT P0, [R0+URZ+0xe0], R5 ;  /* 0x0000e005000075a7 */ /* 0x000e6400080011ff */
[----:B-1----:R-:W-:Y:S05]  /*2ca0*/  @!P0 BRA `(.L_x_49) ;  /* 0x0000009400288947 */ /* 0x002fea0003800000 */
.L_x_154:
[----:B------:R-:W-:Y:S01]  /*2cb0*/  ULEA UR4, UR5, UR6, 0x3 ;  /* 0x0000000605047291 */ /* 0x000fe2000f8e18ff */
[----:B------:R-:W-:Y:S01]  /*2cc0*/  PRMT R4, RZ, 0x654, R4 ;  /* 0x00000654ff047816 */ /* 0x000fe20000000004 */
[----:B-1----:R-:W-:Y:S01]  /*2cd0*/  @!P2 IMAD.MOV.U32 R5, RZ, RZ, 0x10 ;  /* 0x00000010ff05a424 */ /* 0x002fe200078e00ff */
[----:B------:R-:W-:Y:S01]  /*2ce0*/  SHF.L.U32 R7, R12, 0x1f, RZ ;  /* 0x0000001f0c077819 */ /* 0x000fe200000006ff */
[----:B------:R-:W-:Y:S01]  /*2cf0*/  UIADD3 UR7, UPT, UPT, UR4, 0xa0, URZ ;  /* 0x000000a004077890 */ /* 0x000fe2000fffe0ff */
[----:B------:R1:W-:Y:S05]  /*2d00*/  SYNCS.ARRIVE.TRANS64.RED.A1T0 RZ, [R4+URZ], RZ ;  /* 0x000000ff04ff79a7 */ /* 0x0003ea00081004ff */
[----:B------:R-:W-:Y:S01]  /*2d10*/  IMAD.U32 R0, RZ, RZ, UR7 ;  /* 0x00000007ff007e24 */ /* 0x000fe2000f8e00ff */
[----:B------:R-:W2:Y:S04]  /*2d20*/  SYNCS.PHASECHK.TRANS64.TRYWAIT P0, [UR4+0xb0], R7 ;  /* 0x0000b007ff0075a7 */ /* 0x000ea80008001104 */
[----:B------:R-:W-:Y:S01]  /*2d30*/  PRMT R13, R3, 0x654, R0 ;  /* 0x00000654030d7816 */ /* 0x000fe20000000000 */
[----:B-12---:R-:W-:Y:S06]  /*2d40*/  @!P0 BRA `(.L_x_50) ;  /* 0x0000009400148947 */ /* 0x006fec0003800000 */
.L_x_156:
[----:B------:R-:W-:Y:S01]  /*2d50*/  ULEA UR8, UR5, UR6, 0x4 ;  /* 0x0000000605087291 */ /* 0x000fe2000f8e20ff */
[----:B------:R-:W-:Y:S01]  /*2d60*/  SEL R2, R13, R2, !P2 ;  /* 0x000000020d027207 */ /* 0x000fe20005000000 */
[----:B------:R-:W-:Y:S01]  /*2d70*/  UIADD3 UR9, UPT, UPT, UR4, 0xa0, URZ ;  /* 0x000000a004097890 */ /* 0x000fe2000fffe0ff */
[----:B-1----:R-:W-:Y:S01]  /*2d80*/  LEA R0, R11, UR6, 0x3 ;  /* 0x000000060b007c11 */ /* 0x002fe2000f8e18ff */
[----:B------:R-:W-:Y:S01]  /*2d90*/  UIADD3 UR8, UPT, UPT, UR8, 0x110, URZ ;  /* 0x0000011008087890 */ /* 0x000fe2000fffe0ff */
[----:B------:R1:W-:Y:S01]  /*2da0*/  @!P2 SYNCS.ARRIVE.TRANS64.RED RZ, [R2+URZ], R5 ;  /* 0x0000000502ffa9a7 */ /* 0x0003e200080004ff */
[----:B------:R-:W-:Y:S01]  /*2db0*/  UIADD3 UR4, UPT, UPT, UR5, 0x1, URZ ;  /* 0x0000000105047890 */ /* 0x000fe2000fffe0ff */
[----:B------:R-:W-:-:S03]  /*2dc0*/  VIADD R8, R8, 0x1 ;  /* 0x0000000108087836 */ /* 0x000fc60000000000 */
[----:B------:R-:W-:Y:S02]  /*2dd0*/  UISETP.NE.AND UP0, UPT, UR4, 0x2, UPT ;  /* 0x000000020400788c */ /* 0x000fe4000bf05270 */
[----:B------:R-:W-:Y:S01]  /*2de0*/  ISETP.NE.AND P0, PT, R8, 0x2, PT ;  /* 0x000000020800780c */ /* 0x000fe20003f05270 */
[----:B------:R-:W-:Y:S06]  /*2df0*/  UGETNEXTWORKID.BROADCAST [UR8], [UR9] ;  /* 0x00000000080073ca */ /* 0x000fec0008000100 */
[----:B------:R-:W-:Y:S02]  /*2e00*/  USEL UR7, URZ, 0x1, UP0 ;  /* 0x00000001ff077887 */ /* 0x000fe40008000000 */
[----:B------:R-:W-:-:S04]  /*2e10*/  USEL UR5, UR4, URZ, UP0 ;  /* 0x000000ff04057287 */ /* 0x000fc80008000000 */
[----:B------:R-:W-:Y:S02]  /*2e20*/  LOP3.LUT R12, R12, UR7, RZ, 0x3c, !PT ;  /* 0x000000070c0c7c12 */ /* 0x000fe4000f8e3cff */
[----:B-1----:R-:W-:-:S04]  /*2e30*/  SHF.L.U32 R5, R10, 0x1f, RZ ;  /* 0x0000001f0a057819 */ /* 0x002fc800000006ff */
[----:B------:R-:W1:Y:S02]  /*2e40*/  SYNCS.PHASECHK.TRANS64.TRYWAIT P1, [R0+URZ+0xa0], R5 ;  /* 0x0000a005000075a7 */ /* 0x000e6400080211ff */
[----:B-1----:R-:W-:Y:S05]  /*2e50*/  @!P1 BRA `(.L_x_51) ;  /* 0x0000009000e89947 */ /* 0x002fea0003800000 */
.L_x_157:
[C---:B------:R-:W-:Y:S01]  /*2e60*/  LEA R4, R11.reuse, UR6, 0x4 ;  /* 0x000000060b047c11 */ /* 0x040fe2000f8e20ff */
[----:B-1----:R-:W-:Y:S01]  /*2e70*/  VIADD R0, R0, 0xb0 ;  /* 0x000000b000007836 */ /* 0x002fe20000000000 */
[----:B------:R-:W-:Y:S01]  /*2e80*/  SEL R8, R8, RZ, P0 ;  /* 0x000000ff08087207 */ /* 0x000fe20000000000 */
[----:B------:R-:W-:-:S03]  /*2e90*/  VIADD R11, R11, 0x1 ;  /* 0x000000010b0b7836 */ /* 0x000fc60000000000 */
[----:B------:R-:W1:Y:S01]  /*2ea0*/  LDS.128 R4, [R4+0x110] ;  /* 0x0001100004047984 */ /* 0x000e620000000c00 */
[----:B------:R-:W-:Y:S02]  /*2eb0*/  PRMT R0, RZ, 0x654, R0 ;  /* 0x00000654ff007816 */ /* 0x000fe40000000000 */
[C---:B------:R-:W-:Y:S01]  /*2ec0*/  ISETP.NE.AND P1, PT, R11.reuse, 0x2, PT ;  /* 0x000000020b00780c */ /* 0x040fe20003f25270 */
[----:B------:R-:W-:Y:S01]  /*2ed0*/  @!PT LDS RZ, [RZ] ;  /* 0x00000000fffff984 */ /* 0x000fe20000000800 */
[----:B------:R-:W-:Y:S01]  /*2ee0*/  @!PT LDS RZ, [RZ] ;  /* 0x00000000fffff984 */ /* 0x000fe20000000800 */
[----:B------:R-:W-:Y:S01]  /*2ef0*/  @!PT LDS RZ, [RZ] ;  /* 0x00000000fffff984 */ /* 0x000fe20000000800 */
[----:B------:R-:W-:Y:S01]  /*2f00*/  @!PT LDS RZ, [RZ] ;  /* 0x00000000fffff984 */ /* 0x000fe20000000800 */
[----:B------:R2:W-:Y:S06]  /*2f10*/  MEMBAR.ALL.CTA ;  /* 0x0000000000007992 */ /* 0x0005ec0000008000 */
[----:B--2---:R-:W2:Y:S01]  /*2f20*/  FENCE.VIEW.ASYNC.S ;  /* 0x00000000000073c6 */ /* 0x004ea20000000000 */
[----:B------:R-:W-:Y:S01]  /*2f30*/  SEL R11, R11, RZ, P1 ;  /* 0x000000ff0b0b7207 */ /* 0x000fe20000800000 */
[----:B--2---:R2:W-:Y:S01]  /*2f40*/  SYNCS.ARRIVE.TRANS64.RED.A1T0 RZ, [R0+URZ], RZ ;  /* 0x000000ff00ff79a7 */ /* 0x0045e200081004ff */
[----:B-1----:R-:W-:-:S02]  /*2f50*/  LOP3.LUT P3, RZ, R6, 0x1, RZ, 0xc0, !PT ;  /* 0x0000000106ff7812 */ /* 0x002fc4000786c0ff */
[----:B------:R-:W-:-:S04]  /*2f60*/  SEL R5, RZ, 0x1, P1 ;  /* 0x00000001ff057807 */ /* 0x000fc80000800000 */
[----:B------:R-:W-:Y:S02]  /*2f70*/  LOP3.LUT R10, R10, R5, RZ, 0x3c, !PT ;  /* 0x000000050a0a7212 */ /* 0x000fe400078e3cff */
[----:B--2---:R-:W-:-:S04]  /*2f80*/  SEL R0, RZ, 0x1, P0 ;  /* 0x00000001ff007807 */ /* 0x004fc80000000000 */
[----:B------:R-:W-:Y:S01]  /*2f90*/  LOP3.LUT R9, R9, R0, RZ, 0x3c, !PT ;  /* 0x0000000009097212 */ /* 0x000fe200078e3cff */
[----:B------:R-:W-:Y:S06]  /*2fa0*/  @P3 BRA `(.L_x_52) ;  /* 0xfffffffc002c3947 */ /* 0x000fec000383ffff */
[----:B------:R-:W-:Y:S01]  /*2fb0*/  ULEA UR4, UR5, UR6, 0x3 ;  /* 0x0000000605047291 */ /* 0x000fe2000f8e18ff */
[----:B------:R-:W-:-:S08]  /*2fc0*/  SHF.L.U32 R3, R12, 0x1f, RZ ;  /* 0x0000001f0c037819 */ /* 0x000fd000000006ff */
[----:B------:R-:W1:Y:S02]  /*2fd0*/  SYNCS.PHASECHK.TRANS64 P0, [UR4+0xb0], R3 ;  /* 0x0000b003ff0075a7 */ /* 0x000e640008001004 */
[----:B-1----:R-:W-:Y:S05]  /*2fe0*/  @P0 BRA `(.L_x_53) ;  /* 0x0000000000080947 */ /* 0x002fea0003800000 */
[----:B------:R-:W1:Y:S02]  /*2ff0*/  SYNCS.PHASECHK.TRANS64.TRYWAIT P0, [UR4+0xb0], R3 ;  /* 0x0000b003ff0075a7 */ /* 0x000e640008001104 */
[----:B-1----:R-:W-:Y:S05]  /*3000*/  @!P0 BRA `(.L_x_54) ;  /* 0x0000009000908947 */ /* 0x002fea0003800000 */
.L_x_53:
[----:B------:R-:W-:-:S04]  /*3010*/  UIADD3 UR7, UPT, UPT, UR5, 0x1, URZ ;  /* 0x0000000105077890 */ /* 0x000fc8000fffe0ff */
[----:B------:R-:W-:-:S04]  /*3020*/  UISETP.NE.AND UP0, UPT, UR7, 0x2, UPT ;  /* 0x000000020700788c */ /* 0x000fc8000bf05270 */
[----:B------:R-:W-:Y:S02]  /*3030*/  USEL UR8, URZ, 0x1, UP0 ;  /* 0x00000001ff087887 */ /* 0x000fe40008000000 */
[----:B------:R-:W-:-:S04]  /*3040*/  USEL UR7, UR7, URZ, UP0 ;  /* 0x000000ff07077287 */ /* 0x000fc80008000000 */
[----:B------:R-:W-:Y:S01]  /*3050*/  ULEA UR7, UR7, UR6, 0x3 ;  /* 0x0000000607077291 */ /* 0x000fe2000f8e18ff */
[----:B-1----:R-:W-:-:S04]  /*3060*/  LOP3.LUT R3, R12, UR8, RZ, 0x3c, !PT ;  /* 0x000000080c037c12 */ /* 0x002fc8000f8e3cff */
[----:B------:R-:W-:-:S04]  /*3070*/  SHF.L.U32 R0, R3, 0x1f, RZ ;  /* 0x0000001f03007819 */ /* 0x000fc800000006ff */
[----:B------:R-:W1:Y:S02]  /*3080*/  SYNCS.PHASECHK.TRANS64 P0, [UR7+0xb0], R0 ;  /* 0x0000b000ff0075a7 */ /* 0x000e640008001007 */
[----:B-1----:R-:W-:Y:S05]  /*3090*/  @P0 EXIT ;  /* 0x000000000000094d */ /* 0x002fea0003800000 */
[----:B------:R-:W-:Y:S02]  /*30a0*/  SHF.L.U32 R3, R3, 0x1f, RZ ;  /* 0x0000001f03037819 */ /* 0x000fe400000006ff */
[----:B------:R-:W-:-:S07]  /*30b0*/  MOV R0, UR7 ;  /* 0x0000000700007c02 */ /* 0x000fce0008000f00 */
.L_x_55:
[----:B-1----:R1:W2:Y:S02]  /*30c0*/  SYNCS.PHASECHK.TRANS64.TRYWAIT P0, [R0+URZ+0xb0], R3 ;  /* 0x0000b003000075a7 */ /* 0x0022a400080011ff */
[----:B--2---:R-:W-:Y:S05]  /*30d0*/  @!P0 NANOSLEEP.SYNCS 0x989680 ;  /* 0x009896800000895d */ /* 0x004fea0003900000 */
[----:B------:R-:W2:Y:S02]  /*30e0*/  @!P0 SYNCS.PHASECHK.TRANS64 P0, [R0+URZ+0xb0], R3 ;  /* 0x0000b003000085a7 */ /* 0x000ea400080010ff */
[----:B--2---:R-:W-:Y:S05]  /*30f0*/  @P0 EXIT ;  /* 0x000000000000094d */ /* 0x004fea0003800000 */
[----:B------:R-:W-:Y:S05]  /*3100*/  BRA `(.L_x_55) ;  /* 0xfffffffc00ec7947 */ /* 0x000fea000383ffff */
.L_x_48:
[----:B------:R-:W-:Y:S05]  /*3110*/  BRA.U UP4, `(.L_x_56) ;  /* 0x0000001104907547 */ /* 0x000fea000b800000 */
[----:B------:R-:W-:Y:S01]  /*3120*/  UMOV UR4, 0x40 ;  /* 0x0000004000047882 */ /* 0x000fe20000000000 */
[----:B------:R-:W-:Y:S01]  /*3130*/  NOP ;  /* 0x0000000000007918 */ /* 0x000fe20000000000 */
[----:B------:R-:W-:Y:S01]  /*3140*/  ULEA UR5, UR45, UR4, 0x18 ;  /* 0x000000042d057291 */ /* 0x000fe2000f8ec0ff */
[----:B------:R-:W-:Y:S02]  /*3150*/  UMOV UR6, 0x400 ;  /* 0x0000040000067882 */ /* 0x000fe40000000000 */
[----:B------:R-:W-:-:S06]  /*3160*/  ULEA UR6, UR45, UR6, 0x18 ;  /* 0x000000062d067291 */ /* 0x000fcc000f8ec0ff */
[----:B------:R-:W1:Y:S02]  /*3170*/  LDS.U8 R3, [UR5+0x1c] ;  /* 0x00001c05ff037984 */ /* 0x000e640008000000 */
[----:B-1----:R-:W-:-:S13]  /*3180*/  ISETP.NE.AND P0, PT, R3, RZ, PT ;  /* 0x000000ff0300720c */ /* 0x002fda0003f05270 */
[----:B------:R-:W-:Y:S05]  /*3190*/  @P0 BRA `(.L_x_57) ;  /* 0x0000000400080947 */ /* 0x000fea0003800000 */
[----:B------:R-:W-:Y:S02]  /*31a0*/  UISETP.NE.U32.AND UP1, UPT, UR47, 0x1, UPT ;  /* 0x000000012f00788c */ /* 0x000fe4000bf25070 */
[----:B------:R-:W-:-:S07]  /*31b0*/  UIADD3 UR7, UPT, UPT, UR5, 0x8, URZ ;  /* 0x0000000805077890 */ /* 0x000fce000fffe0ff */
[----:B------:R-:W-:Y:S05]  /*31c0*/  BRA.U !UP1, `(.L_x_58) ;  /* 0x00000001099c7547 */ /* 0x000fea000b800000 */
[----:B------:R-:W-:Y:S01]  /*31d0*/  ELECT P0, URZ, PT ;  /* 0x0000000000ff782f */ /* 0x000fe20003800000 */
[----:B------:R-:W-:-:S12]  /*31e0*/  BSSY B0, `(.L_x_58) ;  /* 0x0000025000007945 */ /* 0x000fd80003800000 */
[----:B------:R-:W-:Y:S05]  /*31f0*/  @!P0 BRA `(.L_x_59) ;  /* 0x00000000008c8947 */ /* 0x000fea0003800000 */
[----:B------:R-:W-:-:S05]  /*3200*/  UMOV UR4, 0x10 ;  /* 0x0000001000047882 */ /* 0x000fca0000000000 */
[----:B------:R-:W-:Y:S04]  /*3210*/  DEPBAR.LE SB1, 0x36 ;  /* 0x00009d800000791a */ /* 0x000fe80000000000 */
[----:B------:R-:W1:Y:S02]  /*3220*/  UTCATOMSWS.2CTA.FIND_AND_SET.ALIGN UP0, UR4, UR4 ;  /* 0x00000004000475e3 */ /* 0x000e640008200800 */
[----:B-1----:R-:W-:Y:S01]  /*3230*/  MOV R10, UR4 ;  /* 0x00000004000a7c02 */ /* 0x002fe20008000f00 */
[----:B------:R-:W-:Y:S06]  /*3240*/  BRA.U UP0, `(.L_x_60) ;  /* 0x0000000100187547 */ /* 0x000fec000b800000 */
.L_x_61:
[----:B------:R-:W-:Y:S05]  /*3250*/  NANOSLEEP 0x64 ;  /* 0x000000640000795d */ /* 0x000fea0003800000 */
[----:B------:R-:W-:-:S05]  /*3260*/  UMOV UR4, 0x10 ;  /* 0x0000001000047882 */ /* 0x000fca0000000000 */
[----:B------:R-:W-:Y:S04]  /*3270*/  DEPBAR.LE SB1, 0x36 ;  /* 0x00009d800000791a */ /* 0x000fe80000000000 */
[----:B------:R-:W1:Y:S02]  /*3280*/  UTCATOMSWS.2CTA.FIND_AND_SET.ALIGN UP0, UR4, UR4 ;  /* 0x00000004000475e3 */ /* 0x000e640008200800 */
[----:B-1----:R-:W-:Y:S01]  /*3290*/  MOV R10, UR4 ;  /* 0x00000004000a7c02 */ /* 0x002fe20008000f00 */
[----:B------:R-:W-:Y:S05]  /*32a0*/  BRA.U !UP0, `(.L_x_61) ;  /* 0xfffffffd08e87547 */ /* 0x000fea000b83ffff */
.L_x_60:
[----:B------:R-:W1:Y:S01]  /*32b0*/  LDS R6, [UR5+0x10] ;  /* 0x00001005ff067984 */ /* 0x000e620008000800 */
[----:B------:R-:W-:Y:S01]  /*32c0*/  IMAD.U32 R3, RZ, RZ, UR6 ;  /* 0x00000006ff037e24 */ /* 0x000fe2000f8e00ff */
[----:B------:R-:W-:-:S03]  /*32d0*/  MOV R4, UR48 ;  /* 0x0000003000047c02 */ /* 0x000fc60008000f00 */
[----:B------:R-:W-:Y:S01]  /*32e0*/  VIADD R3, R3, 0x130 ;  /* 0x0000013003037836 */ /* 0x000fe20000000000 */
[----:B-1----:R-:W-:-:S04]  /*32f0*/  SHF.L.U32 R6, R6, 0x1f, RZ ;  /* 0x0000001f06067819 */ /* 0x002fc800000006ff */
[----:B------:R-:W1:Y:S02]  /*3300*/  SYNCS.PHASECHK.TRANS64.TRYWAIT P0, [UR5+0x8], R6 ;  /* 0x00000806ff0075a7 */ /* 0x000e640008001105 */
[----:B-1----:R-:W-:Y:S05]  /*3310*/  @P0 BRA `(.L_x_62) ;  /* 0x0000000000080947 */ /* 0x002fea0003800000 */
[----:B------:R-:W1:Y:S02]  /*3320*/  SYNCS.PHASECHK.TRANS64.TRYWAIT P0, [UR5+0x8], R6 ;  /* 0x00000806ff0075a7 */ /* 0x000e640008001105 */
[----:B-1----:R-:W-:Y:S05]  /*3330*/  @!P0 BRA `(.L_x_63) ;  /* 0x0000008c00dc8947 */ /* 0x002fea0003800000 */
.L_x_62:
[----:B------:R-:W-:Y:S01]  /*3340*/  PRMT R4, R4, 0x654, R3 ;  /* 0x0000065404047816 */ /* 0x000fe20000000003 */
[----:B------:R-:W-:Y:S01]  /*3350*/  HFMA2 R3, -RZ, RZ, 0, 5.9604644775390625e-08 ;  /* 0x00000001ff037431 */ /* 0x000fe200000001ff */
[----:B------:R-:W-:Y:S01]  /*3360*/  UPRMT UR4, UR48, 0x654, UR7 ;  /* 0x0000065430047896 */ /* 0x000fe20008000007 */
[----:B------:R-:W-:Y:S02]  /*3370*/  IMAD.MOV.U32 R7, RZ, RZ, 0xffff ;  /* 0x0000ffffff077424 */ /* 0x000fe400078e00ff */
[----:B-1----:R-:W-:Y:S02]  /*3380*/  IMAD.MOV.U32 R6, RZ, RZ, 0x4 ;  /* 0x00000004ff067424 */ /* 0x002fe400078e00ff */
[----:B------:R-:W-:Y:S01]  /*3390*/  IMAD.SHL.U32 R9, R10, 0x20, RZ ;  /* 0x000000200a097824 */ /* 0x000fe200078e00ff */
[----:B------:R-:W-:Y:S02]  /*33a0*/  MOV R5, UR4 ;  /* 0x0000000400057c02 */ /* 0x000fe40008000f00 */
[-C--:B------:R-:W-:Y:S01]  /*33b0*/  SHF.L.U32 R8, R7, R10.reuse, RZ ;  /* 0x0000000a07087219 */ /* 0x080fe200000006ff */
[----:B------:R1:W-:Y:S01]  /*33c0*/  SYNCS.ARRIVE.TRANS64.RED RZ, [UR4], R6 ;  /* 0x00000006ffff79a7 */ /* 0x0003e20008000404 */
[----:B------:R-:W-:Y:S01]  /*33d0*/  SHF.L.U32 R7, R3, R10, RZ ;  /* 0x0000000a03077219 */ /* 0x000fe200000006ff */
[----:B------:R1:W-:Y:S04]  /*33e0*/  STS [UR6+0x130], R9 ;  /* 0x00013009ff007988 */ /* 0x0003e80008000806 */
[----:B------:R1:W-:Y:S04]  /*33f0*/  STAS [R4.64], R10 ;  /* 0x0000000a04007dbd */ /* 0x0003e8000c0008ff */
[----:B------:R1:W-:Y:S04]  /*3400*/  ATOMS.OR RZ, [UR5+0x14], R8 ;  /* 0x00001408ffff798c */ /* 0x0003e8000b000005 */
[----:B------:R1:W-:Y:S04]  /*3410*/  ATOMS.OR RZ, [UR5+0x18], R7 ;  /* 0x00001807ffff798c */ /* 0x0003e8000b000005 */
[----:B------:R1:W-:Y:S02]  /*3420*/  ATOMS.XOR RZ, [UR5+0x10], R3 ;  /* 0x00001003ffff798c */ /* 0x0003e4000b800005 */
.L_x_59:
[----:B------:R-:W-:Y:S05]  /*3430*/  BSYNC B0 ;  /* 0x0000000000007941 */ /* 0x000fea0003800000 */
.L_x_58:
[----:B------:R-:W-:Y:S05]  /*3440*/  BRA.U UP1, `(.L_x_64) ;  /* 0x00000001016c7547 */ /* 0x000fea000b800000 */
[----:B------:R-:W-:-:S03]  /*3450*/  UMOV UR4, 0xffffffff ;  /* 0xffffffff00047882 */ /* 0x000fc60000000000 */
[----:B------:R-:W-:Y:S05]  /*3460*/  BRA.DIV UR4, `(.L_x_65) ;  /* 0x0000008e04a87947 */ /* 0x000fea000b800000 */
[----:B------:R-:W-:-:S13]  /*3470*/  ELECT P0, URZ, PT ;  /* 0x0000000000ff782f */ /* 0x000fda0003800000 */
.L_x_161:
[----:B------:R-:W-:Y:S05]  /*3480*/  @!P0 BRA `(.L_x_64) ;  /* 0x00000000005c8947 */ /* 0x000fea0003800000 */
[----:B-1----:R-:W1:Y:S02]  /*3490*/  LDS R4, [UR5+0x10] ;  /* 0x00001005ff047984 */ /* 0x002e640008000800 */
[----:B-1----:R-:W-:-:S04]  /*34a0*/  SHF.L.U32 R4, R4, 0x1f, RZ ;  /* 0x0000001f04047819 */ /* 0x002fc800000006ff */
[----:B------:R-:W1:Y:S02]  /*34b0*/  SYNCS.PHASECHK.TRANS64.TRYWAIT P0, [UR5+0x8], R4 ;  /* 0x00000804ff0075a7 */ /* 0x000e640008001105 */
[----:B-1----:R-:W-:Y:S05]  /*34c0*/  @P0 BRA `(.L_x_66) ;  /* 0x0000000000080947 */ /* 0x002fea0003800000 */
[----:B------:R-:W1:Y:S02]  /*34d0*/  SYNCS.PHASECHK.TRANS64.TRYWAIT P0, [UR5+0x8], R4 ;  /* 0x00000804ff0075a7 */ /* 0x000e640008001105 */
[----:B-1----:R-:W-:Y:S05]  /*34e0*/  @!P0 BRA `(.L_x_67) ;  /* 0x0000008c00ac8947 */ /* 0x002fea0003800000 */
.L_x_66:
[----:B------:R-:W2:Y:S01]  /*34f0*/  LDS R6, [UR6+0x130] ;  /* 0x00013006ff067984 */ /* 0x000ea20008000800 */
[----:B-1----:R-:W-:Y:S02]  /*3500*/  HFMA2 R3, -RZ, RZ, 0, 5.9604644775390625e-08 ;  /* 0x00000001ff037431 */ /* 0x002fe400000001ff */
[----:B------:R-:W-:Y:S01]  /*3510*/  IMAD.MOV.U32 R4, RZ, RZ, 0xffff ;  /* 0x0000ffffff047424 */ /* 0x000fe200078e00ff */
[----:B------:R-:W-:Y:S01]  /*3520*/  UPRMT UR4, UR48, 0x654, UR7 ;  /* 0x0000065430047896 */ /* 0x000fe20008000007 */
[----:B--2---:R-:W-:-:S03]  /*3530*/  IMAD.SHL.U32 R5, R6, 0x20, RZ ;  /* 0x0000002006057824 */ /* 0x004fc600078e00ff */
[-C--:B------:R-:W-:Y:S02]  /*3540*/  SHF.L.U32 R4, R4, R6.reuse, RZ ;  /* 0x0000000604047219 */ /* 0x080fe400000006ff */
[----:B------:R-:W-:Y:S01]  /*3550*/  SHF.L.U32 R6, R3, R6, RZ ;  /* 0x0000000603067219 */ /* 0x000fe200000006ff */
[----:B------:R2:W-:Y:S04]  /*3560*/  STS [UR6+0x130], R5 ;  /* 0x00013005ff007988 */ /* 0x0005e80008000806 */
[----:B------:R2:W-:Y:S04]  /*3570*/  ATOMS.OR RZ, [UR5+0x14], R4 ;  /* 0x00001404ffff798c */ /* 0x0005e8000b000005 */
[----:B------:R2:W-:Y:S01]  /*3580*/  ATOMS.OR RZ, [UR5+0x18], R6 ;  /* 0x00001806ffff798c */ /* 0x0005e2000b000005 */
[----:B------:R-:W-:Y:S03]  /*3590*/  SYNCS.ARRIVE.TRANS64.RED.A1T0 RZ, [UR4], RZ ;  /* 0x000000ffffff79a7 */ /* 0x000fe60008100404 */
[----:B------:R2:W-:Y:S01]  /*35a0*/  ATOMS.XOR RZ, [UR5+0x10], R3 ;  /* 0x00001003ffff798c */ /* 0x0005e2000b800005 */
[----:B------:R-:W-:Y:S05]  /*35b0*/  BRA `(.L_x_64) ;  /* 0x0000000000107947 */ /* 0x000fea0003800000 */
.L_x_57:
[----:B------:R-:W-:Y:S02]  /*35c0*/  MOV R3, 0xffffffff ;  /* 0xffffffff00037802 */ /* 0x000fe40000000f00 */
[----:B------:R-:W-:-:S03]  /*35d0*/  MOV R4, 0x3600 ;  /* 0x0000360000047802 */ /* 0x000fc60000000f00 */
[----:B------:R1:W-:Y:S04]  /*35e0*/  STS [UR6+0x130], R3 ;  /* 0x00013003ff007988 */ /* 0x0003e80008000806 */
[----:B-1---5:R-:W-:Y:S05]  /*35f0*/  CALL.REL.NOINC `($__internal_1_$__cuda_sm10x_tcgen05_guardrail_trap_phase_invalid_during_alloc) ;  /* 0x00000094004c7944 */ /* 0x022fea0003c00000 */
.L_x_64:
[----:B------:R-:W-:Y:S05]  /*3600*/  WARPSYNC.ALL ;  /* 0x0000000000007948 */ /* 0x000fea0003800000 */
[----:B------:R-:W3:Y:S01]  /*3610*/  S2UR UR4, SR_CgaCtaId ;  /* 0x00000000000479c3 */ /* 0x000ee20000008800 */
[----:B------:R-:W-:Y:S01]  /*3620*/  UMOV UR26, 0x400 ;  /* 0x00000400001a7882 */ /* 0x000fe20000000000 */
[----:B------:R-:W-:-:S06]  /*3630*/  NOP ;  /* 0x0000000000007918 */ /* 0x000fcc0000000000 */
[----:B------:R-:W-:Y:S06]  /*3640*/  BAR.ARV 0x6, 0xa0 ;  /* 0x0182800000007b1d */ /* 0x000fec0000002000 */
[----:B------:R-:W4:Y:S01]  /*3650*/  LDCU UR6, c[0x0][0x38c] ;  /* 0x00007180ff0677ac */ /* 0x000f220008000800 */
[----:B------:R-:W-:Y:S01]  /*3660*/  LOP3.LUT R0, R0, 0xffff, RZ, 0xc0, !PT ;  /* 0x0000ffff00007812 */ /* 0x000fe200078ec0ff */
[----:B-1----:R-:W-:Y:S01]  /*3670*/  IMAD.MOV.U32 R9, RZ, RZ, 0x1 ;  /* 0x00000001ff097424 */ /* 0x002fe200078e00ff */
[----:B------:R-:W-:Y:S01]  /*3680*/  LOP3.LUT R2, R2, 0xffff, RZ, 0xc0, !PT ;  /* 0x0000ffff02027812 */ /* 0x000fe200078ec0ff */
[----:B------:R-:W-:Y:S01]  /*3690*/  IMAD.MOV.U32 R8, RZ, RZ, RZ ;  /* 0x000000ffff087224 */ /* 0x000fe200078e00ff */
[----:B------:R-:W-:Y:S01]  /*36a0*/  R2UR UR42, R0 ;  /* 0x00000000002a72ca */ /* 0x000fe200000e0000 */
[----:B------:R-:W-:Y:S01]  /*36b0*/  UMOV UR32, URZ ;  /* 0x000000ff00207c82 */ /* 0x000fe20008000000 */
[----:B------:R-:W-:Y:S01]  /*36c0*/  R2UR UR28, R2 ;  /* 0x00000000021c72ca */ /* 0x000fe200000e0000 */
[----:B------:R-:W-:Y:S01]  /*36d0*/  UMOV UR23, URZ ;  /* 0x000000ff00177c82 */ /* 0x000fe20008000000 */
[----:B------:R-:W-:Y:S01]  /*36e0*/  UMOV UR22, URZ ;  /* 0x000000ff00167c82 */ /* 0x000fe20008000000 */
[----:B---3--:R-:W-:-:S02]  /*36f0*/  ULEA UR26, UR4, UR26, 0x18 ;  /* 0x0000001a041a7291 */ /* 0x008fc4000f8ec0ff */
[----:B------:R-:W-:Y:S02]  /*3700*/  UISETP.NE.AND UP3, UPT, UR47, URZ, UPT ;  /* 0x000000ff2f00728c */ /* 0x000fe4000bf65270 */
[----:B------:R-:W-:Y:S02]  /*3710*/  UIADD3 UR5, UPT, UPT, UR26, 0xc400, URZ ;  /* 0x0000c4001a057890 */ /* 0x000fe4000fffe0ff */
[----:B------:R-:W-:Y:S02]  /*3720*/  UIADD3 UR4, UPT, UPT, UR26, 0x20400, URZ ;  /* 0x000204001a047890 */ /* 0x000fe4000fffe0ff */
[----:B----4-:R-:W-:Y:S01]  /*3730*/  UIADD3 UR6, UPT, UPT, UR6, 0x7f, URZ ;  /* 0x0000007f06067890 */ /* 0x010fe2000fffe0ff */
[----:B--2---:R-:W1:Y:S01]  /*3740*/  LDS R3, [UR26+0x130] ;  /* 0x0001301aff037984 */ /* 0x004e620008000800 */
[----:B------:R-:W-:Y:S02]  /*3750*/  USHF.R.U32.HI UR5, URZ, 0x4, UR5 ;  /* 0x00000004ff057899 */ /* 0x000fe40008011605 */
[----:B------:R-:W-:-:S02]  /*3760*/  USHF.R.S32.HI UR33, URZ, 0x1f, UR6 ;  /* 0x0000001fff217899 */ /* 0x000fc40008011406 */
[----:B------:R-:W-:Y:S02]  /*3770*/  USHF.R.U32.HI UR4, URZ, 0x4, UR4 ;  /* 0x00000004ff047899 */ /* 0x000fe40008011604 */
[----:B------:R-:W-:Y:S02]  /*3780*/  ULEA.HI UR33, UR33, UR6, URZ, 0x7 ;  /* 0x0000000621217291 */ /* 0x000fe4000f8f38ff */
[----:B------:R-:W-:Y:S02]  /*3790*/  ULOP3.LUT UR5, UR5, 0x3fff, URZ, 0xc0, !UPT ;  /* 0x00003fff05057892 */ /* 0x000fe4000f8ec0ff */
[----:B------:R-:W-:Y:S02]  /*37a0*/  USHF.R.S32.HI UR33, URZ, 0x7, UR33 ;  /* 0x00000007ff217899 */ /* 0x000fe40008011421 */
[----:B------:R-:W-:Y:S02]  /*37b0*/  ULOP3.LUT UR30, UR4, 0x3fff, URZ, 0xc0, !UPT ;  /* 0x00003fff041e7892 */ /* 0x000fe4000f8ec0ff */
[----:B------:R-:W-:Y:S01]  /*37c0*/  UISETP.LT.AND UP0, UPT, UR33, 0x1, UPT ;  /* 0x000000012100788c */ /* 0x000fe2000bf01270 */
[----:B------:R-:W-:Y:S01]  /*37d0*/  UMOV UR40, 0x0 ;  /* 0x0000000000287882 */ /* 0x000fe20000000000 */
[----:B------:R-:W-:Y:S01]  /*37e0*/  UMOV UR41, 0x104004a0 ;  /* 0x104004a000297882 */ /* 0x000fe20000000000 */
[----:B------:R-:W-:-:S02]  /*37f0*/  ULOP3.LUT UR29, UR5, 0x10000, URZ, 0xfc, !UPT ;  /* 0x00010000051d7892 */ /* 0x000fc4000f8efcff */
[----:B------:R-:W-:Y:S02]  /*3800*/  ULOP3.LUT UR30, UR30, 0x10000, URZ, 0xfc, !UPT ;  /* 0x000100001e1e7892 */ /* 0x000fe4000f8efcff */
[----:B------:R-:W-:Y:S01]  /*3810*/  USEL UR43, UR33, 0x1, !UP0 ;  /* 0x00000001212b7887 */ /* 0x000fe2000c000000 */
[----:B------:R-:W-:Y:S01]  /*3820*/  UMOV UR38, 0x0 ;  /* 0x0000000000267882 */ /* 0x000fe20000000000 */
[----:B------:R-:W-:Y:S01]  /*3830*/  UMOV UR39, 0x104004a0 ;  /* 0x104004a000277882 */ /* 0x000fe20000000000 */
[----:B------:R-:W-:Y:S01]  /*3840*/  UMOV UR36, 0x0 ;  /* 0x0000000000247882 */ /* 0x000fe20000000000 */
[----:B------:R-:W-:Y:S01]  /*3850*/  UMOV UR37, 0x104004a0 ;  /* 0x104004a000257882 */ /* 0x000fe20000000000 */
[----:B------:R-:W-:Y:S01]  /*3860*/  UMOV UR34, 0x0 ;  /* 0x0000000000227882 */ /* 0x000fe20000000000 */
[----:B------:R-:W-:Y:S01]  /*3870*/  UMOV UR35, 0x104004a0 ;  /* 0x104004a000237882 */ /* 0x000fe20000000000 */
[----:B-1----:R-:W-:Y:S02]  /*3880*/  R2UR UR44, R3 ;  /* 0x00000000032c72ca */ /* 0x002fe400000e0000 */
[----:B------:R-:W-:-:S13]  /*3890*/  CS2R R2, SRZ ;  /* 0x0000000000027805 */ /* 0x000fda000001ff00 */
.L_x_75:
[C---:B------:R-:W-:Y:S02]  /*38a0*/  LEA R0, R8.reuse, UR26, 0x3 ;  /* 0x0000001a08007c11 */ /* 0x040fe4000f8e18ff */
[----:B------:R-:W-:Y:S02]  /*38b0*/  SHF.L.U32 R5, R3, 0x1f, RZ ;  /* 0x0000001f03057819 */ /* 0x000fe400000006ff */
[----:B------:R-:W-:Y:S02]  /*38c0*/  LEA R4, R8, UR26, 0x4 ;  /* 0x0000001a08047c11 */ /* 0x000fe4000f8e20ff */
[----:B------:R-:W1:Y:S02]  /*38d0*/  SYNCS.PHASECHK.TRANS64.TRYWAIT P0, [R0+URZ+0xa0], R5 ;  /* 0x0000a005000075a7 */ /* 0x000e6400080011ff */
[----:B-1-3--:R-:W-:Y:S05]  /*38e0*/  @!P0 BRA `(.L_x_68) ;  /* 0x0000008800c48947 */ /* 0x00afea0003800000 */
.L_x_162:
[----:B-1----:R-:W1:Y:S01]  /*38f0*/  LDS.128 R4, [R4+0x110] ;  /* 0x0001100004047984 */ /* 0x002e620000000c00 */
[----:B------:R-:W-:Y:S02]  /*3900*/  VIADD R0, R0, 0xb0 ;  /* 0x000000b000007836 */ /* 0x000fe40000000000 */
[----:B------:R-:W-:Y:S01]  /*3910*/  VIADD R8, R8, 0x1 ;  /* 0x0000000108087836 */ /* 0x000fe20000000000 */
[----:B------:R-:W-:Y:S01]  /*3920*/  @!PT LDS RZ, [RZ] ;  /* 0x00000000fffff984 */ /* 0x000fe20000000800 */
[----:B------:R-:W-:Y:S01]  /*3930*/  @!PT LDS RZ, [RZ] ;  /* 0x00000000fffff984 */ /* 0x000fe20000000800 */
[----:B------:R-:W-:Y:S01]  /*3940*/  @!PT LDS RZ, [RZ] ;  /* 0x00000000fffff984 */ /* 0x000fe20000000800 */
[----:B------:R-:W-:Y:S01]  /*3950*/  @!PT LDS RZ, [RZ] ;  /* 0x00000000fffff984 */ /* 0x000fe20000000800 */
[----:B------:R2:W-:Y:S06]  /*3960*/  MEMBAR.ALL.CTA ;  /* 0x0000000000007992 */ /* 0x0005ec0000008000 */
[----:B--2---:R-:W2:Y:S01]  /*3970*/  FENCE.VIEW.ASYNC.S ;  /* 0x00000000000073c6 */ /* 0x004ea20000000000 */
[----:B------:R-:W-:-:S04]  /*3980*/  PRMT R0, RZ, 0x654, R0 ;  /* 0x00000654ff007816 */ /* 0x000fc80000000000 */
[----:B--2---:R2:W-:Y:S01]  /*3990*/  SYNCS.ARRIVE.TRANS64.RED.A1T0 RZ, [R0+URZ], RZ ;  /* 0x000000ff00ff79a7 */ /* 0x0045e200081004ff */
[----:B-1----:R-:W-:Y:S01]  /*39a0*/  LOP3.LUT P1, RZ, R6, 0x1, RZ, 0xc0, !PT ;  /* 0x0000000106ff7812 */ /* 0x002fe2000782c0ff */
[----:B--2---:R-:W-:-:S12]  /*39b0*/  BRA.U UP3, `(.L_x_69) ;  /* 0x0000000503087547 */ /* 0x004fd8000b800000 */
[----:B------:R-:W1:Y:S01]  /*39c0*/  LDCU UR4, c[0x0][0x38c] ;  /* 0x00007180ff0477ac */ /* 0x000e620008000800 */
[----:B------:R-:W-:Y:S02]  /*39d0*/  PLOP3.LUT P2, PT, PT, PT, PT, 0x80, 0x8 ;  /* 0x000000000008781c */ /* 0x000fe40003f4f070 */
[----:B------:R-:W-:Y:S01]  /*39e0*/  SHF.L.U32 R5, R9, 0x1f, RZ ;  /* 0x0000001f09057819 */ /* 0x000fe200000006ff */
[----:B------:R-:W-:Y:S02]  /*39f0*/  ULEA UR31, UR32, UR26, 0x3 ;  /* 0x0000001a201f7291 */ /* 0x000fe4000f8e18ff */
[----:B------:R-:W-:Y:S02]  /*3a00*/  ULEA UR11, UR32, UR44, 0x8 ;  /* 0x0000002c200b7291 */ /* 0x000fe4000f8e40ff */
[----:B-1----:R-:W-:-:S06]  /*3a10*/  UISETP.GE.AND UP0, UPT, UR4, 0x1, UPT ;  /* 0x000000010400788c */ /* 0x002fcc000bf06270 */
[----:B------:R-:W-:-:S05]  /*3a20*/  PLOP3.LUT P0, PT, PT, PT, UP0, 0x80, 0x8 ;  /* 0x000000000008781c */ /* 0x000fca0003f0f008 */
[----:B------:R-:W-:-:S08]  /*3a30*/  @UP0 ULEA UR4, UR23, UR26, 0x3 ;  /* 0x0000001a17040291 */ /* 0x000fd0000f8e18ff */
[----:B------:R-:W-:-:S04]  /*3a40*/  @P0 SHF.L.U32 R0, R2, 0x1f, RZ ;  /* 0x0000001f02000819 */ /* 0x000fc800000006ff */
[----:B------:R1:W2:Y:S01]  /*3a50*/  @P0 SYNCS.PHASECHK.TRANS64.TRYWAIT P2, [UR4], R0 ;  /* 0x00000000ff0005a7 */ /* 0x0002a20008041104 */
[----:B------:R-:W3:Y:S02]  /*3a60*/  SYNCS.PHASECHK.TRANS64.TRYWAIT P0, [UR31+0xd0], R5 ;  /* 0x0000d005ff0075a7 */ /* 0x000ee4000800111f */
[----:B-123--:R-:W-:Y:S05]  /*3a70*/  @!P0 BRA `(.L_x_70) ;  /* 0x0000008800748947 */ /* 0x00efea0003800000 */
.L_x_164:
[----:B------:R-:W-:Y:S01]  /*3a80*/  UMOV UR27, UR22 ;  /* 0x00000016001b7c82 */ /* 0x000fe20008000000 */
[----:B------:R-:W-:Y:S05]  /*3a90*/  BRA.U !UP0, `(.L_x_71) ;  /* 0x0000000108c07547 */ /* 0x000fea000b800000 */
[----:B------:R-:W-:Y:S02]  /*3aa0*/  UIADD3 UR27, UPT, UPT, UR43, UR22, URZ ;  /* 0x000000162b1b7290 */ /* 0x000fe4000fffe0ff */
[----:B------:R-:W-:Y:S01]  /*3ab0*/  UPLOP3.LUT UP2, UPT, UPT, UPT, UPT, 0x40, 0x4 ;  /* 0x000000000004789c */ /* 0x000fe20003f4e870 */
[----:B------:R-:W-:Y:S01]  /*3ac0*/  UMOV UR24, UR33 ;  /* 0x0000002100187c82 */ /* 0x000fe20008000000 */
[----:B------:R-:W-:-:S09]  /*3ad0*/  UMOV UR10, UR23 ;  /* 0x00000017000a7c82 */ /* 0x000fd20008000000 */
.L_x_74:
[----:B--2---:R-:W-:Y:S01]  /*3ae0*/  ULEA UR5, UR10, UR26, 0x3 ;  /* 0x0000001a0a057291 */ /* 0x004fe2000f8e18ff */
[----:B---3--:R-:W-:Y:S11]  /*3af0*/  @P2 BRA `(.L_x_72) ;  /* 0x00000000000c2947 */ /* 0x008ff60003800000 */
[----:B-1----:R-:W-:Y:S04]  /*3b00*/  SHF.L.U32 R5, R2, 0x1f, RZ ;  /* 0x0000001f02057819 */ /* 0x002fe800000006ff */
[----:B------:R-:W1:Y:S02]  /*3b10*/  SYNCS.PHASECHK.TRANS64.TRYWAIT P0, [UR5], R5 ;  /* 0x00000005ff0075a7 */ /* 0x000e640008001105 */
[----:B-1----:R-:W-:Y:S05]  /*3b20*/  @!P0 BRA `(.L_x_73) ;  /* 0x0000008800608947 */ /* 0x002fea0003800000 */
.L_x_72:
[----:B------:R-:W-:Y:S01]  /*3b30*/  UISETP.NE.AND UP0, UPT, UR24, 0x1, UPT ;  /* 0x000000011800788c */ /* 0x000fe2000bf05270 */
[----:B------:R-:W-:Y:S01]  /*3b40*/  PLOP3.LUT P2, PT, PT, PT, PT, 0x80, 0x8 ;  /* 0x000000000008781c */ /* 0x000fe20003f4f070 */
[----:B------:R-:W-:Y:S02]  /*3b50*/  UIADD3 UR4, UPT, UPT, UR10, 0x1, URZ ;  /* 0x000000010a047890 */ /* 0x000fe4000fffe0ff */
[----:B------:R-:W-:Y:S02]  /*3b60*/  UIADD3 UR25, UPT, UPT, UR5, 0x28, URZ ;  /* 0x0000002805197890 */ /* 0x000fe4000fffe0ff */
[----:B------:R-:W-:Y:S01]  /*3b70*/  UISETP.NE.AND UP1, UPT, UR4, 0x5, UPT ;  /* 0x000000050400788c */ /* 0x000fe2000bf25270 */
[----:B------:R-:W-:Y:S01]  /*3b80*/  PLOP3.LUT P0, PT, PT, PT, UP0, 0x80, 0x8 ;  /* 0x000000000008781c */ /* 0x000fe20003f0f008 */
[----:B------:R-:W-:Y:S02]  /*3b90*/  UIADD3 UR22, UPT, UPT, UR22, 0x1, URZ ;  /* 0x0000000116167890 */ /* 0x000fe4000fffe0ff */
[----:B------:R-:W-:Y:S02]  /*3ba0*/  USEL UR6, URZ, 0x1, UP1 ;  /* 0x00000001ff067887 */ /* 0x000fe40008800000 */
[----:B------:R-:W-:Y:S02]  /*3bb0*/  USEL UR23, UR4, URZ, UP1 ;  /* 0x000000ff04177287 */ /* 0x000fe40008800000 */
[----:B------:R-:W-:Y:S02]  /*3bc0*/  UIADD3 UR24, UPT, UPT, UR24, -0x1, URZ ;  /* 0xffffffff18187890 */ /* 0x000fe4000fffe0ff */
[----:B------:R-:W-:Y:S01]  /*3bd0*/  @UP0 ULEA UR4, UR23, UR26, 0x3 ;  /* 0x0000001a17040291 */ /* 0x000fe2000f8e18ff */
[----:B------:R-:W-:Y:S01]  /*3be0*/  LOP3.LUT R2, R2, UR6, RZ, 0x3c, !PT ;  /* 0x0000000602027c12 */ /* 0x000fe2000f8e3cff */
[----:B------:R-:W-:Y:S02]  /*3bf0*/  ULEA UR6, UR10, UR30, 0xa ;  /* 0x0000001e0a067291 */ /* 0x000fe4000f8e50ff */
[----:B------:R-:W-:Y:S01]  /*3c00*/  UISETP.NE.AND UP0, UPT, UR22, UR27, UPT ;  /* 0x0000001b1600728c */ /* 0x000fe2000bf05270 */
[----:B-1----:R-:W-:Y:S01]  /*3c10*/  @P0 SHF.L.U32 R0, R2, 0x1f, RZ ;  /* 0x0000001f02000819 */ /* 0x002fe200000006ff */
[----:B------:R-:W-:Y:S02]  /*3c20*/  UIADD3 UR20, UPT, UPT, UR6, 0x2, URZ ;  /* 0x0000000206147890 */ /* 0x000fe4000fffe0ff */
[----:B------:R-:W-:Y:S01]  /*3c30*/  UIADD3 UR16, UPT, UPT, UR6, 0x4, URZ ;  /* 0x0000000406107890 */ /* 0x000fe2000fffe0ff */
[----:B------:R2:W3:Y:S01]  /*3c40*/  @P0 SYNCS.PHASECHK.TRANS64.TRYWAIT P2, [UR4], R0 ;  /* 0x00000000ff0005a7 */ /* 0x0004e20008041104 */
[----:B------:R-:W-:Y:S02]  /*3c50*/  ULEA UR4, UR10, UR29, 0xa ;  /* 0x0000001d0a047291 */ /* 0x000fe4000f8e50ff */
[----:B------:R-:W-:Y:S02]  /*3c60*/  UIADD3 UR12, UPT, UPT, UR6, 0x6, URZ ;  /* 0x00000006060c7890 */ /* 0x000fe4000fffe0ff */
[----:B------:R-:W-:Y:S02]  /*3c70*/  UIADD3 UR18, UPT, UPT, UR4, 0x2, URZ ;  /* 0x0000000204127890 */ /* 0x000fe4000fffe0ff */
[----:B------:R-:W-:Y:S02]  /*3c80*/  UIADD3 UR14, UPT, UPT, UR4, 0x4, URZ ;  /* 0x00000004040e7890 */ /* 0x000fe4000fffe0ff */
[----:B------:R-:W-:Y:S01]  /*3c90*/  UIADD3 UR8, UPT, UPT, UR4, 0x6, URZ ;  /* 0x0000000604087890 */ /* 0x000fe2000fffe0ff */
[----:B------:R-:W-:Y:S01]  /*3ca0*/  UMOV UR7, 0x40004040 ;  /* 0x4000404000077882 */ /* 0x000fe20000000000 */
[----:B------:R-:W-:Y:S01]  /*3cb0*/  UMOV UR5, 0x40004040 ;  /* 0x4000404000057882 */ /* 0x000fe20000000000 */
[----:B------:R-:W-:Y:S01]  /*3cc0*/  UMOV UR21, 0x40004040 ;  /* 0x4000404000157882 */ /* 0x000fe20000000000 */
[----:B------:R2:W-:Y:S01]  /*3cd0*/  UTCIMMA.2CTA gdesc[UR4], gdesc[UR6], tmem[UR11], tmem[UR40], idesc[UR41], UP2 ;  /* 0x00ff2806040075ea */ /* 0x0005e2000920010b */
[----:B------:R-:W-:Y:S01]  /*3ce0*/  UPLOP3.LUT UP2, UPT, UPT, UPT, UPT, 0x80, 0x8 ;  /* 0x000000000008789c */ /* 0x000fe20003f4f070 */
[----:B------:R-:W-:Y:S01]  /*3cf0*/  UMOV UR19, 0x40004040 ;  /* 0x4000404000137882 */ /* 0x000fe20000000000 */
[----:B------:R-:W-:Y:S01]  /*3d00*/  UMOV UR17, 0x40004040 ;  /* 0x4000404000117882 */ /* 0x000fe20000000000 */
[----:B------:R2:W-:Y:S01]  /*3d10*/  UTCIMMA.2CTA gdesc[UR18], gdesc[UR20], tmem[UR11], tmem[UR38], idesc[UR39], UPT ;  /* 0x00ff2614120075ea */ /* 0x0005e2000ba0010b */
[----:B------:R-:W-:Y:S01]  /*3d20*/  UMOV UR15, 0x40004040 ;  /* 0x40004040000f7882 */ /* 0x000fe20000000000 */
[----:B------:R-:W-:Y:S01]  /*3d30*/  UMOV UR13, 0x40004040 ;  /* 0x40004040000d7882 */ /* 0x000fe20000000000 */
[----:B------:R-:W-:Y:S01]  /*3d40*/  UMOV UR9, 0x40004040 ;  /* 0x4000404000097882 */ /* 0x000fe20000000000 */
[----:B------:R2:W-:Y:S01]  /*3d50*/  UTCIMMA.2CTA gdesc[UR14], gdesc[UR16], tmem[UR11], tmem[UR36], idesc[UR37], UPT ;  /* 0x00ff24100e0075ea */ /* 0x0005e2000ba0010b */
[----:B------:R2:W-:Y:S01]  /*3d60*/  UTCIMMA.2CTA gdesc[UR8], gdesc[UR12], tmem[UR11], tmem[UR34], idesc[UR35], UPT ;  /* 0x00ff220c080075ea */ /* 0x0005e2000ba0010b */
[----:B------:R2:W-:Y:S01]  /*3d70*/  UTCBAR.2CTA.MULTICAST [UR25], URZ, UR28 ;  /* 0x000000ff190073e9 */ /* 0x0005e2000820081c */
[----:B------:R-:W-:Y:S01]  /*3d80*/  UMOV UR10, UR23 ;  /* 0x00000017000a7c82 */ /* 0x000fe20008000000 */
[----:B------:R-:W-:Y:S05]  /*3d90*/  BRA.U UP0, `(.L_x_74) ;  /* 0xfffffffd00507547 */ /* 0x000fea000b83ffff */
.L_x_71:
[----:B--2---:R-:W-:Y:S01]  /*3da0*/  UIADD3 UR4, UPT, UPT, UR31, 0xc0, URZ ;  /* 0x000000c01f047890 */ /* 0x004fe2000fffe0ff */
[----:B------:R-:W-:-:S08]  /*3db0*/  UMOV UR22, UR27 ;  /* 0x0000001b00167c82 */ /* 0x000fd00008000000 */
[----:B------:R2:W-:Y:S01]  /*3dc0*/  UTCBAR.2CTA.MULTICAST [UR4], URZ, UR42 ;  /* 0x000000ff040073e9 */ /* 0x0005e2000820082a */
[----:B------:R-:W-:Y:S02]  /*3dd0*/  NOP ;  /* 0x0000000000007918 */ /* 0x000fe40000000000 */
.L_x_69:
[----:B--2---:R-:W-:Y:S01]  /*3de0*/  UIADD3 UR4, UPT, UPT, UR32, 0x1, URZ ;  /* 0x0000000120047890 */ /* 0x004fe2000fffe0ff */
[----:B------:R-:W-:-:S03]  /*3df0*/  ISETP.NE.AND P0, PT, R8, 0x2, PT ;  /* 0x000000020800780c */ /* 0x000fc60003f05270 */
[----:B------:R-:W-:Y:S01]  /*3e00*/  UISETP.NE.AND UP0, UPT, UR4, 0x2, UPT ;  /* 0x000000020400788c */ /* 0x000fe2000bf05270 */
[----:B-1----:R-:W-:Y:S02]  /*3e10*/  SEL R0, RZ, 0x1, P0 ;  /* 0x00000001ff007807 */ /* 0x002fe40000000000 */
[----:B------:R-:W-:Y:S01]  /*3e20*/  SEL R8, R8, RZ, P0 ;  /* 0x000000ff08087207 */ /* 0x000fe20000000000 */
[----:B------:R-:W-:Y:S01]  /*3e30*/  USEL UR5, URZ, 0x1, UP0 ;  /* 0x00000001ff057887 */ /* 0x000fe20008000000 */
[----:B------:R-:W-:Y:S01]  /*3e40*/  LOP3.LUT R3, R3, R0, RZ, 0x3c, !PT ;  /* 0x0000000003037212 */ /* 0x000fe200078e3cff */
[----:B------:R-:W-:-:S04]  /*3e50*/  USEL UR32, UR4, URZ, UP0 ;  /* 0x000000ff04207287 */ /* 0x000fc80008000000 */
[----:B------:R-:W-:Y:S01]  /*3e60*/  LOP3.LUT R9, R9, UR5, RZ, 0x3c, !PT ;  /* 0x0000000509097c12 */ /* 0x000fe2000f8e3cff */
[----:B------:R-:W-:Y:S07]  /*3e70*/  @P1 BRA `(.L_x_75) ;  /* 0xfffffff800881947 */ /* 0x000fee000383ffff */
[----:B------:R-:W1:Y:S01]  /*3e80*/  S2UR UR8, SR_CgaCtaId ;  /* 0x00000000000879c3 */ /* 0x000e620000008800 */
[----:B------:R-:W-:Y:S01]  /*3e90*/  ELECT P0, URZ, PT ;  /* 0x0000000000ff782f */ /* 0x000fe20003800000 */
[----:B------:R-:W-:Y:S01]  /*3ea0*/  HFMA2 R0, -RZ, RZ, 0, 5.9604644775390625e-08 ;  /* 0x00000001ff007431 */ /* 0x000fe200000001ff */
[----:B------:R-:W-:-:S05]  /*3eb0*/  UMOV UR4, 0x40 ;  /* 0x0000004000047882 */ /* 0x000fca0000000000 */
[----:B------:R-:W-:Y:S01]  /*3ec0*/  UVIRTCOUNT.DEALLOC.SMPOOL 0x80 ;  /* 0x000000800000784c */ /* 0x000fe20000000000 */
[----:B------:R-:W-:Y:S02]  /*3ed0*/  UISETP.NE.AND UP0, UPT, UR47, URZ, UPT ;  /* 0x000000ff2f00728c */ /* 0x000fe4000bf05270 */
[----:B-1----:R-:W-:-:S09]  /*3ee0*/  ULEA UR8, UR8, UR4, 0x18 ;  /* 0x0000000408087291 */ /* 0x002fd2000f8ec0ff */
[----:B------:R1:W-:Y:S01]  /*3ef0*/  @P0 STS.U8 [UR8+0x1c], R0 ;  /* 0x00001c00ff000988 */ /* 0x0003e20008000008 */
[----:B------:R-:W-:Y:S05]  /*3f00*/  BRA.U UP0, `(.L_x_76) ;  /* 0x0000000100587547 */ /* 0x000fea000b800000 */
[----:B------:R-:W-:Y:S01]  /*3f10*/  UIADD3 UR5, UPT, UPT, UR26, 0xd0, URZ ;  /* 0x000000d01a057890 */ /* 0x000fe2000fffe0ff */
[----:B------:R-:W-:-:S03]  /*3f20*/  SHF.L.U32 R3, R9, 0x1f, RZ ;  /* 0x0000001f09037819 */ /* 0x000fc600000006ff */
[----:B------:R-:W-:-:S09]  /*3f30*/  ULEA UR4, UR32, UR5, 0x3 ;  /* 0x0000000520047291 */ /* 0x000fd2000f8e18ff */
[----:B------:R-:W2:Y:S02]  /*3f40*/  SYNCS.PHASECHK.TRANS64.TRYWAIT P0, [UR4], R3 ;  /* 0x00000003ff0075a7 */ /* 0x000ea40008001104 */
[----:B--2---:R-:W-:Y:S05]  /*3f50*/  @!P0 BRA `(.L_x_77) ;  /* 0x00000084006c8947 */ /* 0x004fea0003800000 */
.L_x_167:
[----:B------:R-:W-:-:S04]  /*3f60*/  UIADD3 UR4, UPT, UPT, UR32, 0x1, URZ ;  /* 0x0000000120047890 */ /* 0x000fc8000fffe0ff */
[----:B------:R-:W-:-:S04]  /*3f70*/  UISETP.NE.AND UP1, UPT, UR4, 0x2, UPT ;  /* 0x000000020400788c */ /* 0x000fc8000bf25270 */
[----:B------:R-:W-:Y:S02]  /*3f80*/  USEL UR6, URZ, 0x1, UP1 ;  /* 0x00000001ff067887 */ /* 0x000fe40008800000 */
[----:B------:R-:W-:-:S04]  /*3f90*/  USEL UR4, UR4, URZ, UP1 ;  /* 0x000000ff04047287 */ /* 0x000fc80008800000 */
[----:B------:R-:W-:Y:S01]  /*3fa0*/  ULEA UR4, UR4, UR5, 0x3 ;  /* 0x0000000504047291 */ /* 0x000fe2000f8e18ff */
[----:B-1----:R-:W-:-:S04]  /*3fb0*/  LOP3.LUT R3, R9, UR6, RZ, 0x3c, !PT ;  /* 0x0000000609037c12 */ /* 0x002fc8000f8e3cff */
[----:B------:R-:W-:Y:S01]  /*3fc0*/  SHF.L.U32 R3, R3, 0x1f, RZ ;  /* 0x0000001f03037819 */ /* 0x000fe200000006ff */
[----:B------:R-:W-:-:S04]  /*3fd0*/  IMAD.U32 R0, RZ, RZ, UR4 ;  /* 0x00000004ff007e24 */ /* 0x000fc8000f8e00ff */
[----:B------:R1:W2:Y:S03]  /*3fe0*/  SYNCS.PHASECHK.TRANS64.TRYWAIT P0, [R0+URZ], R3 ;  /* 0x00000003000075a7 */ /* 0x0002a600080011ff */
[----:B--2---:R-:W-:Y:S05]  /*3ff0*/  @!P0 NANOSLEEP.SYNCS 0x989680 ;  /* 0x009896800000895d */ /* 0x004fea0003900000 */
[----:B------:R-:W2:Y:S02]  /*4000*/  @!P0 SYNCS.PHASECHK.TRANS64 P0, [R0+URZ], R3 ;  /* 0x00000003000085a7 */ /* 0x000ea400080010ff */
[----:B--2---:R-:W-:Y:S05]  /*4010*/  @P0 BRA `(.L_x_78) ;  /* 0x0000000000200947 */ /* 0x004fea0003800000 */
.L_x_79:
[----:B--2---:R2:W4:Y:S02]  /*4020*/  SYNCS.PHASECHK.TRANS64.TRYWAIT P0, [R0+URZ], R3 ;  /* 0x00000003000075a7 */ /* 0x00452400080011ff */
[----:B----4-:R-:W-:Y:S05]  /*4030*/  @!P0 NANOSLEEP.SYNCS 0x989680 ;  /* 0x009896800000895d */ /* 0x010fea0003900000 */
[----:B------:R-:W4:Y:S02]  /*4040*/  @!P0 SYNCS.PHASECHK.TRANS64 P0, [R0+URZ], R3 ;  /* 0x00000003000085a7 */ /* 0x000f2400080010ff */
[----:B----4-:R-:W-:Y:S05]  /*4050*/  @!P0 BRA `(.L_x_79) ;  /* 0xfffffffc00f08947 */ /* 0x010fea000383ffff */
[----:B------:R-:W-:Y:S05]  /*4060*/  BRA `(.L_x_78) ;  /* 0x00000000000c7947 */ /* 0x000fea0003800000 */
.L_x_76:
[----:B------:R-:W-:-:S04]  /*4070*/  UIADD3 UR4, UPT, UPT, UR26, 0x100, URZ ;  /* 0x000001001a047890 */ /* 0x000fc8000fffe0ff */
[----:B------:R-:W-:-:S09]  /*4080*/  UPRMT UR4, UR48, 0x654, UR4 ;  /* 0x0000065430047896 */ /* 0x000fd20008000004 */
[----:B------:R-:W-:Y:S03]  /*4090*/  SYNCS.ARRIVE.TRANS64.RED.A1T0 RZ, [UR4], RZ ;  /* 0x000000ffffff79a7 */ /* 0x000fe60008100404 */
.L_x_78:
[----:B-12---:R-:W-:Y:S01]  /*40a0*/  SHF.L.U32 R3, RZ, 0x1f, RZ ;  /* 0x0000001fff037819 */ /* 0x006fe200000006ff */
[----:B------:R-:W-:Y:S01]  /*40b0*/  UIADD3 UR4, UPT, UPT, UR26, 0x100, URZ ;  /* 0x000001001a047890 */ /* 0x000fe2000fffe0ff */
[----:B------:R-:W-:Y:S02]  /*40c0*/  PLOP3.LUT P0, PT, PT, PT, UP0, 0x80, 0x8 ;  /* 0x000000000008781c */ /* 0x000fe40003f0f008 */
[----:B------:R-:W1:Y:S02]  /*40d0*/  SYNCS.PHASECHK.TRANS64.TRYWAIT P1, [UR26+0x100], R3 ;  /* 0x00010003ff0075a7 */ /* 0x000e64000802111a */
[----:B-1----:R-:W-:Y:S09]  /*40e0*/  @!P1 BRA `(.L_x_80) ;  /* 0x0000008400209947 */ /* 0x002ff20003800000 */
.L_x_169:
[----:B------:R-:W-:Y:S01]  /*40f0*/  @!UP0 UPRMT UR4, UR48, 0x654, UR4 ;  /* 0x0000065430048896 */ /* 0x000fe20008000004 */
[----:B------:R-:W-:Y:S01]  /*4100*/  UMOV UR5, 0xffff ;  /* 0x0000ffff00057882 */ /* 0x000fe20000000000 */
[----:B------:R-:W-:-:S07]  /*4110*/  UMOV UR6, 0x1 ;  /* 0x0000000100067882 */ /* 0x000fce0000000000 */
[----:B------:R-:W-:Y:S01]  /*4120*/  @!P0 SYNCS.ARRIVE.TRANS64.RED.A1T0 RZ, [UR4], RZ ;  /* 0x000000ffffff89a7 */ /* 0x000fe20008100404 */
[----:B------:R-:W-:Y:S01]  /*4130*/  NOP ;  /* 0x0000000000007918 */ /* 0x000fe20000000000 */
[----:B-1----:R-:W1:Y:S01]  /*4140*/  LDS R0, [UR8+0x14] ;  /* 0x00001408ff007984 */ /* 0x002e620008000800 */
[----:B------:R-:W-:-:S04]  /*4150*/  ULOP3.LUT UR4, UR44, 0xffff, URZ, 0xc0, !UPT ;  /* 0x0000ffff2c047892 */ /* 0x000fc8000f8ec0ff */
[----:B------:R-:W-:-:S04]  /*4160*/  USHF.R.U32.HI UR4, URZ, 0x5, UR4 ;  /* 0x00000005ff047899 */ /* 0x000fc80008011604 */
[----:B------:R-:W-:Y:S02]  /*4170*/  USHF.L.U32 UR5, UR5, UR4, URZ ;  /* 0x0000000405057299 */ /* 0x000fe400080006ff */
[----:B------:R-:W-:-:S04]  /*4180*/  USHF.L.U32 UR4, UR6, UR4, URZ ;  /* 0x0000000406047299 */ /* 0x000fc800080006ff */
[----:B-1----:R-:W-:-:S04]  /*4190*/  LOP3.LUT R0, R0, UR5, RZ, 0xc0, !PT ;  /* 0x0000000500007c12 */ /* 0x002fc8000f8ec0ff */
[----:B------:R-:W-:-:S13]  /*41a0*/  ISETP.NE.AND P0, PT, R0, UR5, PT ;  /* 0x0000000500007c0c */ /* 0x000fda000bf05270 */
[----:B------:R-:W-:Y:S05]  /*41b0*/  @P0 BRA `(.L_x_81) ;  /* 0x0000000000580947 */ /* 0x000fea0003800000 */
[----:B------:R-:W1:Y:S02]  /*41c0*/  LDS R0, [UR8+0x18] ;  /* 0x00001808ff007984 */ /* 0x000e640008000800 */
[----:B-1----:R-:W-:-:S04]  /*41d0*/  LOP3.LUT R0, R0, UR4, RZ, 0xc0, !PT ;  /* 0x0000000400007c12 */ /* 0x002fc8000f8ec0ff */
[----:B------:R-:W-:-:S13]  /*41e0*/  ISETP.NE.AND P0, PT, R0, UR4, PT ;  /* 0x0000000400007c0c */ /* 0x000fda000bf05270 */
[----:B------:R-:W-:Y:S05]  /*41f0*/  @P0 BRA `(.L_x_82) ;  /* 0x00000000003c0947 */ /* 0x000fea0003800000 */
[----:B------:R-:W1:Y:S01]  /*4200*/  S2R R2, SR_LANEID ;  /* 0x0000000000027919 */ /* 0x000e620000000000 */
[----:B------:R-:W-:Y:S01]  /*4210*/  ULOP3.LUT UR5, URZ, UR5, URZ, 0x33, !UPT ;  /* 0x00000005ff057292 */ /* 0x000fe2000f8e33ff */
[----:B------:R-:W-:Y:S01]  /*4220*/  LOP3.LUT R4, RZ, UR4, RZ, 0x33, !PT ;  /* 0x00000004ff047c12 */ /* 0x000fe2000f8e33ff */
[----:B------:R-:W-:Y:S02]  /*4230*/  VOTEU.ANY UR4, UPT, PT ;  /* 0x0000000000047886 */ /* 0x000fe400038e0100 */
[----:B------:R-:W-:Y:S01]  /*4240*/  UFLO.U32 UR4, UR4 ;  /* 0x00000004000472bd */ /* 0x000fe200080e0000 */
[----:B------:R-:W2:Y:S01]  /*4250*/  REDUX UR6, R4 ;  /* 0x00000000040673c4 */ /* 0x000ea20000000000 */
[----:B------:R-:W-:-:S06]  /*4260*/  IMAD.U32 R0, RZ, RZ, UR5 ;  /* 0x00000005ff007e24 */ /* 0x000fcc000f8e00ff */
[----:B------:R4:W-:Y:S01]  /*4270*/  UTCATOMSWS.AND URZ, UR5 ;  /* 0x0000000500ff79e3 */ /* 0x0009e20008000000 */
[----:B------:R-:W3:Y:S01]  /*4280*/  REDUX UR7, R0 ;  /* 0x00000000000773c4 */ /* 0x000ee20000000000 */
[----:B-1----:R-:W-:Y:S01]  /*4290*/  ISETP.EQ.U32.AND P0, PT, R2, UR4, PT ;  /* 0x0000000402007c0c */ /* 0x002fe2000bf02070 */
[----:B--2---:R-:W-:Y:S01]  /*42a0*/  IMAD.U32 R2, RZ, RZ, UR6 ;  /* 0x00000006ff027e24 */ /* 0x004fe2000f8e00ff */
[----:B---3--:R-:W-:-:S11]  /*42b0*/  MOV R3, UR7 ;  /* 0x0000000700037c02 */ /* 0x008fd60008000f00 */
[----:B------:R4:W-:Y:S04]  /*42c0*/  @P0 ATOMS.AND RZ, [UR8+0x14], R3 ;  /* 0x00001403ffff098c */ /* 0x0009e8000a800008 */
[----:B------:R4:W-:Y:S01]  /*42d0*/  @P0 ATOMS.AND RZ, [UR8+0x18], R2 ;  /* 0x00001802ffff098c */ /* 0x0009e2000a800008 */
[----:B------:R-:W-:Y:S05]  /*42e0*/  BRA `(.L_x_83) ;  /* 0x0000000000147947 */ /* 0x000fea0003800000 */
.L_x_82:
[----:B------:R-:W-:Y:S02]  /*42f0*/  MOV R2, 0x4310 ;  /* 0x0000431000027802 */ /* 0x000fe40000000f00 */
[----:B---3-5:R-:W-:Y:S05]  /*4300*/  CALL.REL.NOINC `($__internal_0_$__cuda_sm10x_tcgen05_guardrail_trap_col_being_dealloced_not_returned_by_alloc) ;  /* 0x0000008400fc7944 */ /* 0x028fea0003c00000 */
[----:B------:R-:W-:Y:S05]  /*4310*/  BRA `(.L_x_83) ;  /* 0x0000000000087947 */ /* 0x000fea0003800000 */
.L_x_81:
[----:B------:R-:W-:Y:S02]  /*4320*/  MOV R2, 0x4340 ;  /* 0x0000434000027802 */ /* 0x000fe40000000f00 */
[----:B---3-5:R-:W-:Y:S05]  /*4330*/  CALL.REL.NOINC `($__internal_2_$__cuda_sm10x_tcgen05_guardrail_trap_unallocated_columns_being_dealloced) ;  /* 0x0000008800087944 */ /* 0x028fea0003c00000 */
.L_x_83:
[----:B------:R-:W-:Y:S01]  /*4340*/  NOP ;  /* 0x0000000000007918 */ /* 0x000fe20000000000 */
[----:B----4-:R-:W-:Y:S05]  /*4350*/  EXIT ;  /* 0x000000000000794d */ /* 0x010fea0003800000 */
.L_x_56:
[----:B------:R-:W-:-:S09]  /*4360*/  UISETP.NE.OR UP0, UPT, UR17, 0x3, !UP3 ;  /* 0x000000031100788c */ /* 0x000fd2000df05670 */
[----:B------:R-:W-:Y:S05]  /*4370*/  BRA.U UP0, `(.L_x_84) ;  /* 0x0000001100587547 */ /* 0x000fea000b800000 */
[----:B------:R-:W1:Y:S01]  /*4380*/  LDCU UR31, c[0x0][0x370] ;  /* 0x00006e00ff1f77ac */ /* 0x000e620008000800 */
[----:B------:R-:W2:Y:S01]  /*4390*/  LDC.64 R16, c[0x0][0x348] ;  /* 0x0000d200ff107b82 */ /* 0x000ea20000000a00 */
[----:B------:R-:W-:Y:S02]  /*43a0*/  HFMA2 R13, -RZ, RZ, 0, 0 ;  /* 0x00000000ff0d7431 */ /* 0x000fe400000001ff */
[----:B------:R-:W-:Y:S01]  /*43b0*/  IMAD.MOV.U32 R15, RZ, RZ, 0x1 ;  /* 0x00000001ff0f7424 */ /* 0x000fe200078e00ff */
[----:B------:R-:W1:Y:S01]  /*43c0*/  LDCU.128 UR48, c[0x0][0xb10] ;  /* 0x00016200ff3077ac */ /* 0x000e620008000c00 */
[----:B------:R-:W-:Y:S01]  /*43d0*/  IMAD.MOV.U32 R14, RZ, RZ, RZ ;  /* 0x000000ffff0e7224 */ /* 0x000fe200078e00ff */
[----:B------:R-:W-:Y:S01]  /*43e0*/  MOV R7, 0x2000 ;  /* 0x0000200000077802 */ /* 0x000fe20000000f00 */
[----:B------:R-:W3:Y:S01]  /*43f0*/  LDCU UR30, c[0x0][0x374] ;  /* 0x00006e80ff1e77ac */ /* 0x000ee20008000800 */
[----:B------:R-:W4:Y:S01]  /*4400*/  LDC.64 R2, c[0x0][0x888] ;  /* 0x00022200ff027b82 */ /* 0x000f220000000a00 */
[----:B------:R-:W3:Y:S01]  /*4410*/  LDCU UR15, c[0x0][0xb0c] ;  /* 0x00016180ff0f77ac */ /* 0x000ee20008000800 */
[----:B------:R-:W2:Y:S06]  /*4420*/  LDCU UR40, c[0x0][0xb20] ;  /* 0x00016400ff2877ac */ /* 0x000eac0008000800 */
[----:B------:R-:W4:Y:S01]  /*4430*/  LDC.64 R4, c[0x0][0x890] ;  /* 0x00022400ff047b82 */ /* 0x000f220000000a00 */
[----:B------:R-:W2:Y:S01]  /*4440*/  LDCU UR4, c[0x0][0xb30] ;  /* 0x00016600ff0477ac */ /* 0x000ea20008000800 */
[----:B------:R-:W-:Y:S01]  /*4450*/  UMOV UR21, 0x400 ;  /* 0x0000040000157882 */ /* 0x000fe20000000000 */
[----:B-1----:R-:W-:-:S02]  /*4460*/  UIMAD.WIDE.U32 UR6, UR31, UR48, URZ ;  /* 0x000000301f0672a5 */ /* 0x002fc4000f8e00ff */
[----:B---3--:R-:W-:Y:S02]  /*4470*/  UIMAD.WIDE.U32 UR8, UR30, UR51, URZ ;  /* 0x000000331e0872a5 */ /* 0x008fe4000f8e00ff */
[----:B------:R-:W-:Y:S02]  /*4480*/  ULEA UR21, UR45, UR21, 0x18 ;  /* 0x000000152d157291 */ /* 0x000fe4000f8ec0ff */
[----:B------:R-:W-:Y:S02]  /*4490*/  UPLOP3.LUT UP3, UPT, UPT, UPT, UPT, 0x40, 0x4 ;  /* 0x000000000004789c */ /* 0x000fe40003f6e870 */
[----:B------:R-:W-:Y:S01]  /*44a0*/  UIADD3 UR37, UPT, UPT, UR21, 0x68, URZ ;  /* 0x0000006815257890 */ /* 0x000fe2000fffe0ff */
[----:B------:R-:W-:Y:S01]  /*44b0*/  UMOV UR6, UR7 ;  /* 0x0000000700067c82 */ /* 0x000fe20008000000 */
[----:B------:R-:W-:Y:S01]  /*44c0*/  UMOV UR38, UR9 ;  /* 0x0000000900267c82 */ /* 0x000fe20008000000 */
[----:B------:R-:W-:Y:S02]  /*44d0*/  UISETP.GE.AND UP0, UPT, UR42, 0x1, UPT ;  /* 0x000000012a00788c */ /* 0x000fe4000bf06270 */
[----:B------:R-:W-:Y:S01]  /*44e0*/  UISETP.NE.AND UP4, UPT, UR42, 0x1, UPT ;  /* 0x000000012a00788c */ /* 0x000fe2000bf85270 */
[----:B------:R-:W1:Y:S01]  /*44f0*/  LDCU.64 UR22, c[0x0][0xb28] ;  /* 0x00016500ff1677ac */ /* 0x000e620008000a00 */
[----:B------:R-:W-:-:S02]  /*4500*/  UISETP.NE.AND UP6, UPT, UR15, 0x1, UPT ;  /* 0x000000010f00788c */ /* 0x000fc4000bfc5270 */
[----:B------:R-:W-:Y:S02]  /*4510*/  UISETP.NE.AND UP5, UPT, UR50, 0x1, UPT ;  /* 0x000000013200788c */ /* 0x000fe4000bfa5270 */
[----:B------:R-:W-:Y:S02]  /*4520*/  UIADD3 UR33, UPT, UPT, UR21, 0x50, URZ ;  /* 0x0000005015217890 */ /* 0x000fe4000fffe0ff */
[----:B------:R-:W-:Y:S02]  /*4530*/  UIADD3 UR25, UPT, UPT, UR21, 0x58, URZ ;  /* 0x0000005815197890 */ /* 0x000fe4000fffe0ff */
[----:B------:R-:W-:Y:S02]  /*4540*/  UIADD3 UR17, UPT, UPT, UR21, 0x60, URZ ;  /* 0x0000006015117890 */ /* 0x000fe4000fffe0ff */
[----:B------:R-:W-:Y:S02]  /*4550*/  UPRMT UR37, UR45, 0x654, UR37 ;  /* 0x000006542d257896 */ /* 0x000fe40008000025 */
[----:B------:R-:W-:-:S02]  /*4560*/  USHF.R.U32.HI UR39, URZ, UR49, UR6 ;  /* 0x00000031ff277299 */ /* 0x000fc40008011606 */
[----:B--2---:R-:W-:Y:S02]  /*4570*/  USHF.R.U32.HI UR38, URZ, UR40, UR38 ;  /* 0x00000028ff267299 */ /* 0x004fe40008011626 */
[----:B------:R-:W-:-:S11]  /*4580*/  UISETP.NE.AND UP2, UPT, UR4, 0x1, UPT ;  /* 0x000000010400788c */ /* 0x000fd6000bf45270 */
.L_x_95:
[C---:B------:R-:W-:Y:S02]  /*4590*/  LEA R12, R14.reuse, UR21, 0x3 ;  /* 0x000000150e0c7c11 */ /* 0x040fe4000f8e18ff */
[----:B------:R-:W-:Y:S02]  /*45a0*/  SHF.L.U32 R9, R13, 0x1f, RZ ;  /* 0x0000001f0d097819 */ /* 0x000fe400000006ff */
[----:B------:R-:W-:Y:S02]  /*45b0*/  LEA R10, R14, UR21, 0x4 ;  /* 0x000000150e0a7c11 */ /* 0x000fe4000f8e20ff */
[----:B--2---:R-:W2:Y:S02]  /*45c0*/  SYNCS.PHASECHK.TRANS64.TRYWAIT P0, [R12+URZ+0xa0], R9 ;  /* 0x0000a0090c0075a7 */ /* 0x004ea400080011ff */
[----:B--2---:R-:W-:Y:S05]  /*45d0*/  @!P0 BRA `(.L_x_85) ;  /* 0x0000007c00fc8947 */ /* 0x004fea0003800000 */
.L_x_170:
[----:B--2---:R-:W2:Y:S01]  /*45e0*/  LDS.128 R8, [R10+0x110] ;  /* 0x000110000a087984 */ /* 0x004ea20000000c00 */
[----:B------:R-:W-:Y:S01]  /*45f0*/  UISETP.GE.AND UP0, UPT, UR42, 0x1, UPT ;  /* 0x000000012a00788c */ /* 0x000fe2000bf06270 */
[----:B------:R-:W-:Y:S01]  /*4600*/  @!PT LDS RZ, [RZ] ;  /* 0x00000000fffff984 */ /* 0x000fe20000000800 */
[----:B------:R-:W-:Y:S01]  /*4610*/  @!PT LDS RZ, [RZ] ;  /* 0x00000000fffff984 */ /* 0x000fe20000000800 */
[----:B------:R-:W-:Y:S01]  /*4620*/  @!PT LDS RZ, [RZ] ;  /* 0x00000000fffff984 */ /* 0x000fe20000000800 */
[----:B------:R-:W-:Y:S01]  /*4630*/  @!PT LDS RZ, [RZ] ;  /* 0x00000000fffff984 */ /* 0x000fe20000000800 */
[----:B------:R3:W-:Y:S06]  /*4640*/  MEMBAR.ALL.CTA ;  /* 0x0000000000007992 */ /* 0x0007ec0000008000 */
[----:B---3--:R-:W3:Y:S01]  /*4650*/  FENCE.VIEW.ASYNC.S ;  /* 0x00000000000073c6 */ /* 0x008ee20000000000 */
[----:B--2---:R-:W-:Y:S11]  /*4660*/  LOP3.LUT P0, RZ, R10, 0x1, RZ, 0xc0, !PT ;  /* 0x000000010aff7812 */ /* 0x004ff6000780c0ff */
[----:B------:R-:W-:Y:S02]  /*4670*/  @!UPT UIADD3 URZ, UPT, UPT, URZ, URZ, URZ ;  /* 0x000000fffffff290 */ /* 0x000fe4000fffe0ff */
[----:B---3--:R-:W-:Y:S01]  /*4680*/  VOTEU.ANY UP1, P0 ;  /* 0x0000000000ff7886 */ /* 0x008fe20000020100 */
[----:B------:R-:W-:Y:S11]  /*4690*/  PLOP3.LUT P0, PT, PT, PT, UP1, 0x80, 0x8 ;  /* 0x000000000008781c */ /* 0x000ff60003f0f018 */
[----:B------:R-:W-:Y:S02]  /*46a0*/  @!UPT UIADD3 URZ, UPT, UPT, URZ, URZ, URZ ;  /* 0x000000fffffff290 */ /* 0x000fe4000fffe0ff */
[----:B------:R-:W-:Y:S02]  /*46b0*/  @P0 SHF.R.U32.HI R0, RZ, 0x10, R9 ;  /* 0x00000010ff000819 */ /* 0x000fe40000011609 */
[----:B------:R-:W-:Y:S02]  /*46c0*/  @P0 MOV R6, R8 ;  /* 0x0000000800060202 */ /* 0x000fe40000000f00 */
[----:B------:R-:W-:Y:S01]  /*46d0*/  @P0 R2UR UR4, R0 ;  /* 0x00000000000402ca */ /* 0x000fe200000e0000 */
[----:B------:R-:W-:Y:S01]  /*46e0*/  VIADD R0, R12, 0xb0 ;  /* 0x000000b00c007836 */ /* 0x000fe20000000000 */
[----:B------:R-:W-:Y:S02]  /*46f0*/  @P0 LOP3.LUT R8, R9, 0xffff, RZ, 0xc0, !PT ;  /* 0x0000ffff09080812 */ /* 0x000fe400078ec0ff */
[----:B------:R-:W-:Y:S02]  /*4700*/  @P0 R2UR UR6, R6 ;  /* 0x00000000060602ca */ /* 0x000fe400000e0000 */
[----:B------:R-:W-:Y:S02]  /*4710*/  PRMT R0, RZ, 0x654, R0 ;  /* 0x00000654ff007816 */ /* 0x000fe40000000000 */
[----:B------:R-:W-:Y:S02]  /*4720*/  @P0 R2UR UR5, R8 ;  /* 0x00000000080502ca */ /* 0x000fe400000e0000 */
[----:B------:R2:W-:Y:S03]  /*4730*/  SYNCS.ARRIVE.TRANS64.RED.A1T0 RZ, [R0+URZ], RZ ;  /* 0x000000ff00ff79a7 */ /* 0x0005e600081004ff */
[----:B------:R-:W-:Y:S04]  /*4740*/  @UP1 UMOV UR29, UR4 ;  /* 0x00000004001d1c82 */ /* 0x000fe80008000000 */
[----:B------:R-:W-:Y:S04]  /*4750*/  @UP1 UMOV UR14, UR6 ;  /* 0x00000006000e1c82 */ /* 0x000fe80008000000 */
[----:B------:R-:W-:Y:S01]  /*4760*/  @UP1 UMOV UR13, UR5 ;  /* 0x00000005000d1c82 */ /* 0x000fe20008000000 */
[----:B------:R-:W-:Y:S05]  /*4770*/  BRA.U !UP0, `(.L_x_86) ;  /* 0x0000000108a47547 */ /* 0x000fea000b800000 */
[----:B------:R-:W-:Y:S02]  /*4780*/  UIMAD.WIDE.U32 UR18, UR13, UR51, URZ ;  /* 0x000000330d1272a5 */ /* 0x000fe4000f8e00ff */
[----:B------:R-:W-:Y:S02]  /*4790*/  UIMAD.WIDE.U32 UR26, UR14, UR48, URZ ;  /* 0x000000300e1a72a5 */ /* 0x000fe4000f8e00ff */
[----:B------:R-:W-:Y:S02]  /*47a0*/  USEL UR4, UR30, UR38, !UP5 ;  /* 0x000000261e047287 */ /* 0x000fe4000e800000 */
[----:B------:R-:W-:Y:S02]  /*47b0*/  USEL UR7, UR31, UR39, !UP6 ;  /* 0x000000271f077287 */ /* 0x000fe4000f000000 */
[----:B-1----:R-:W-:Y:S02]  /*47c0*/  UIMAD.WIDE.U32 UR8, UR4, UR22, URZ ;  /* 0x00000016040872a5 */ /* 0x002fe4000f8e00ff */
[----:B------:R-:W-:Y:S01]  /*47d0*/  UIMAD.WIDE.U32 UR10, UR7, UR22, URZ ;  /* 0x00000016070a72a5 */ /* 0x000fe2000f8e00ff */
[----:B------:R-:W-:Y:S02]  /*47e0*/  UMOV UR5, UR19 ;  /* 0x0000001300057c82 */ /* 0x000fe40008000000 */
[----:B------:R-:W-:Y:S03]  /*47f0*/  USHF.R.U32.HI UR6, URZ, UR40, UR5 ;  /* 0x00000028ff067299 */ /* 0x000fe60008011605 */
[----:B------:R-:W-:Y:S01]  /*4800*/  UMOV UR5, UR27 ;  /* 0x0000001b00057c82 */ /* 0x000fe20008000000 */
[----:B------:R-:W-:Y:S02]  /*4810*/  USEL UR6, UR13, UR6, !UP5 ;  /* 0x000000060d067287 */ /* 0x000fe4000e800000 */
[----:B------:R-:W-:Y:S03]  /*4820*/  USHF.R.U32.HI UR12, URZ, UR49, UR5 ;  /* 0x00000031ff0c7299 */ /* 0x000fe60008011605 */
[----:B------:R-:W-:Y:S02]  /*4830*/  UMOV UR5, UR9 ;  /* 0x0000000900057c82 */ /* 0x000fe40008000000 */
[----:B------:R-:W-:Y:S03]  /*4840*/  @UP4 USHF.R.U32.HI UR4, URZ, UR23, UR5 ;  /* 0x00000017ff044299 */ /* 0x000fe60008011605 */
[----:B------:R-:W-:Y:S01]  /*4850*/  UMOV UR5, UR11 ;  /* 0x0000000b00057c82 */ /* 0x000fe20008000000 */
[----:B------:R-:W-:Y:S02]  /*4860*/  UIMAD UR4, UR42, UR4, URZ ;  /* 0x000000042a0472a4 */ /* 0x000fe4000f8e02ff */
[----:B------:R-:W-:Y:S02]  /*4870*/  @UP4 USHF.R.U32.HI UR7, URZ, UR23, UR5 ;  /* 0x00000017ff074299 */ /* 0x000fe40008011605 */
[----:B------:R-:W-:Y:S02]  /*4880*/  UIMAD.WIDE.U32 UR10, UR6, UR22, URZ ;  /* 0x00000016060a72a5 */ /* 0x000fe4000f8e00ff */
[----:B------:R-:W-:Y:S02]  /*4890*/  USEL UR5, UR14, UR12, !UP6 ;  /* 0x0000000c0e057287 */ /* 0x000fe4000f000000 */
[----:B------:R-:W-:Y:S02]  /*48a0*/  UIMAD UR8, UR42, UR7, URZ ;  /* 0x000000072a0872a4 */ /* 0x000fe4000f8e02ff */
[----:B------:R-:W-:Y:S03]  /*48b0*/  UISETP.GE.AND UP0, UPT, UR6, UR4, UPT ;  /* 0x000000040600728c */ /* 0x000fe6000bf06270 */
[----:B------:R-:W-:Y:S01]  /*48c0*/  UMOV UR4, UR11 ;  /* 0x0000000b00047c82 */ /* 0x000fe20008000000 */
[----:B------:R-:W-:Y:S02]  /*48d0*/  UISETP.GE.OR UP0, UPT, UR5, UR8, UP0 ;  /* 0x000000080500728c */ /* 0x000fe40008706670 */
[----:B------:R-:W-:Y:S02]  /*48e0*/  USHF.R.U32.HI UR4, URZ, UR23, UR4 ;  /* 0x00000017ff047299 */ /* 0x000fe40008011604 */
[----:B------:R-:W-:Y:S02]  /*48f0*/  UIMAD.WIDE.U32 UR8, UR5, UR22, URZ ;  /* 0x00000016050872a5 */ /* 0x000fe4000f8e00ff */
[----:B------:R-:W-:Y:S04]  /*4900*/  USEL UR10, UR6, UR4, !UP4 ;  /* 0x00000004060a7287 */ /* 0x000fe8000e000000 */
[----:B------:R-:W-:Y:S01]  /*4910*/  UIADD3 UR11, UPT, UPT, -UR10, URZ, URZ ;  /* 0x000000ff0a0b7290 */ /* 0x000fe2000fffe1ff */
[----:B------:R-:W-:Y:S02]  /*4920*/  @!UP0 UMOV UR4, UR9 ;  /* 0x0000000900048c82 */ /* 0x000fe40008000000 */
[----:B------:R-:W-:Y:S02]  /*4930*/  @!UP0 USHF.R.U32.HI UR4, URZ, UR23, UR4 ;  /* 0x00000017ff048299 */ /* 0x000fe40008011604 */
[----:B------:R-:W-:Y:S02]  /*4940*/  UIMAD UR8, UR42, UR11, UR6 ;  /* 0x0000000b2a0872a4 */ /* 0x000fe4000f8e0206 */
[----:B------:R-:W-:Y:S04]  /*4950*/  @!UP0 USEL UR4, UR5, UR4, !UP4 ;  /* 0x0000000405048287 */ /* 0x000fe8000e000000 */
[----:B------:R-:W-:Y:S02]  /*4960*/  @!UP0 UIMAD UR8, UR7, UR8, UR4 ;  /* 0x00000008070882a4 */ /* 0x000fe4000f8e0204 */
[----:B------:R-:W-:Y:S02]  /*4970*/  @!UP0 UIADD3 UR9, UPT, UPT, UR10, -UR4, URZ ;  /* 0x800000040a098290 */ /* 0x000fe4000fffe0ff */
[----:B------:R-:W-:Y:S02]  /*4980*/  UIADD3 UR4, UPT, UPT, -UR5, URZ, URZ ;  /* 0x000000ff05047290 */ /* 0x000fe4000fffe1ff */
[----:B------:R-:W-:Y:S02]  /*4990*/  UIADD3 UR7, UPT, UPT, -UR6, URZ, URZ ;  /* 0x000000ff06077290 */ /* 0x000fe4000fffe1ff */
[----:B------:R-:W-:Y:S02]  /*49a0*/  @!UP0 UIMAD UR6, UR9, UR42, UR5 ;  /* 0x0000002a090682a4 */ /* 0x000fe4000f8e0205 */
[----:B------:R-:W-:Y:S02]  /*49b0*/  UIMAD UR14, UR15, UR4, UR14 ;  /* 0x000000040f0e72a4 */ /* 0x000fe4000f8e020e */
[----:B------:R-:W-:Y:S01]  /*49c0*/  UIMAD UR13, UR50, UR7, UR13 ;  /* 0x00000007320d72a4 */ /* 0x000fe2000f8e020d */
[----:B------:R-:W-:Y:S02]  /*49d0*/  @!UP0 UMOV UR5, UR8 ;  /* 0x0000000800058c82 */ /* 0x000fe40008000000 */
[----:B------:R-:W-:Y:S02]  /*49e0*/  UIMAD UR14, UR5, UR15, UR14 ;  /* 0x0000000f050e72a4 */ /* 0x000fe4000f8e020e */
[----:B------:R-:W-:Y:S11]  /*49f0*/  UIMAD UR13, UR6, UR50, UR13 ;  /* 0x00000032060d72a4 */ /* 0x000ff6000f8e020d */
[----:B------:R-:W-:Y:S01]  /*4a00*/  @!UPT UIADD3 URZ, UPT, UPT, URZ, URZ, URZ ;  /* 0x000000fffffff290 */ /* 0x000fe2000fffe0ff */
.L_x_86:
[----:B------:R-:W3:Y:S01]  /*4a10*/  @!UP2 LDCU.128 UR8, c[0x0][0xb10] ;  /* 0x00016200ff08a7ac */ /* 0x000ee20008000c00 */
[C---:B----4-:R-:W-:Y:S02]  /*4a20*/  ISETP.NE.U32.AND P1, PT, R4.reuse, RZ, PT ;  /* 0x000000ff0400720c */ /* 0x050fe40003f25070 */
[----:B------:R-:W-:Y:S02]  /*4a30*/  ISETP.NE.U32.AND P0, PT, R4, RZ, PT ;  /* 0x000000ff0400720c */ /* 0x000fe40003f05070 */
[C---:B------:R-:W-:Y:S02]  /*4a40*/  ISETP.NE.AND.EX P1, PT, R5.reuse, RZ, PT, P1 ;  /* 0x000000ff0500720c */ /* 0x040fe40003f25310 */
[----:B------:R-:W-:Y:S01]  /*4a50*/  ISETP.NE.AND.EX P0, PT, R5, RZ, PT, P0 ;  /* 0x000000ff0500720c */ /* 0x000fe20003f05300 */
[----:B------:R-:W4:Y:S01]  /*4a60*/  @!UP2 LDCU UR5, c[0x0][0xb0c] ;  /* 0x00016180ff05a7ac */ /* 0x000f220008000800 */
[----:B------:R-:W-:Y:S01]  /*4a70*/  SHF.L.U32 R9, R15, 0x1f, RZ ;  /* 0x0000001f0f097819 */ /* 0x000fe200000006ff */
[----:B------:R-:W-:Y:S02]  /*4a80*/  USHF.L.U32 UR35, UR16, 0x7, URZ ;  /* 0x0000000710237899 */ /* 0x000fe400080006ff */
[----:B------:R-:W-:Y:S02]  /*4a90*/  USHF.L.U32 UR34, UR20, 0x8, URZ ;  /* 0x0000000814227899 */ /* 0x000fe400080006ff */
[----:B---3--:R-:W-:Y:S07]  /*4aa0*/  UIMAD.WIDE.U32 UR6, UR14, UR8, URZ ;  /* 0x000000080e0672a5 */ /* 0x008fee000f8e00ff */
[----:B------:R-:W-:Y:S01]  /*4ab0*/  @!UP2 UMOV UR4, UR7 ;  /* 0x000000070004ac82 */ /* 0x000fe20008000000 */
[----:B----4-:R-:W-:Y:S02]  /*4ac0*/  @!UP2 UISETP.NE.AND UP0, UPT, UR5, 0x1, UPT ;  /* 0x000000010500a88c */ /* 0x010fe4000bf05270 */
[----:B------:R-:W-:Y:S02]  /*4ad0*/  @!UP2 USHF.R.U32.HI UR4, URZ, UR9, UR4 ;  /* 0x00000009ff04a299 */ /* 0x000fe40008011604 */
[----:B------:R-:W-:Y:S02]  /*4ae0*/  UIMAD.WIDE.U32 UR6, UR13, UR11, URZ ;  /* 0x0000000b0d0672a5 */ /* 0x000fe4000f8e00ff */
[----:B------:R-:W-:Y:S02]  /*4af0*/  @!UP2 USEL UR8, UR14, UR4, !UP0 ;  /* 0x000000040e08a287 */ /* 0x000fe4000c000000 */
[----:B------:R-:W-:Y:S03]  /*4b00*/  @!UP2 UISETP.NE.AND UP0, UPT, UR10, 0x1, UPT ;  /* 0x000000010a00a88c */ /* 0x000fe6000bf05270 */
[----:B------:R-:W-:Y:S02]  /*4b10*/  @!UP2 UMOV UR6, UR7 ;  /* 0x000000070006ac82 */ /* 0x000fe40008000000 */
[----:B------:R-:W3:Y:S02]  /*4b20*/  @!UP2 LDCU UR4, c[0x0][0xb20] ;  /* 0x00016400ff04a7ac */ /* 0x000ee40008000800 */
[----:B---3--:R-:W-:Y:S04]  /*4b30*/  @!UP2 USHF.R.U32.HI UR6, URZ, UR4, UR6 ;  /* 0x00000004ff06a299 */ /* 0x008fe80008011606 */
[----:B------:R-:W-:Y:S04]  /*4b40*/  @!UP2 USEL UR6, UR13, UR6, !UP0 ;  /* 0x000000060d06a287 */ /* 0x000fe8000c000000 */
[----:B------:R-:W-:Y:S02]  /*4b50*/  @!UP2 UIADD3 UR4, UPT, UPT, -UR8, UR6, URZ ;  /* 0x000000060804a290 */ /* 0x000fe4000fffe1ff */
[----:B------:R-:W-:Y:S02]  /*4b60*/  @!UP2 UIADD3 UR6, UPT, UPT, UR8, -UR6, URZ ;  /* 0x800000060806a290 */ /* 0x000fe4000fffe0ff */
[----:B------:R-:W-:Y:S02]  /*4b70*/  @!UP2 UIMAD UR14, UR4, UR5, UR14 ;  /* 0x00000005040ea2a4 */ /* 0x000fe4000f8e020e */
[----:B------:R-:W-:Y:S01]  /*4b80*/  @!UP2 UIMAD UR13, UR6, UR10, UR13 ;  /* 0x0000000a060da2a4 */ /* 0x000fe2000f8e020d */
[----:B------:R-:W-:Y:S11]  /*4b90*/  BRA.U UP3, `(.L_x_87) ;  /* 0x0000000103107547 */ /* 0x000ff6000b800000 */
[----:B--2---:R-:W-:Y:S04]  /*4ba0*/  MOV R0, UR41 ;  /* 0x0000002900007c02 */ /* 0x004fe80008000f00 */
[----:B------:R-:W-:Y:S04]  /*4bb0*/  SHF.L.U32 R11, R0, 0x1f, RZ ;  /* 0x0000001f000b7819 */ /* 0x000fe800000006ff */
[----:B------:R-:W2:Y:S02]  /*4bc0*/  SYNCS.PHASECHK.TRANS64.TRYWAIT P2, [UR21+0x98], R11 ;  /* 0x0000980bff0075a7 */ /* 0x000ea40008041115 */
[----:B--2---:R-:W-:Y:S05]  /*4bd0*/  @!P2 BRA `(.L_x_88) ;  /* 0x000000780090a947 */ /* 0x004fea0003800000 */
.L_x_87:
[----:B------:R-:W-:Y:S05]  /*4be0*/  @!P1 BRA `(.L_x_89) ;  /* 0x0000000000309947 */ /* 0x000fea0003800000 */
[----:B------:R-:W-:Y:S01]  /*4bf0*/  ISETP.NE.U32.AND P1, PT, R2, RZ, PT ;  /* 0x000000ff0200720c */ /* 0x000fe20003f25070 */
[----:B------:R-:W3:Y:S01]  /*4c00*/  LDCU.64 UR4, c[0x0][0x358] ;  /* 0x00006b00ff0477ac */ /* 0x000ee20008000a00 */
[----:B------:R-:W-:Y:S02]  /*4c10*/  IMAD.MOV.U32 R140, RZ, RZ, 0x1 ;  /* 0x00000001ff8c7424 */ /* 0x000fe400078e00ff */
[----:B------:R-:W-:Y:S11]  /*4c20*/  ISETP.NE.AND.EX P1, PT, R3, RZ, PT, P1 ;  /* 0x000000ff0300720c */ /* 0x000ff60003f25310 */
[----:B------:R-:W-:Y:S02]  /*4c30*/  @!UPT UIADD3 URZ, UPT, UPT, URZ, URZ, URZ ;  /* 0x000000fffffff290 */ /* 0x000fe4000fffe0ff */
[----:B--2---:R-:W2:Y:S01]  /*4c40*/  @P1 LDC.64 R10, c[0x0][0x888] ;  /* 0x00022200ff0a1b82 */ /* 0x004ea20000000a00 */
[----:B------:R-:W-:Y:S04]  /*4c50*/  @P1 IMAD R0, R4, UR36, RZ ;  /* 0x0000002404001c24 */ /* 0x000fe8000f8e02ff */
[----:B--2---:R-:W-:Y:S04]  /*4c60*/  @P1 IMAD.WIDE R10, R0, 0x4, R10 ;  /* 0x00000004000a1825 */ /* 0x004fe800078e020a */
[----:B------:R-:W-:Y:S01]  /*4c70*/  HFMA2 R0, -RZ, RZ, 0, 5.9604644775390625e-08 ;  /* 0x00000001ff007431 */ /* 0x000fe200000001ff */
[----:B---3-5:R3:W5:Y:S04]  /*4c80*/  @P1 LDG.E R72, desc[UR4][R10.64] ;  /* 0x000000040a481981 */ /* 0x028768000c1e1900 */
[----:B------:R-:W-:Y:S01]  /*4c90*/  @!P1 PRMT R140, R0, 0x7610, R140 ;  /* 0x00007610008c9816 */ /* 0x000fe2000000008c */
[----:B---3--:R-:W4:Y:S06]  /*4ca0*/  @!P1 LDC R72, c[0x0][0x880] ;  /* 0x00022000ff489b82 */ /* 0x008f2c0000000800 */
.L_x_89:
[----:B----45:R-:W-:Y:S01]  /*4cb0*/  @!P0 ISETP.EQ.AND P1, PT, R72, RZ, PT ;  /* 0x000000ff4800820c */ /* 0x030fe20003f22270 */
[----:B------:R-:W-:Y:S01]  /*4cc0*/  @!UPT UIADD3 URZ, UPT, UPT, URZ, URZ, URZ ;  /* 0x000000fffffff290 */ /* 0x000fe2000fffe0ff */
[----:B------:R-:W-:Y:S11]  /*4cd0*/  @!P0 BRA `(.L_x_90) ;  /* 0x0000000000188947 */ /* 0x000ff60003800000 */
[----:B------:R-:W-:Y:S02]  /*4ce0*/  LOP3.LUT P0, RZ, R140, 0xff, RZ, 0xc0, !PT ;  /* 0x000000ff8cff7812 */ /* 0x000fe4000780c0ff */
[----:B------:R-:W-:Y:S04]  /*4cf0*/  ISETP.NE.U32.AND P1, PT, R2, RZ, PT ;  /* 0x000000ff0200720c */ /* 0x000fe80003f25070 */
[----:B------:R-:W-:Y:S04]  /*4d00*/  ISETP.NE.AND.EX P1, PT, R3, RZ, PT, P1 ;  /* 0x000000ff0300720c */ /* 0x000fe80003f25310 */
[----:B------:R-:W-:Y:S03]  /*4d10*/  PLOP3.LUT P1, PT, P1, PT, PT, 0x8, 0x80 ;  /* 0x000000000080781c */ /* 0x000fe60000f2e170 */
[----:B------:R-:W-:Y:S11]  /*4d20*/  @P0 ISETP.EQ.AND P1, PT, R72, RZ, PT ;  /* 0x000000ff4800020c */ /* 0x000ff60003f22270 */
[----:B------:R-:W-:Y:S02]  /*4d30*/  @!UPT UIADD3 URZ, UPT, UPT, URZ, URZ, URZ ;  /* 0x000000fffffff290 */ /* 0x000fe4000fffe0ff */
.L_x_90:
[----:B------:R-:W3:Y:S01]  /*4d40*/  SYNCS.PHASECHK.TRANS64.TRYWAIT P2, [UR21+0x70], R9 ;  /* 0x00007009ff0075a7 */ /* 0x000ee20008041115 */
[----:B------:R-:W-:Y:S04]  /*4d50*/  ELECT P0, URZ, PT ;  /* 0x0000000000ff782f */ /* 0x000fe80003800000 */
[----:B------:R-:W-:Y:S11]  /*4d60*/  PLOP3.LUT P1, PT, P1, P0, PT, 0xf2, 0x2f ;  /* 0x00000000002f781c */ /* 0x000ff60000f21e72 */
[----:B------:R-:W-:Y:S02]  /*4d70*/  @!UPT UIADD3 URZ, UPT, UPT, URZ, URZ, URZ ;  /* 0x000000fffffff290 */ /* 0x000fe4000fffe0ff */
[----:B------:R-:W-:Y:S05]  /*4d80*/  @!P1 IADD3 R8, P0, PT, R16, 0x580, RZ ;  /* 0x0000058010089810 */ /* 0x000fea0007f1e0ff */
[----:B------:R-:W-:Y:S01]  /*4d90*/  @!P1 IMAD.X R6, RZ, RZ, R17, P0 ;  /* 0x000000ffff069224 */ /* 0x000fe200000e0611 */
[----:B---3--:R-:W-:Y:S07]  /*4da0*/  @!P2 BRA `(.L_x_91) ;  /* 0x000000780034a947 */ /* 0x008fee0003800000 */
.L_x_173:
[----:B------:R-:W-:Y:S01]  /*4db0*/  @!P1 R2UR UR5, R8 ;  /* 0x00000000080592ca */ /* 0x000fe200000e0000 */
[----:B------:R-:W-:Y:S01]  /*4dc0*/  VOTEU.ALL UP0, P1 ;  /* 0x0000000000ff7886 */ /* 0x000fe20000800000 */
[----:B------:R-:W-:Y:S01]  /*4dd0*/  @!P1 R2UR UR4, R6 ;  /* 0x00000000060492ca */ /* 0x000fe200000e0000 */
[----:B--2---:R-:W-:Y:S01]  /*4de0*/  @!P1 IMAD.MOV.U32 R0, RZ, RZ, 0x2000 ;  /* 0x00002000ff009424 */ /* 0x004fe200078e00ff */
[----:B------:R-:W-:Y:S01]  /*4df0*/  UMOV UR8, 0x0 ;  /* 0x0000000000087882 */ /* 0x000fe20000000000 */
[----:B------:R-:W-:Y:S01]  /*4e00*/  UMOV UR9, 0x10000000 ;  /* 0x1000000000097882 */ /* 0x000fe20000000000 */
[----:B------:R-:W-:Y:S01]  /*4e10*/  @!UP0 UIADD3 UR32, UPT, UPT, UR21, 0x200, URZ ;  /* 0x0000020015208890 */ /* 0x000fe2000fffe0ff */
[----:B------:R-:W-:Y:S01]  /*4e20*/  @!P1 IADD3 R8, P0, PT, R16, 0x580, RZ ;  /* 0x0000058010089810 */ /* 0x000fe20007f1e0ff */
[----:B------:R-:W-:Y:S01]  /*4e30*/  VOTEU.ALL UP0, P1 ;  /* 0x0000000000ff7886 */ /* 0x000fe20000800000 */
[----:B------:R-:W-:Y:S03]  /*4e40*/  UPRMT UR6, UR45, 0x654, UR33 ;  /* 0x000006542d067896 */ /* 0x000fe60008000021 */
[----:B------:R-:W-:Y:S02]  /*4e50*/  @!P1 IMAD.X R6, RZ, RZ, R17, P0 ;  /* 0x000000ffff069224 */ /* 0x000fe400000e0611 */
[----:B------:R-:W-:Y:S02]  /*4e60*/  IMAD.U32 R10, RZ, RZ, UR5 ;  /* 0x00000005ff0a7e24 */ /* 0x000fe4000f8e00ff */
[----:B------:R-:W-:Y:S03]  /*4e70*/  IMAD.U32 R11, RZ, RZ, UR4 ;  /* 0x00000004ff0b7e24 */ /* 0x000fe6000f8e00ff */
[----:B------:R-:W-:Y:S02]  /*4e80*/  @!P1 R2UR UR4, R10 ;  /* 0x000000000a0492ca */ /* 0x000fe400000e0000 */
[----:B------:R-:W-:Y:S11]  /*4e90*/  @!P1 R2UR UR5, R11 ;  /* 0x000000000b0592ca */ /* 0x000ff600000e0000 */
[----:B------:R-:W-:Y:S02]  /*4ea0*/  @!UPT UIADD3 URZ, UPT, UPT, URZ, URZ, URZ ;  /* 0x000000fffffff290 */ /* 0x000fe4000fffe0ff */
[----:B------:R2:W-:Y:S01]  /*4eb0*/  @!UP0 UTMALDG.3D [UR32], [UR4], desc[UR8] ;  /* 0x00000820040085b4 */ /* 0x0005e20008011000 */
[----:B------:R2:W-:Y:S01]  /*4ec0*/  @!P1 SYNCS.ARRIVE.TRANS64.RED.A0TR RZ, [UR21+0x50], R0 ;  /* 0x00005000ffff99a7 */ /* 0x0005e20008300415 */
[----:B------:R-:W-:Y:S01]  /*4ed0*/  SYNCS.ARRIVE.TRANS64.RED.A1T0 RZ, [UR6], RZ ;  /* 0x000000ffffff79a7 */ /* 0x000fe20008100406 */
[----:B------:R-:W3:Y:S02]  /*4ee0*/  SYNCS.PHASECHK.TRANS64.TRYWAIT P2, [UR21+0x78], R9 ;  /* 0x00007809ff0075a7 */ /* 0x000ee40008041115 */
[----:B--23--:R-:W-:Y:S05]  /*4ef0*/  @!P2 BRA `(.L_x_92) ;  /* 0x0000007400f8a947 */ /* 0x00cfea0003800000 */
.L_x_175:
        /* <DEDUP_REMOVED lines=8> */
[----:B------:R-:W-:Y:S01]  /*4f80*/  @!UP0 UIADD3 UR24, UPT, UPT, UR21, 0x2200, URZ ;  /* 0x0000220015188890 */ /* 0x000fe2000fffe0ff */
[----:B------:R-:W-:Y:S01]  /*4f90*/  VOTEU.ALL UP0, P1 ;  /* 0x0000000000ff7886 */ /* 0x000fe20000800000 */
[----:B------:R-:W-:Y:S01]  /*4fa0*/  UMOV UR27, UR35 ;  /* 0x00000023001b7c82 */ /* 0x000fe20008000000 */
[----:B------:R-:W-:Y:S02]  /*4fb0*/  UMOV UR28, UR36 ;  /* 0x00000024001c7c82 */ /* 0x000fe40008000000 */
[----:B------:R-:W-:Y:S01]  /*4fc0*/  IMAD.U32 R10, RZ, RZ, UR5 ;  /* 0x00000005ff0a7e24 */ /* 0x000fe2000f8e00ff */
[----:B------:R-:W-:Y:S01]  /*4fd0*/  UPRMT UR6, UR45, 0x654, UR25 ;  /* 0x000006542d067896 */ /* 0x000fe20008000019 */
[----:B------:R-:W-:Y:S02]  /*4fe0*/  IMAD.U32 R11, RZ, RZ, UR4 ;  /* 0x00000004ff0b7e24 */ /* 0x000fe4000f8e00ff */
[----:B------:R-:W-:Y:S01]  /*4ff0*/  @!P1 IMAD.X R6, RZ, RZ, R17, P0 ;  /* 0x000000ffff069224 */ /* 0x000fe200000e0611 */
        /* <DEDUP_REMOVED lines=8> */
.L_x_177:
[----:B------:R-:W-:Y:S01]  /*5080*/  @!P1 R2UR UR5, R8 ;  /* 0x00000000080592ca */ /* 0x000fe200000e0000 */
[----:B------:R-:W-:Y:S01]  /*5090*/  VOTEU.ALL UP0, P1 ;  /* 0x0000000000ff7886 */ /* 0x000fe20000800000 */
[----:B------:R-:W-:Y:S01]  /*50a0*/  @!P1 R2UR UR4, R6 ;  /* 0x00000000060492ca */ /* 0x000fe200000e0000 */
[----:B--2---:R-:W-:Y:S01]  /*50b0*/  @!P1 IMAD.MOV.U32 R0, RZ, RZ, 0x2000 ;  /* 0x00002000ff009424 */ /* 0x004fe200078e00ff */
[----:B------:R-:W-:Y:S01]  /*50c0*/  UMOV UR8, 0x0 ;  /* 0x0000000000087882 */ /* 0x000fe20000000000 */
[----:B------:R-:W-:Y:S01]  /*50d0*/  UMOV UR9, 0x10000000 ;  /* 0x1000000000097882 */ /* 0x000fe20000000000 */
[----:B------:R-:W-:Y:S01]  /*50e0*/  @!UP0 UIADD3 UR18, UPT, UPT, UR34, 0x80, URZ ;  /* 0x0000008022128890 */ /* 0x000fe2000fffe0ff */
[----:B------:R-:W-:Y:S01]  /*50f0*/  VIADD R14, R14, 0x1 ;  /* 0x000000010e0e7836 */ /* 0x000fe20000000000 */
[----:B------:R-:W-:Y:S01]  /*5100*/  @!UP0 UIADD3 UR16, UPT, UPT, UR21, 0x4200, URZ ;  /* 0x0000420015108890 */ /* 0x000fe2000fffe0ff */
[----:B------:R-:W-:Y:S01]  /*5110*/  VOTEU.ALL UP0, P1 ;  /* 0x0000000000ff7886 */ /* 0x000fe20000800000 */
[----:B------:R-:W-:Y:S01]  /*5120*/  UMOV UR19, UR35 ;  /* 0x0000002300137c82 */ /* 0x000fe20008000000 */
[----:B------:R-:W-:Y:S02]  /*5130*/  UMOV UR20, UR36 ;  /* 0x0000002400147c82 */ /* 0x000fe40008000000 */
[----:B------:R-:W-:Y:S01]  /*5140*/  IMAD.U32 R10, RZ, RZ, UR5 ;  /* 0x00000005ff0a7e24 */ /* 0x000fe2000f8e00ff */
[----:B------:R-:W-:Y:S01]  /*5150*/  UPRMT UR6, UR45, 0x654, UR17 ;  /* 0x000006542d067896 */ /* 0x000fe20008000011 */
        /* <DEDUP_REMOVED lines=9> */
.L_x_179:
[----:B------:R-:W-:Y:S01]  /*51f0*/  @!P1 IADD3 R6, P0, PT, R16, 0x580, RZ ;  /* 0x0000058010069810 */ /* 0x000fe20007f1e0ff */
[----:B------:R-:W-:Y:S01]  /*5200*/  VOTEU.ALL UP0, P1 ;  /* 0x0000000000ff7886 */ /* 0x000fe20000800000 */
[----:B------:R-:W-:Y:S01]  /*5210*/  UMOV UR6, 0x0 ;  /* 0x0000000000067882 */ /* 0x000fe20000000000 */
[----:B------:R-:W-:Y:S01]  /*5220*/  UMOV UR7, 0x10000000 ;  /* 0x1000000000077882 */ /* 0x000fe20000000000 */
[----:B------:R-:W-:Y:S01]  /*5230*/  @!P1 R2UR UR5, R6 ;  /* 0x00000000060592ca */ /* 0x000fe200000e0000 */
[----:B--2---:R-:W-:Y:S01]  /*5240*/  @!P1 IMAD.X R0, RZ, RZ, R17, P0 ;  /* 0x000000ffff009224 */ /* 0x004fe200000e0611 */
[----:B------:R-:W-:Y:S01]  /*5250*/  @!UP0 UIADD3 UR10, UPT, UPT, UR34, 0xc0, URZ ;  /* 0x000000c0220a8890 */ /* 0x000fe2000fffe0ff */
[----:B------:R-:W-:Y:S01]  /*5260*/  R2UR UR18, R142 ;  /* 0x000000008e1272ca */ /* 0x000fe200000e0000 */
[----:B------:R-:W-:Y:S01]  /*5270*/  @!UP0 UIADD3 UR8, UPT, UPT, UR21, 0x6200, URZ ;  /* 0x0000620015088890 */ /* 0x000fe2000fffe0ff */
[----:B------:R-:W-:Y:S01]  /*5280*/  R2UR UR16, R143 ;  /* 0x000000008f1072ca */ /* 0x000fe200000e0000 */
[----:B------:R-:W-:Y:S01]  /*5290*/  @!UP0 UIADD3 UR9, UPT, UPT, UR21, 0x68, URZ ;  /* 0x0000006815098890 */ /* 0x000fe2000fffe0ff */
[----:B------:R-:W-:Y:S01]  /*52a0*/  @!P1 R2UR UR4, R0 ;  /* 0x00000000000492ca */ /* 0x000fe200000e0000 */
[----:B------:R-:W-:Y:S01]  /*52b0*/  VOTEU.ALL UP0, P1 ;  /* 0x0000000000ff7886 */ /* 0x000fe20000800000 */
[----:B------:R-:W-:Y:S01]  /*52c0*/  UMOV UR11, UR35 ;  /* 0x00000023000b7c82 */ /* 0x000fe20008000000 */
[----:B------:R-:W-:Y:S01]  /*52d0*/  UMOV UR12, UR36 ;  /* 0x00000024000c7c82 */ /* 0x000fe20008000000 */
[C---:B------:R-:W-:Y:S01]  /*52e0*/  ISETP.NE.AND P0, PT, R14.reuse, 0x2, PT ;  /* 0x000000020e00780c */ /* 0x040fe20003f05270 */
[----:B------:R-:W-:Y:S01]  /*52f0*/  UPLOP3.LUT UP3, UPT, UPT, UPT, UPT, 0x80, 0x8 ;  /* 0x000000000008789c */ /* 0x000fe20003f6f070 */
[----:B------:R-:W-:Y:S01]  /*5300*/  IMAD.U32 R8, RZ, RZ, UR5 ;  /* 0x00000005ff087e24 */ /* 0x000fe2000f8e00ff */
[----:B------:R-:W-:Y:S01]  /*5310*/  LOP3.LUT R15, R15, 0x1, RZ, 0x3c, !PT ;  /* 0x000000010f0f7812 */ /* 0x000fe200078e3cff */
[----:B------:R-:W-:Y:S01]  /*5320*/  UMOV UR36, UR29 ;  /* 0x0000001d00247c82 */ /* 0x000fe20008000000 */
[----:B------:R-:W-:Y:S01]  /*5330*/  SEL R0, RZ, 0x1, P0 ;  /* 0x00000001ff007807 */ /* 0x000fe20000000000 */
[----:B------:R-:W-:Y:S01]  /*5340*/  UIADD3 UR20, UPT, UPT, UR13, UR18, URZ ;  /* 0x000000120d147290 */ /* 0x000fe2000fffe0ff */
[----:B------:R-:W-:Y:S01]  /*5350*/  SEL R14, R14, RZ, P0 ;  /* 0x000000ff0e0e7207 */ /* 0x000fe20000000000 */
[----:B------:R-:W-:Y:S01]  /*5360*/  UIADD3 UR16, UPT, UPT, UR14, UR16, URZ ;  /* 0x000000100e107290 */ /* 0x000fe2000fffe0ff */
[----:B------:R-:W-:Y:S01]  /*5370*/  IMAD.U32 R9, RZ, RZ, UR4 ;  /* 0x00000004ff097e24 */ /* 0x000fe2000f8e00ff */
[----:B------:R-:W-:Y:S02]  /*5380*/  @!P1 R2UR UR4, R8 ;  /* 0x00000000080492ca */ /* 0x000fe400000e0000 */
[----:B------:R-:W-:Y:S02]  /*5390*/  LOP3.LUT R13, R13, R0, RZ, 0x3c, !PT ;  /* 0x000000000d0d7212 */ /* 0x000fe400078e3cff */
[----:B------:R-:W-:Y:S11]  /*53a0*/  @!P1 R2UR UR5, R9 ;  /* 0x00000000090592ca */ /* 0x000ff600000e0000 */
[----:B------:R-:W-:Y:S02]  /*53b0*/  @!UPT UIADD3 URZ, UPT, UPT, URZ, URZ, URZ ;  /* 0x000000fffffff290 */ /* 0x000fe4000fffe0ff */
[----:B------:R2:W-:Y:S01]  /*53c0*/  @!UP0 UTMALDG.3D [UR8], [UR4], desc[UR6] ;  /* 0x00000608040085b4 */ /* 0x0005e20008011000 */
[----:B------:R2:W-:Y:S01]  /*53d0*/  @!P1 SYNCS.ARRIVE.TRANS64.RED.A0TR RZ, [UR21+0x68], R7 ;  /* 0x00006807ffff99a7 */ /* 0x0005e20008300415 */
[----:B------:R-:W-:Y:S01]  /*53e0*/  SYNCS.ARRIVE.TRANS64.RED.A1T0 RZ, [UR37], RZ ;  /* 0x000000ffffff79a7 */ /* 0x000fe20008100425 */
[----:B------:R-:W-:Y:S05]  /*53f0*/  BRA.U UP1, `(.L_x_95) ;  /* 0xfffffff101647547 */ /* 0x000fea000b83ffff */
[----:B------:R-:W-:-:S04]  /*5400*/  SHF.L.U32 R3, R15, 0x1f, RZ ;  /* 0x0000001f0f037819 */ /* 0x000fc800000006ff */
[----:B------:R-:W3:Y:S02]  /*5410*/  SYNCS.PHASECHK.TRANS64.TRYWAIT P0, [UR21+0x70], R3 ;  /* 0x00007003ff0075a7 */ /* 0x000ee40008001115 */
[----:B---3--:R-:W-:Y:S05]  /*5420*/  @!P0 BRA `(.L_x_96) ;  /* 0x0000007000f48947 */ /* 0x008fea0003800000 */
.L_x_181:
[----:B------:R-:W4:Y:S02]  /*5430*/  SYNCS.PHASECHK.TRANS64.TRYWAIT P0, [UR21+0x78], R3 ;  /* 0x00007803ff0075a7 */ /* 0x000f240008001115 */
[----:B----4-:R-:W-:Y:S05]  /*5440*/  @!P0 BRA `(.L_x_97) ;  /* 0x0000007400048947 */ /* 0x010fea0003800000 */
.L_x_183:
[----:B------:R-:W4:Y:S02]  /*5450*/  SYNCS.PHASECHK.TRANS64.TRYWAIT P0, [UR21+0x80], R3 ;  /* 0x00008003ff0075a7 */ /* 0x000f240008001115 */
[----:B----4-:R-:W-:Y:S05]  /*5460*/  @!P0 BRA `(.L_x_98) ;  /* 0x0000007400148947 */ /* 0x010fea0003800000 */
.L_x_185:
[----:B---3--:R-:W-:-:S07]  /*5470*/  MOV R0, UR21 ;  /* 0x0000001500007c02 */ /* 0x008fce0008000f00 */
.L_x_99:
[----:B---3--:R-:W-:-:S04]  /*5480*/  SHF.L.U32 R3, R15, 0x1f, RZ ;  /* 0x0000001f0f037819 */ /* 0x008fc800000006ff */
[----:B------:R3:W4:Y:S03]  /*5490*/  SYNCS.PHASECHK.TRANS64.TRYWAIT P0, [R0+URZ+0x88], R3 ;  /* 0x00008803000075a7 */ /* 0x00072600080011ff */
[----:B----4-:R-:W-:Y:S05]  /*54a0*/  @!P0 NANOSLEEP.SYNCS 0x989680 ;  /* 0x009896800000895d */ /* 0x010fea0003900000 */
[----:B------:R-:W4:Y:S02]  /*54b0*/  @!P0 SYNCS.PHASECHK.TRANS64 P0, [R0+URZ+0x88], R3 ;  /* 0x00008803000085a7 */ /* 0x000f2400080010ff */
[----:B-12-4-:R-:W-:Y:S05]  /*54c0*/  @P0 EXIT ;  /* 0x000000000000094d */ /* 0x016fea0003800000 */
[----:B------:R-:W-:Y:S05]  /*54d0*/  BRA `(.L_x_99) ;  /* 0xfffffffc00e87947 */ /* 0x000fea000383ffff */
.L_x_84:
[----:B------:R-:W-:-:S06]  /*54e0*/  UISETP.GE.AND UP0, UPT, UR17, 0x4, UPT ;  /* 0x000000041100788c */ /* 0x000fcc000bf06270 */
[----:B------:R-:W-:-:S13]  /*54f0*/  PLOP3.LUT P0, PT, PT, PT, UP0, 0x80, 0x8 ;  /* 0x000000000008781c */ /* 0x000fda0003f0f008 */
[----:B------:R-:W-:Y:S05]  /*5500*/  @!P0 EXIT ;  /* 0x000000000000894d */ /* 0x000fea0003800000 */
[----:B------:R-:W-:Y:S01]  /*5510*/  BAR.SYNC.DEFER_BLOCKING 0x6, 0xa0 ;  /* 0x0182800000007b1d */ /* 0x000fe20000010000 */
[C---:B------:R-:W-:Y:S01]  /*5520*/  IMAD.U32 R69, R155.reuse, 0x10000, RZ ;  /* 0x000100009b457824 */ /* 0x040fe200078e00ff */
[C---:B------:R-:W-:Y:S01]  /*5530*/  R2P PR, R155.reuse, 0x6 ;  /* 0x000000069b007804 */ /* 0x040fe20000000000 */
[----:B------:R-:W-:Y:S01]  /*5540*/  IMAD.SHL.U32 R4, R155, 0x40, RZ ;  /* 0x000000409b047824 */ /* 0x000fe200078e00ff */
[----:B------:R-:W-:Y:S01]  /*5550*/  CS2R R146, SRZ ;  /* 0x0000000000927805 */ /* 0x000fe2000001ff00 */
[----:B------:R-:W-:Y:S01]  /*5560*/  IMAD.MOV.U32 R152, RZ, RZ, 0x20 ;  /* 0x00000020ff987424 */ /* 0x000fe200078e00ff */
[----:B------:R-:W-:Y:S02]  /*5570*/  UMOV UR44, 0x400 ;  /* 0x00000400002c7882 */ /* 0x000fe40000000000 */
[----:B------:R-:W1:Y:S01]  /*5580*/  LDC.64 R138, c[0x0][0x8b0] ;  /* 0x00022c00ff8a7b82 */ /* 0x000e620000000a00 */
[----:B------:R-:W-:Y:S01]  /*5590*/  ULEA UR44, UR45, UR44, 0x18 ;  /* 0x0000002c2d2c7291 */ /* 0x000fe2000f8ec0ff */
[----:B------:R-:W-:Y:S01]  /*55a0*/  LOP3.LUT R69, R69, 0x600000, RZ, 0xc0, !PT ;  /* 0x0060000045457812 */ /* 0x000fe200078ec0ff */
[----:B------:R-:W-:Y:S01]  /*55b0*/  IMAD.SHL.U32 R135, R155, 0x8, RZ ;  /* 0x000000089b877824 */ /* 0x000fe200078e00ff */
[----:B------:R-:W-:Y:S01]  /*55c0*/  LOP3.LUT R6, R4, 0x180, RZ, 0xc0, !PT ;  /* 0x0000018004067812 */ /* 0x000fe200078ec0ff */
[----:B------:R-:W-:Y:S01]  /*55d0*/  IMAD.MOV.U32 R153, RZ, RZ, 0x10 ;  /* 0x00000010ff997424 */ /* 0x000fe200078e00ff */
[----:B------:R-:W-:Y:S01]  /*55e0*/  SEL R152, R152, 0xffffffe0, !P2 ;  /* 0xffffffe098987807 */ /* 0x000fe20005000000 */
[----:B------:R-:W-:Y:S01]  /*55f0*/  UIADD3 UR5, UPT, UPT, UR44, 0x200, URZ ;  /* 0x000002002c057890 */ /* 0x000fe2000fffe0ff */
[----:B------:R-:W2:Y:S01]  /*5600*/  LDC.64 R136, c[0x0][0x8a8] ;  /* 0x00022a00ff887b82 */ /* 0x000ea20000000a00 */
[----:B------:R-:W-:Y:S01]  /*5610*/  UIADD3 UR4, UPT, UPT, UR44, 0x8200, URZ ;  /* 0x000082002c047890 */ /* 0x000fe2000fffe0ff */
[----:B------:R-:W-:Y:S01]  /*5620*/  LOP3.LUT R135, R6, 0x30, R135, 0xf8, !PT ;  /* 0x0000003006877812 */ /* 0x000fe200078ef887 */
[----:B------:R-:W-:Y:S01]  /*5630*/  IMAD.MOV.U32 R68, RZ, RZ, RZ ;  /* 0x000000ffff447224 */ /* 0x000fe200078e00ff */
[----:B------:R-:W-:Y:S01]  /*5640*/  SEL R153, R153, 0xfffffff0, !P1 ;  /* 0xfffffff099997807 */ /* 0x000fe20004800000 */
[----:B------:R-:W-:Y:S01]  /*5650*/  IMAD.MOV.U32 R150, RZ, RZ, RZ ;  /* 0x000000ffff967224 */ /* 0x000fe200078e00ff */
[----:B------:R-:W-:Y:S01]  /*5660*/  LOP3.LUT R135, R135, 0x1e40, R4, 0xf8, !PT ;  /* 0x00001e4087877812 */ /* 0x000fe200078ef804 */
[----:B------:R-:W-:Y:S01]  /*5670*/  IMAD.U32 R156, RZ, RZ, UR5 ;  /* 0x00000005ff9c7e24 */ /* 0x000fe2000f8e00ff */
[----:B------:R-:W-:Y:S01]  /*5680*/  LOP3.LUT R155, R155, 0x60, RZ, 0xc0, !PT ;  /* 0x000000609b9b7812 */ /* 0x000fe200078ec0ff */
[----:B------:R-:W3:Y:S01]  /*5690*/  LDS R0, [UR44+0x130] ;  /* 0x0001302cff007984 */ /* 0x000ee20008000800 */
[----:B------:R-:W-:Y:S01]  /*56a0*/  CS2R R148, SRZ ;  /* 0x0000000000947805 */ /* 0x000fe2000001ff00 */
[----:B------:R-:W-:Y:S01]  /*56b0*/  IMAD.U32 R154, RZ, RZ, UR4 ;  /* 0x00000004ff9a7e24 */ /* 0x000fe2000f8e00ff */
[----:B------:R-:W4:Y:S01]  /*56c0*/  LDCU UR58, c[0x0][0x370] ;  /* 0x00006e00ff3a77ac */ /* 0x000f220008000800 */
[----:B------:R-:W1:Y:S01]  /*56d0*/  LDCU.64 UR62, c[0x0][0x348] ;  /* 0x00006900ff3e77ac */ /* 0x000e620008000a00 */
[----:B------:R-:W1:Y:S01]  /*56e0*/  LDCU UR43, c[0x0][0xb0c] ;  /* 0x00016180ff2b77ac */ /* 0x000e620008000800 */
[----:B------:R-:W1:Y:S01]  /*56f0*/  LDCU UR39, c[0x0][0xb30] ;  /* 0x00016600ff2777ac */ /* 0x000e620008000800 */
[----:B------:R-:W1:Y:S01]  /*5700*/  LDCU.64 UR56, c[0x0][0x888] ;  /* 0x00011100ff3877ac */ /* 0x000e620008000a00 */
[----:B------:R-:W1:Y:S01]  /*5710*/  LDCU.64 UR40, c[0x0][0xb28] ;  /* 0x00016500ff2877ac */ /* 0x000e620008000a00 */
[----:B------:R-:W1:Y:S01]  /*5720*/  LDCU.64 UR60, c[0x0][0x890] ;  /* 0x00011200ff3c77ac */ /* 0x000e620008000a00 */
[----:B------:R-:W1:Y:S01]  /*5730*/  LDCU.128 UR52, c[0x0][0xb10] ;  /* 0x00016200ff3477ac */ /* 0x000e620008000c00 */
[----:B------:R-:W1:Y:S01]  /*5740*/  LDCU UR47, c[0x0][0x374] ;  /* 0x00006e80ff2f77ac */ /* 0x000e620008000800 */
[----:B---3--:R-:W-:Y:S01]  /*5750*/  IMAD.IADD R69, R0, 0x1, R69 ;  /* 0x0000000100457824 */ /* 0x008fe200078e0245 */
[----:B------:R-:W-:-:S04]  /*5760*/  SHF.R.S32.HI R0, RZ, 0x4, R152 ;  /* 0x00000004ff007819 */ /* 0x000fc80000011498 */
[----:B-12-4-:R-:W-:-:S07]  /*5770*/  LEA.HI.SX32 R151, R153, R0, 0x1c ;  /* 0x0000000099977211 */ /* 0x016fce00078fe2ff */
.L_x_141:
[C---:B------:R-:W-:Y:S02]  /*5780*/  LEA R3, R146.reuse, UR44, 0x3 ;  /* 0x0000002c92037c11 */ /* 0x040fe4000f8e18ff */
[----:B------:R-:W-:Y:S02]  /*5790*/  SHF.L.U32 R0, R149, 0x1f, RZ ;  /* 0x0000001f95007819 */ /* 0x000fe400000006ff */
[----:B------:R-:W-:Y:S02]  /*57a0*/  LEA R5, R146, UR44, 0x4 ;  /* 0x0000002c92057c11 */ /* 0x000fe4000f8e20ff */
[----:B-1----:R-:W1:Y:S02]  /*57b0*/  SYNCS.PHASECHK.TRANS64.TRYWAIT P0, [R3+URZ+0xa0], R0 ;  /* 0x0000a000030075a7 */ /* 0x002e6400080011ff */
[----:B-1----:R-:W-:Y:S05]  /*57c0*/  @!P0 BRA `(.L_x_100) ;  /* 0x0000007000548947 */ /* 0x002fea0003800000 */
.L_x_186:
        /* <DEDUP_REMOVED lines=11> */
[----:B------:R-:W-:Y:S01]  /*5880*/  PLOP3.LUT P0, PT, PT, PT, UP1, 0x80, 0x8 ;  /* 0x000000000008781c */ /* 0x000fe20003f0f018 */
[----:B------:R-:W-:Y:S11]  /*5890*/  UP2UR UR46, UPR, URZ, 0x2 ;  /* 0x00000002ff2e7883 */ /* 0x000ff60008000000 */
[----:B------:R-:W-:Y:S01]  /*58a0*/  @!UPT UIADD3 URZ, UPT, UPT, URZ, URZ, URZ ;  /* 0x000000fffffff290 */ /* 0x000fe2000fffe0ff */
[----:B-1----:R-:W-:Y:S02]  /*58b0*/  @P0 SHF.R.U32.HI R0, RZ, 0x10, R5 ;  /* 0x00000010ff000819 */ /* 0x002fe40000011605 */
        /* <DEDUP_REMOVED lines=12> */
[----:B------:R-:W2:Y:S01]  /*5980*/  LDCU UR12, c[0x0][0xb20] ;  /* 0x00016400ff0c77ac */ /* 0x000ea20008000800 */
[----:B------:R-:W-:Y:S02]  /*5990*/  UIMAD.WIDE.U32 UR4, UR47, UR55, URZ ;  /* 0x000000372f0472a5 */ /* 0x000fe4000f8e00ff */
[----:B------:R-:W-:Y:S02]  /*59a0*/  UIMAD.WIDE.U32 UR6, UR58, UR52, URZ ;  /* 0x000000343a0672a5 */ /* 0x000fe4000f8e00ff */
[----:B------:R-:W-:Y:S02]  /*59b0*/  UISETP.NE.AND UP0, UPT, UR54, 0x1, UPT ;  /* 0x000000013600788c */ /* 0x000fe4000bf05270 */
[----:B------:R-:W-:Y:S02]  /*59c0*/  UIMAD.WIDE.U32 UR8, UR37, UR55, URZ ;  /* 0x00000037250872a5 */ /* 0x000fe4000f8e00ff */
[----:B------:R-:W-:Y:S02]  /*59d0*/  UIMAD.WIDE.U32 UR10, UR38, UR52, URZ ;  /* 0x00000034260a72a5 */ /* 0x000fe4000f8e00ff */
[----:B------:R-:W-:Y:S02]  /*59e0*/  UISETP.NE.AND UP1, UPT, UR43, 0x1, UPT ;  /* 0x000000012b00788c */ /* 0x000fe4000bf25270 */
[----:B------:R-:W-:Y:S01]  /*59f0*/  UISETP.NE.AND UP2, UPT, UR42, 0x1, UPT ;  /* 0x000000012a00788c */ /* 0x000fe2000bf45270 */
[----:B------:R-:W-:Y:S02]  /*5a00*/  UMOV UR4, UR5 ;  /* 0x0000000500047c82 */ /* 0x000fe40008000000 */
[----:B--2---:R-:W-:Y:S03]  /*5a10*/  USHF.R.U32.HI UR5, URZ, UR12, UR4 ;  /* 0x0000000cff057299 */ /* 0x004fe60008011604 */
[----:B------:R-:W-:Y:S02]  /*5a20*/  UMOV UR4, UR7 ;  /* 0x0000000700047c82 */ /* 0x000fe40008000000 */
[----:B------:R-:W-:Y:S02]  /*5a30*/  USHF.R.U32.HI UR7, URZ, UR53, UR4 ;  /* 0x00000035ff077299 */ /* 0x000fe40008011604 */
[----:B------:R-:W-:Y:S02]  /*5a40*/  USEL UR4, UR47, UR5, !UP0 ;  /* 0x000000052f047287 */ /* 0x000fe4000c000000 */
[----:B------:R-:W-:Y:S01]  /*5a50*/  USEL UR7, UR58, UR7, !UP1 ;  /* 0x000000073a077287 */ /* 0x000fe2000c800000 */
[----:B------:R-:W-:Y:S01]  /*5a60*/  UMOV UR5, UR9 ;  /* 0x0000000900057c82 */ /* 0x000fe20008000000 */
[----:B------:R-:W-:Y:S02]  /*5a70*/  UIMAD.WIDE.U32 UR8, UR4, UR40, URZ ;  /* 0x00000028040872a5 */ /* 0x000fe4000f8e00ff */
[----:B------:R-:W-:Y:S03]  /*5a80*/  USHF.R.U32.HI UR6, URZ, UR12, UR5 ;  /* 0x0000000cff067299 */ /* 0x000fe60008011605 */
[----:B------:R-:W-:Y:S01]  /*5a90*/  UMOV UR5, UR11 ;  /* 0x0000000b00057c82 */ /* 0x000fe20008000000 */
[----:B------:R-:W-:Y:S02]  /*5aa0*/  UIMAD.WIDE.U32 UR10, UR7, UR40, URZ ;  /* 0x00000028070a72a5 */ /* 0x000fe4000f8e00ff */
[----:B------:R-:W-:Y:S02]  /*5ab0*/  USHF.R.U32.HI UR12, URZ, UR53, UR5 ;  /* 0x00000035ff0c7299 */ /* 0x000fe40008011605 */
[----:B------:R-:W-:Y:S01]  /*5ac0*/  USEL UR6, UR37, UR6, !UP0 ;  /* 0x0000000625067287 */ /* 0x000fe2000c000000 */
[----:B------:R-:W-:Y:S02]  /*5ad0*/  UMOV UR5, UR9 ;  /* 0x0000000900057c82 */ /* 0x000fe40008000000 */
[----:B------:R-:W-:Y:S01]  /*5ae0*/  UMOV UR10, UR11 ;  /* 0x0000000b000a7c82 */ /* 0x000fe20008000000 */
[----:B------:R-:W-:Y:S02]  /*5af0*/  @UP2 USHF.R.U32.HI UR4, URZ, UR41, UR5 ;  /* 0x00000029ff042299 */ /* 0x000fe40008011605 */
[----:B------:R-:W-:Y:S02]  /*5b00*/  @UP2 USHF.R.U32.HI UR7, URZ, UR41, UR10 ;  /* 0x00000029ff072299 */ /* 0x000fe4000801160a */
[----:B------:R-:W-:Y:S02]  /*5b10*/  UIMAD UR4, UR42, UR4, URZ ;  /* 0x000000042a0472a4 */ /* 0x000fe4000f8e02ff */
        /* <DEDUP_REMOVED lines=8> */
[----:B------:R-:W-:Y:S02]  /*5ba0*/  USEL UR11, UR6, UR4, !UP2 ;  /* 0x00000004060b7287 */ /* 0x000fe4000d000000 */
[----:B------:R-:W-:Y:S02]  /*5bb0*/  UIADD3 UR8, UPT, UPT, -UR5, URZ, URZ ;  /* 0x000000ff05087290 */ /* 0x000fe4000fffe1ff */
[----:B------:R-:W-:Y:S01]  /*5bc0*/  UIADD3 UR10, UPT, UPT, -UR11, URZ, URZ ;  /* 0x000000ff0b0a7290 */ /* 0x000fe2000fffe1ff */
[----:B------:R-:W-:Y:S01]  /*5bd0*/  @!UP0 UMOV UR4, UR9 ;  /* 0x0000000900048c82 */ /* 0x000fe20008000000 */
[----:B------:R-:W-:Y:S02]  /*5be0*/  UIADD3 UR9, UPT, UPT, -UR6, URZ, URZ ;  /* 0x000000ff06097290 */ /* 0x000fe4000fffe1ff */
[----:B------:R-:W-:Y:S02]  /*5bf0*/  @!UP0 USHF.R.U32.HI UR4, URZ, UR41, UR4 ;  /* 0x00000029ff048299 */ /* 0x000fe40008011604 */
[----:B------:R-:W-:Y:S02]  /*5c00*/  UIMAD UR10, UR42, UR10, UR6 ;  /* 0x0000000a2a0a72a4 */ /* 0x000fe4000f8e0206 */
[----:B------:R-:W-:Y:S04]  /*5c10*/  @!UP0 USEL UR4, UR5, UR4, !UP2 ;  /* 0x0000000405048287 */ /* 0x000fe8000d000000 */
[----:B------:R-:W-:Y:S02]  /*5c20*/  @!UP0 UIMAD UR10, UR7, UR10, UR4 ;  /* 0x0000000a070a82a4 */ /* 0x000fe4000f8e0204 */
[----:B------:R-:W-:Y:S02]  /*5c30*/  @!UP0 UIADD3 UR11, UPT, UPT, UR11, -UR4, URZ ;  /* 0x800000040b0b8290 */ /* 0x000fe4000fffe0ff */
[----:B------:R-:W-:Y:S02]  /*5c40*/  UIMAD UR7, UR43, UR8, UR38 ;  /* 0x000000082b0772a4 */ /* 0x000fe4000f8e0226 */
[----:B------:R-:W-:Y:S02]  /*5c50*/  @!UP0 UIMAD UR6, UR11, UR42, UR5 ;  /* 0x0000002a0b0682a4 */ /* 0x000fe4000f8e0205 */
[----:B------:R-:W-:Y:S01]  /*5c60*/  UIMAD UR4, UR54, UR9, UR37 ;  /* 0x00000009360472a4 */ /* 0x000fe2000f8e0225 */
[----:B------:R-:W-:Y:S02]  /*5c70*/  @!UP0 UMOV UR5, UR10 ;  /* 0x0000000a00058c82 */ /* 0x000fe40008000000 */
[----:B------:R-:W-:Y:S02]  /*5c80*/  UIMAD UR38, UR5, UR43, UR7 ;  /* 0x0000002b052672a4 */ /* 0x000fe4000f8e0207 */
[----:B------:R-:W-:Y:S11]  /*5c90*/  UIMAD UR37, UR6, UR54, UR4 ;  /* 0x00000036062572a4 */ /* 0x000ff6000f8e0204 */
[----:B------:R-:W-:Y:S01]  /*5ca0*/  @!UPT UIADD3 URZ, UPT, UPT, URZ, URZ, URZ ;  /* 0x000000fffffff290 */ /* 0x000fe2000fffe0ff */
.L_x_101:
[----:B------:R-:W-:Y:S01]  /*5cb0*/  UISETP.NE.AND UP0, UPT, UR39, 0x1, UPT ;  /* 0x000000012700788c */ /* 0x000fe2000bf05270 */
[----:B------:R-:W-:Y:S01]  /*5cc0*/  R2UR UR11, R156 ;  /* 0x000000009c0b72ca */ /* 0x000fe200000e0000 */
[----:B------:R-:W-:Y:S01]  /*5cd0*/  USHF.L.U32 UR50, UR16, 0x7, URZ ;  /* 0x0000000710327899 */ /* 0x000fe200080006ff */
[----:B------:R-:W-:Y:S01]  /*5ce0*/  IADD3 R146, PT, PT, R146, 0x1, RZ ;  /* 0x0000000192927810 */ /* 0x000fe20007ffe0ff */
[----:B------:R-:W-:Y:S07]  /*5cf0*/  USHF.L.U32 UR49, UR20, 0x8, URZ ;  /* 0x0000000814317899 */ /* 0x000fee00080006ff */
[----:B------:R-:W2:Y:S01]  /*5d00*/  @!UP0 LDCU.128 UR12, c[0x0][0xb10] ;  /* 0x00016200ff0c87ac */ /* 0x000ea20008000c00 */
[----:B------:R-:W3:Y:S01]  /*5d10*/  @!UP0 LDCU UR5, c[0x0][0xb0c] ;  /* 0x00016180ff0587ac */ /* 0x000ee20008000800 */
[----:B------:R-:W4:Y:S01]  /*5d20*/  @!UP0 LDCU UR10, c[0x0][0xb20] ;  /* 0x00016400ff0a87ac */ /* 0x000f220008000800 */
[----:B--2---:R-:W-:Y:S02]  /*5d30*/  UIMAD.WIDE.U32 UR8, UR38, UR12, URZ ;  /* 0x0000000c260872a5 */ /* 0x004fe4000f8e00ff */
[----:B------:R-:W-:Y:S02]  /*5d40*/  UIMAD.WIDE.U32 UR6, UR37, UR15, URZ ;  /* 0x0000000f250672a5 */ /* 0x000fe4000f8e00ff */
[----:B------:R-:W-:Y:S03]  /*5d50*/  @!UP0 UISETP.NE.AND UP1, UPT, UR14, 0x1, UPT ;  /* 0x000000010e00888c */ /* 0x000fe6000bf25270 */
[----:B------:R-:W-:Y:S01]  /*5d60*/  @!UP0 UMOV UR4, UR9 ;  /* 0x0000000900048c82 */ /* 0x000fe20008000000 */
[----:B---3--:R-:W-:Y:S02]  /*5d70*/  @!UP0 UISETP.NE.AND UP2, UPT, UR5, 0x1, UPT ;  /* 0x000000010500888c */ /* 0x008fe4000bf45270 */
[----:B------:R-:W-:Y:S01]  /*5d80*/  @!UP0 USHF.R.U32.HI UR4, URZ, UR13, UR4 ;  /* 0x0000000dff048299 */ /* 0x000fe20008011604 */
[----:B------:R-:W-:Y:S02]  /*5d90*/  @!UP0 UMOV UR6, UR7 ;  /* 0x0000000700068c82 */ /* 0x000fe40008000000 */
[----:B----4-:R-:W-:Y:S02]  /*5da0*/  @!UP0 USHF.R.U32.HI UR6, URZ, UR10, UR6 ;  /* 0x0000000aff068299 */ /* 0x010fe40008011606 */
[----:B------:R-:W-:Y:S02]  /*5db0*/  @!UP0 USEL UR7, UR38, UR4, !UP2 ;  /* 0x0000000426078287 */ /* 0x000fe4000d000000 */
[----:B------:R-:W-:Y:S04]  /*5dc0*/  @!UP0 USEL UR6, UR37, UR6, !UP1 ;  /* 0x0000000625068287 */ /* 0x000fe8000c800000 */
[----:B------:R-:W-:Y:S02]  /*5dd0*/  @!UP0 UIADD3 UR4, UPT, UPT, -UR7, UR6, URZ ;  /* 0x0000000607048290 */ /* 0x000fe4000fffe1ff */
[----:B------:R-:W-:Y:S02]  /*5de0*/  @!UP0 UIADD3 UR6, UPT, UPT, UR7, -UR6, URZ ;  /* 0x8000000607068290 */ /* 0x000fe4000fffe0ff */
[----:B------:R-:W-:Y:S02]  /*5df0*/  @!UP0 UIMAD UR38, UR4, UR5, UR38 ;  /* 0x00000005042682a4 */ /* 0x000fe4000f8e0226 */
[----:B------:R-:W-:Y:S02]  /*5e00*/  @!UP0 UIMAD UR37, UR6, UR14, UR37 ;  /* 0x0000000e062582a4 */ /* 0x000fe4000f8e0225 */
[----:B------:R-:W-:Y:S09]  /*5e10*/  ULOP3.LUT UP0, URZ, UR11, 0x1b0, URZ, 0xc0, !UPT ;  /* 0x000001b00bff7892 */ /* 0x000ff2000f80c0ff */
[----:B------:R-:W-:Y:S05]  /*5e20*/  BRA.U !UP0, `(.L_x_102) ;  /* 0x0000000108407547 */ /* 0x000fea000b800000 */
[----:B------:R-:W2:Y:S01]  /*5e30*/  LDCU.64 UR8, c[0x4][0x88] ;  /* 0x01001100ff0877ac */ /* 0x000ea20008000a00 */
[----:B------:R-:W-:Y:S01]  /*5e40*/  MOV R3, 0x0 ;  /* 0x0000000000037802 */ /* 0x000fe20000000f00 */
[----:B------:R-:W-:Y:S02]  /*5e50*/  HFMA2 R12, -RZ, RZ, 0, 5.9604644775390625e-08 ;  /* 0x00000001ff0c7431 */ /* 0x000fe400000001ff */
[----:B------:R-:W-:Y:S02]  /*5e60*/  IMAD.MOV.U32 R8, RZ, RZ, 0x70 ;  /* 0x00000070ff087424 */ /* 0x000fe400078e00ff */
[----:B------:R-:W-:Y:S01]  /*5e70*/  IMAD.MOV.U32 R13, RZ, RZ, RZ ;  /* 0x000000ffff0d7224 */ /* 0x000fe200078e00ff */
[----:B------:R-:W3:Y:S01]  /*5e80*/  LDCU.64 UR6, c[0x4][0x90] ;  /* 0x01001200ff0677ac */ /* 0x000ee20008000a00 */
[----:B------:R-:W4:Y:S01]  /*5e90*/  LDC.64 R2, c[0x4][R3] ;  /* 0x0100000003027b82 */ /* 0x000f220000000a00 */
[----:B------:R-:W1:Y:S01]  /*5ea0*/  LDCU.64 UR4, c[0x4][0x8] ;  /* 0x01000100ff0477ac */ /* 0x000e620008000a00 */
[----:B--2---:R-:W-:Y:S01]  /*5eb0*/  MOV R5, UR9 ;  /* 0x0000000900057c02 */ /* 0x004fe20008000f00 */
[----:B------:R-:W-:Y:S01]  /*5ec0*/  IMAD.U32 R4, RZ, RZ, UR8 ;  /* 0x00000008ff047e24 */ /* 0x000fe2000f8e00ff */
[----:B---3--:R-:W-:Y:S01]  /*5ed0*/  MOV R7, UR7 ;  /* 0x0000000700077c02 */ /* 0x008fe20008000f00 */
[----:B------:R-:W-:Y:S01]  /*5ee0*/  IMAD.U32 R6, RZ, RZ, UR6 ;  /* 0x00000006ff067e24 */ /* 0x000fe2000f8e00ff */
[----:B-1----:R-:W-:Y:S01]  /*5ef0*/  MOV R11, UR5 ;  /* 0x00000005000b7c02 */ /* 0x002fe20008000f00 */
[----:B------:R-:W-:Y:S02]  /*5f00*/  IMAD.U32 R10, RZ, RZ, UR4 ;  /* 0x00000004ff0a7e24 */ /* 0x000fe4000f8e00ff */
[----:B------:R-:W-:Y:S07]  /*5f10*/  LEPC R20, `(.L_x_102) ;  /* 0x000000001014794e */ /* 0x000fee0000000000 */
[----:B----45:R-:W-:Y:S05]  /*5f20*/  CALL.ABS.NOINC R2 ;  /* 0x0000000002007343 */ /* 0x030fea0003c00000 */
.L_x_102:
[----:B------:R-:W-:Y:S01]  /*5f30*/  LOP3.LUT P0, RZ, R154, 0x1b0, RZ, 0xc0, !PT ;  /* 0x000001b09aff7812 */ /* 0x000fe2000780c0ff */
[----:B------:R-:W-:Y:S11]  /*5f40*/  BSSY.RECONVERGENT B6, `(.L_x_103) ;  /* 0x0000013000067945 */ /* 0x000ff60003800200 */
[----:B------:R-:W-:Y:S01]  /*5f50*/  @!UPT UIADD3 URZ, UPT, UPT, URZ, URZ, URZ ;  /* 0x000000fffffff290 */ /* 0x000fe2000fffe0ff */
[----:B------:R-:W-:Y:S05]  /*5f60*/  @!P0 BRA `(.L_x_104) ;  /* 0x0000000000408947 */ /* 0x000fea0003800000 */
        /* <DEDUP_REMOVED lines=16> */
.L_x_104:
[----:B------:R-:W-:Y:S05]  /*6070*/  BSYNC.RECONVERGENT B6 ;  /* 0x0000000000067941 */ /* 0x000fea0003800200 */
.L_x_103:
[----:B------:R-:W-:Y:S01]  /*6080*/  R2UR UR4, R144 ;  /* 0x00000000900472ca */ /* 0x000fe200000e0000 */
[----:B------:R-:W-:Y:S01]  /*6090*/  UISETP.NE.U32.AND UP0, UPT, UR60, URZ, UPT ;  /* 0x000000ff3c00728c */ /* 0x000fe2000bf05070 */
[----:B------:R-:W-:Y:S02]  /*60a0*/  ISETP.NE.U32.AND P4, PT, R138, RZ, PT ;  /* 0x000000ff8a00720c */ /* 0x000fe40003f85070 */
[----:B------:R-:W-:Y:S01]  /*60b0*/  ISETP.NE.U32.AND P2, PT, RZ, UR56, PT ;  /* 0x00000038ff007c0c */ /* 0x000fe2000bf45070 */
[----:B------:R-:W-:Y:S01]  /*60c0*/  UISETP.NE.AND.EX UP1, UPT, UR61, URZ, UPT, UP0 ;  /* 0x000000ff3d00728c */ /* 0x000fe2000bf25300 */
[----:B------:R-:W-:Y:S01]  /*60d0*/  ISETP.NE.AND.EX P4, PT, R139, RZ, PT, P4 ;  /* 0x000000ff8b00720c */ /* 0x000fe20003f85340 */
[----:B------:R-:W-:Y:S01]  /*60e0*/  UPLOP3.LUT UP0, UPT, UPT, UPT, UPT, 0x40, 0x4 ;  /* 0x000000000004789c */ /* 0x000fe20003f0e870 */
[----:B------:R-:W-:Y:S05]  /*60f0*/  ISETP.NE.AND.EX P2, PT, RZ, UR57, PT, P2 ;  /* 0x00000039ff007c0c */ /* 0x000fea000bf45320 */
[----:B------:R-:W-:Y:S06]  /*6100*/  UISETP.NE.AND UP2, UPT, UR4, URZ, UPT ;  /* 0x000000ff0400728c */ /* 0x000fec000bf45270 */
[----:B------:R-:W-:Y:S05]  /*6110*/  PLOP3.LUT P1, PT, PT, PT, UP2, 0x80, 0x8 ;  /* 0x000000000008781c */ /* 0x000fea0003f2f028 */
[----:B------:R-:W-:Y:S06]  /*6120*/  @UP2 UPLOP3.LUT UP0, UPT, UPT, UPT, UP1, 0x80, 0x8 ;  /* 0x000000000008289c */ /* 0x000fec0003f0f010 */
[----:B------:R-:W-:Y:S01]  /*6130*/  PLOP3.LUT P0, PT, PT, PT, UP0, 0x80, 0x8 ;  /* 0x000000000008781c */ /* 0x000fe20003f0f008 */
[----:B------:R-:W-:Y:S01]  /*6140*/  @!UPT UIADD3 URZ, UPT, UPT, URZ, URZ, URZ ;  /* 0x000000fffffff290 */ /* 0x000fe2000fffe0ff */
[----:B------:R-:W-:Y:S11]  /*6150*/  BRA.U !UP1, `(.L_x_105) ;  /* 0x00000001093c7547 */ /* 0x000ff6000b800000 */
[----:B------:R-:W-:Y:S01]  /*6160*/  UISETP.NE.U32.AND UP0, UPT, UR56, URZ, UPT ;  /* 0x000000ff3800728c */ /* 0x000fe2000bf05070 */
[----:B-1----:R-:W-:Y:S01]  /*6170*/  HFMA2 R0, -RZ, RZ, 0, 5.9604644775390625e-08 ;  /* 0x00000001ff007431 */ /* 0x002fe200000001ff */
[----:B------:R-:W1:Y:S01]  /*6180*/  LDCU.64 UR8, c[0x0][0x358] ;  /* 0x00006b00ff0877ac */ /* 0x000e620008000a00 */
[----:B------:R-:W-:Y:S01]  /*6190*/  IMAD.MOV.U32 R140, RZ, RZ, 0x1 ;  /* 0x00000001ff8c7424 */ /* 0x000fe200078e00ff */
[----:B------:R-:W-:Y:S06]  /*61a0*/  UISETP.NE.AND.EX UP0, UPT, UR57, URZ, UPT, UP0 ;  /* 0x000000ff3900728c */ /* 0x000fec000bf05300 */
[----:B------:R-:W-:Y:S05]  /*61b0*/  PLOP3.LUT P3, PT, PT, PT, UP0, 0x80, 0x8 ;  /* 0x000000000008781c */ /* 0x000fea0003f6f008 */
[----:B------:R-:W2:Y:S01]  /*61c0*/  @UP0 LDCU.64 UR4, c[0x0][0x888] ;  /* 0x00011100ff0407ac */ /* 0x000ea20008000a00 */
[----:B------:R-:W-:Y:S07]  /*61d0*/  @UP0 UIMAD UR6, UR36, UR60, URZ ;  /* 0x0000003c240602a4 */ /* 0x000fee000f8e02ff */
[----:B------:R-:W-:Y:S01]  /*61e0*/  @!P3 PRMT R140, R0, 0x7610, R140 ;  /* 0x00007610008cb816 */ /* 0x000fe2000000008c */
[----:B--2---:R-:W-:Y:S06]  /*61f0*/  @UP0 UIMAD.WIDE UR4, UR6, 0x4, UR4 ;  /* 0x00000004060408a5 */ /* 0x004fec000f8e0204 */
[----:B------:R-:W-:Y:S01]  /*6200*/  IMAD.U32 R2, RZ, RZ, UR4 ;  /* 0x00000004ff027e24 */ /* 0x000fe2000f8e00ff */
[----:B------:R-:W-:Y:S04]  /*6210*/  MOV R3, UR5 ;  /* 0x0000000500037c02 */ /* 0x000fe80008000f00 */
[----:B------:R-:W2:Y:S01]  /*6220*/  @!UP0 LDCU UR4, c[0x0][0x880] ;  /* 0x00011000ff0487ac */ /* 0x000ea20008000800 */
[----:B-1---5:R3:W5:Y:S02]  /*6230*/  @P3 LDG.E R72, desc[UR8][R2.64] ;  /* 0x0000000802483981 */ /* 0x022764000c1e1900 */
[----:B--23--:R-:W-:Y:S02]  /*6240*/  @!P3 IMAD.U32 R72, RZ, RZ, UR4 ;  /* 0x00000004ff48be24 */ /* 0x00cfe4000f8e00ff */
.L_x_105:
[----:B------:R-:W-:Y:S05]  /*6250*/  @!P4 BRA `(.L_x_106) ;  /* 0x000000000024c947 */ /* 0x000fea0003800000 */
[----:B------:R-:W-:Y:S01]  /*6260*/  ISETP.NE.U32.AND P3, PT, R136, RZ, PT ;  /* 0x000000ff8800720c */ /* 0x000fe20003f65070 */
[----:B------:R-:W2:Y:S03]  /*6270*/  LDCU.64 UR4, c[0x0][0x358] ;  /* 0x00006b00ff0477ac */ /* 0x000ea60008000a00 */
[----:B------:R-:W-:Y:S11]  /*6280*/  ISETP.NE.AND.EX P3, PT, R137, RZ, PT, P3 ;  /* 0x000000ff8900720c */ /* 0x000ff60003f65330 */
[----:B------:R-:W-:Y:S02]  /*6290*/  @!UPT UIADD3 URZ, UPT, UPT, URZ, URZ, URZ ;  /* 0x000000fffffff290 */ /* 0x000fe4000fffe0ff */
[----:B------:R-:W3:Y:S01]  /*62a0*/  @P3 LDC.64 R2, c[0x0][0x8a8] ;  /* 0x00022a00ff023b82 */ /* 0x000ee20000000a00 */
[----:B-1----:R-:W-:Y:S04]  /*62b0*/  @P3 IMAD R0, R138, UR36, RZ ;  /* 0x000000248a003c24 */ /* 0x002fe8000f8e02ff */
[----:B---3--:R-:W-:Y:S05]  /*62c0*/  @P3 IMAD.WIDE R2, R0, 0x4, R2 ;  /* 0x0000000400023825 */ /* 0x008fea00078e0202 */
[----:B--2--5:R2:W5:Y:S02]  /*62d0*/  @P3 LDG.E R70, desc[UR4][R2.64] ;  /* 0x0000000402463981 */ /* 0x024564000c1e1900 */
[----:B--2---:R-:W3:Y:S02]  /*62e0*/  @!P3 LDC R70, c[0x0][0x8a0] ;  /* 0x00022800ff46bb82 */ /* 0x004ee40000000800 */
.L_x_106:
[----:B-----5:R-:W-:Y:S01]  /*62f0*/  ISETP.NE.AND P4, PT, R72, RZ, PT ;  /* 0x000000ff4800720c */ /* 0x020fe20003f85270 */
[----:B------:R-:W-:Y:S01]  /*6300*/  BSSY B1, `(.L_x_107) ;  /* 0x0000048000017945 */ /* 0x000fe20003800000 */
[----:B------:R-:W-:Y:S01]  /*6310*/  SEL R5, RZ, 0xffffffff, P2 ;  /* 0xffffffffff057807 */ /* 0x000fe20001000000 */
[----:B------:R-:W-:Y:S01]  /*6320*/  IMAD.MOV.U32 R78, RZ, RZ, 0x1 ;  /* 0x00000001ff4e7424 */ /* 0x000fe200078e00ff */
[----:B------:R-:W-:Y:S01]  /*6330*/  LOP3.LUT P3, RZ, R140, 0xff, RZ, 0xc0, !PT ;  /* 0x000000ff8cff7812 */ /* 0x000fe2000786c0ff */
[----:B------:R-:W-:Y:S01]  /*6340*/  IMAD R71, R68, 0x100, R69 ;  /* 0x0000010044477824 */ /* 0x000fe200078e0245 */
[----:B-1----:R-:W-:Y:S02]  /*6350*/  @P1 SEL R0, RZ, 0xffffffff, P4 ;  /* 0xffffffffff001807 */ /* 0x002fe40002000000 */
[----:B------:R-:W-:Y:S02]  /*6360*/  CS2R R98, SRZ ;  /* 0x0000000000627805 */ /* 0x000fe4000001ff00 */
[----:B------:R-:W-:Y:S02]  /*6370*/  LEA R3, R148, UR44, 0x3 ;  /* 0x0000002c94037c11 */ /* 0x000fe4000f8e18ff */
[----:B------:R-:W-:Y:S02]  /*6380*/  CS2R R96, SRZ ;  /* 0x0000000000607805 */ /* 0x000fe4000001ff00 */
[----:B------:R-:W-:Y:S02]  /*6390*/  @P0 SEL R0, R5, R0, !P3 ;  /* 0x0000000005000207 */ /* 0x000fe40005800000 */
[----:B------:R-:W-:Y:S02]  /*63a0*/  CS2R R94, SRZ ;  /* 0x00000000005e7805 */ /* 0x000fe4000001ff00 */
[----:B------:R-:W-:Y:S02]  /*63b0*/  LEA R145, R68, UR44, 0x3 ;  /* 0x0000002c44917c11 */ /* 0x000fe4000f8e18ff */
[----:B------:R-:W-:Y:S02]  /*63c0*/  CS2R R92, SRZ ;  /* 0x00000000005c7805 */ /* 0x000fe4000001ff00 */
[----:B------:R-:W-:Y:S02]  /*63d0*/  @P1 LOP3.LUT R0, R0, 0x1, RZ, 0xc0, !PT ;  /* 0x0000000100001812 */ /* 0x000fe400078ec0ff */
[----:B------:R-:W-:Y:S02]  /*63e0*/  CS2R R86, SRZ ;  /* 0x0000000000567805 */ /* 0x000fe4000001ff00 */
[----:B------:R-:W-:Y:S02]  /*63f0*/  SHF.L.U32 R2, R150, 0x1f, RZ ;  /* 0x0000001f96027819 */ /* 0x000fe400000006ff */
[----:B------:R-:W-:Y:S02]  /*6400*/  CS2R R84, SRZ ;  /* 0x0000000000547805 */ /* 0x000fe4000001ff00 */
[----:B------:R-:W-:Y:S02]  /*6410*/  ISETP.NE.U32.OR P6, PT, R0, 0x1, !P1 ;  /* 0x000000010000780c */ /* 0x000fe40004fc5470 */
[----:B------:R-:W-:Y:S02]  /*6420*/  CS2R R82, SRZ ;  /* 0x0000000000527805 */ /* 0x000fe4000001ff00 */
[----:B------:R-:W-:Y:S02]  /*6430*/  PLOP3.LUT P2, PT, PT, PT, UP1, 0x80, 0x8 ;  /* 0x000000000008781c */ /* 0x000fe40003f4f018 */
[----:B------:R-:W-:Y:S02]  /*6440*/  CS2R R80, SRZ ;  /* 0x0000000000507805 */ /* 0x000fe4000001ff00 */
[----:B------:R-:W-:Y:S02]  /*6450*/  SEL R0, RZ, 0xffffffff, P4 ;  /* 0xffffffffff007807 */ /* 0x000fe40002000000 */
[----:B------:R-:W-:Y:S03]  /*6460*/  P2R R106, PR, RZ, 0x40 ;  /* 0x00000040ff6a7803 */ /* 0x000fe60000000000 */
[----:B------:R-:W-:Y:S04]  /*6470*/  @P6 SHF.L.U32 R4, R147, 0x1f, RZ ;  /* 0x0000001f93046819 */ /* 0x000fe800000006ff */
[----:B------:R-:W-:Y:S01]  /*6480*/  @P2 SEL R0, R5, R0, !P3 ;  /* 0x0000000005002207 */ /* 0x000fe20005800000 */
[----:B------:R-:W1:Y:S03]  /*6490*/  @P6 SYNCS.PHASECHK.TRANS64.TRYWAIT P1, [R3+URZ+0x50], R4 ;  /* 0x00005004030065a7 */ /* 0x000e6600080211ff */
[----:B------:R-:W-:Y:S04]  /*64a0*/  LOP3.LUT R0, R0, 0x1, RZ, 0xc0, !PT ;  /* 0x0000000100007812 */ /* 0x000fe800078ec0ff */
[----:B------:R-:W-:Y:S04]  /*64b0*/  ISETP.NE.U32.AND P5, PT, R0, 0x1, PT ;  /* 0x000000010000780c */ /* 0x000fe80003fa5070 */
[----:B------:R-:W-:Y:S01]  /*64c0*/  P2R R79, PR, RZ, 0x20 ;  /* 0x00000020ff4f7803 */ /* 0x000fe20000000000 */
[----:B------:R2:W4:Y:S01]  /*64d0*/  SYNCS.PHASECHK.TRANS64.TRYWAIT P0, [R145+URZ+0xc0], R2 ;  /* 0x0000c002910075a7 */ /* 0x00052200080011ff */
[----:B-1----:R-:W-:Y:S01]  /*64e0*/  @P6 SEL R78, RZ, 0x1, !P1 ;  /* 0x00000001ff4e6807 */ /* 0x002fe20004800000 */
[----:B--2---:R-:W-:Y:S06]  /*64f0*/  @!P6 BRA `(.L_x_108) ;  /* 0x0000000000a0e947 */ /* 0x004fec0003800000 */
[----:B------:R-:W-:Y:S01]  /*6500*/  @P5 IMAD R7, R148, 0x2000, R135 ;  /* 0x0000200094075824 */ /* 0x000fe200078e0287 */
[----:B------:R-:W-:Y:S01]  /*6510*/  ISETP.NE.AND P1, PT, R78, RZ, PT ;  /* 0x000000ff4e00720c */ /* 0x000fe20003f25270 */
[----:B------:R-:W-:Y:S01]  /*6520*/  BSSY B0, `(.L_x_109) ;  /* 0x0000011000007945 */ /* 0x000fe20003800000 */
[----:B------:R-:W-:Y:S01]  /*6530*/  CS2R R82, SRZ ;  /* 0x0000000000527805 */ /* 0x000fe2000001ff00 */
[----:B------:R-:W-:Y:S01]  /*6540*/  @P5 VIADD R4, R7, UR44 ;  /* 0x0000002c07045c36 */ /* 0x000fe20008000000 */
[----:B------:R-:W-:Y:S02]  /*6550*/  CS2R R80, SRZ ;  /* 0x0000000000507805 */ /* 0x000fe4000001ff00 */
[----:B------:R-:W-:Y:S02]  /*6560*/  CS2R R86, SRZ ;  /* 0x0000000000567805 */ /* 0x000fe4000001ff00 */
[----:B------:R-:W-:Y:S01]  /*6570*/  CS2R R84, SRZ ;  /* 0x0000000000547805 */ /* 0x000fe2000001ff00 */
[--C-:B------:R-:W-:Y:S01]  /*6580*/  @P5 IMAD.IADD R6, R153, 0x1, R4.reuse ;  /* 0x0000000199065824 */ /* 0x100fe200078e0204 */
[----:B------:R-:W-:Y:S01]  /*6590*/  CS2R R94, SRZ ;  /* 0x00000000005e7805 */ /* 0x000fe2000001ff00 */
[--C-:B------:R-:W-:Y:S01]  /*65a0*/  @P5 IMAD.IADD R5, R152, 0x1, R4.reuse ;  /* 0x0000000198055824 */ /* 0x100fe200078e0204 */
[----:B------:R-:W-:Y:S01]  /*65b0*/  CS2R R92, SRZ ;  /* 0x00000000005c7805 */ /* 0x000fe2000001ff00 */
[----:B------:R-:W-:Y:S01]  /*65c0*/  @P5 IMAD R4, R151, 0x10, R4 ;  /* 0x0000001097045824 */ /* 0x000fe200078e0204 */
[----:B------:R-:W-:Y:S02]  /*65d0*/  CS2R R98, SRZ ;  /* 0x0000000000627805 */ /* 0x000fe4000001ff00 */
[----:B------:R-:W-:Y:S01]  /*65e0*/  CS2R R96, SRZ ;  /* 0x0000000000607805 */ /* 0x000fe2000001ff00 */
[----:B------:R-:W-:Y:S06]  /*65f0*/  @P1 BRA `(.L_x_110) ;  /* 0x00000000000c1947 */ /* 0x000fec0003800000 */
[----:B------:R-:W-:Y:S04]  /*6600*/  SHF.L.U32 R0, R147, 0x1f, RZ ;  /* 0x0000001f93007819 */ /* 0x000fe800000006ff */
[----:B------:R-:W1:Y:S02]  /*6610*/  SYNCS.PHASECHK.TRANS64.TRYWAIT P1, [R3+URZ+0x50], R0 ;  /* 0x00005000030075a7 */ /* 0x000e6400080211ff */
[----:B-1----:R-:W-:Y:S05]  /*6620*/  @!P1 BRA `(.L_x_111) ;  /* 0x0000006000d09947 */ /* 0x002fea0003800000 */
.L_x_110:
[----:B------:R-:W-:Y:S05]  /*6630*/  BSYNC B0 ;  /* 0x0000000000007941 */ /* 0x000fea0003800000 */
.L_x_109:
[----:B------:R-:W-:Y:S01]  /*6640*/  ISETP.NE.AND P1, PT, R79, RZ, PT ;  /* 0x000000ff4f00720c */ /* 0x000fe20003f25270 */
[----:B-1----:R-:W-:Y:S02]  /*6650*/  VIADD R3, R3, 0x70 ;  /* 0x0000007003037836 */ /* 0x002fe40000000000 */
[----:B------:R-:W-:Y:S02]  /*6660*/  IMAD.U32 R0, RZ, RZ, UR45 ;  /* 0x0000002dff007e24 */ /* 0x000fe4000f8e00ff */
[----:B------:R-:W-:Y:S03]  /*6670*/  VIADD R148, R148, 0x1 ;  /* 0x0000000194947836 */ /* 0x000fe60000000000 */
[----:B------:R-:W-:Y:S05]  /*6680*/  PRMT R0, R0, 0x654, R3 ;  /* 0x0000065400007816 */ /* 0x000fea0000000003 */
[----:B------:R1:W2:Y:S04]  /*6690*/  @P1 LDS.128 R80, [R7+UR44+0x200] ;  /* 0x0002002c07501984 */ /* 0x0002a80008000c00 */
[----:B------:R1:W1:Y:S04]  /*66a0*/  @P1 LDS.128 R84, [R6+0x200] ;  /* 0x0002000006541984 */ /* 0x0002680000000c00 */
[----:B------:R1:W1:Y:S04]  /*66b0*/  @P1 LDS.128 R92, [R5+0x200] ;  /* 0x00020000055c1984 */ /* 0x0002680000000c00 */
[----:B------:R1:W1:Y:S01]  /*66c0*/  @P1 LDS.128 R96, [R4+0x200] ;  /* 0x0002000004601984 */ /* 0x0002620000000c00 */
[C---:B------:R-:W-:Y:S01]  /*66d0*/  ISETP.NE.AND P1, PT, R148.reuse, 0x4, PT ;  /* 0x000000049400780c */ /* 0x040fe20003f25270 */
[----:B------:R-:W-:Y:S01]  /*66e0*/  @!PT LDS RZ, [RZ] ;  /* 0x00000000fffff984 */ /* 0x000fe20000000800 */
[----:B------:R-:W-:Y:S01]  /*66f0*/  @!PT LDS RZ, [RZ] ;  /* 0x00000000fffff984 */ /* 0x000fe20000000800 */
[----:B------:R-:W-:Y:S01]  /*6700*/  @!PT LDS RZ, [RZ] ;  /* 0x00000000fffff984 */ /* 0x000fe20000000800 */
[----:B------:R-:W-:Y:S01]  /*6710*/  @!PT LDS RZ, [RZ] ;  /* 0x00000000fffff984 */ /* 0x000fe20000000800 */
[----:B------:R5:W-:Y:S06]  /*6720*/  MEMBAR.ALL.CTA ;  /* 0x0000000000007992 */ /* 0x000bec0000008000 */
[----:B-----5:R-:W5:Y:S01]  /*6730*/  FENCE.VIEW.ASYNC.S ;  /* 0x00000000000073c6 */ /* 0x020f620000000000 */
[----:B------:R-:W-:Y:S01]  /*6740*/  SEL R148, R148, RZ, P1 ;  /* 0x000000ff94947207 */ /* 0x000fe20000800000 */
[----:B-----5:R5:W-:Y:S02]  /*6750*/  SYNCS.ARRIVE.TRANS64.RED.A1T0 RZ, [R0+URZ], RZ ;  /* 0x000000ff00ff79a7 */ /* 0x020be400081004ff */
[----:B-----5:R-:W-:Y:S04]  /*6760*/  SEL R0, RZ, 0x1, P1 ;  /* 0x00000001ff007807 */ /* 0x020fe80000800000 */
[----:B--2---:R-:W-:Y:S02]  /*6770*/  LOP3.LUT R147, R147, R0, RZ, 0x3c, !PT ;  /* 0x0000000093937212 */ /* 0x004fe400078e3cff */
.L_x_108:
[----:B------:R-:W-:Y:S05]  /*6780*/  BSYNC B1 ;  /* 0x0000000000017941 */ /* 0x000fea0003800000 */
.L_x_107:
[----:B------:R-:W-:Y:S04]  /*6790*/  SHF.R.U32.HI R0, RZ, 0x15, R71 ;  /* 0x00000015ff007819 */ /* 0x000fe80000011647 */
[----:B------:R-:W-:Y:S01]  /*67a0*/  LOP3.LUT P1, RZ, R0, 0x3, R141, 0x48, !PT ;  /* 0x0000000300ff7812 */ /* 0x000fe2000782488d */
[----:B------:R-:W-:Y:S01]  /*67b0*/  @!UPT UIADD3 URZ, UPT, UPT, URZ, URZ, URZ ;  /* 0x000000fffffff290 */ /* 0x000fe2000fffe0ff */
[----:B----4-:R-:W-:Y:S11]  /*67c0*/  @P0 BRA `(.L_x_112) ;  /* 0x0000000000080947 */ /* 0x010ff60003800000 */
[----:B------:R-:W2:Y:S02]  /*67d0*/  SYNCS.PHASECHK.TRANS64.TRYWAIT P0, [R145+URZ+0xc0], R2 ;  /* 0x0000c002910075a7 */ /* 0x000ea400080011ff */
[----:B--2---:R-:W-:Y:S05]  /*67e0*/  @!P0 BRA `(.L_x_113) ;  /* 0x0000006000748947 */ /* 0x004fea0003800000 */
.L_x_112:
[----:B------:R-:W-:Y:S05]  /*67f0*/  @!P1 BRA `(.L_x_114) ;  /* 0x0000000000409947 */ /* 0x000fea0003800000 */
[----:B------:R-:W1:Y:S01]  /*6800*/  LDCU.64 UR8, c[0x4][0x78] ;  /* 0x01000f00ff0877ac */ /* 0x000e620008000a00 */
[----:B------:R-:W-:Y:S01]  /*6810*/  MOV R3, 0x0 ;  /* 0x0000000000037802 */ /* 0x000fe20000000f00 */
[----:B------:R-:W-:Y:S02]  /*6820*/  HFMA2 R12, -RZ, RZ, 0, 5.9604644775390625e-08 ;  /* 0x00000001ff0c7431 */ /* 0x000fe400000001ff */
[----:B------:R-:W-:Y:S02]  /*6830*/  IMAD.MOV.U32 R8, RZ, RZ, 0x192 ;  /* 0x00000192ff087424 */ /* 0x000fe400078e00ff */
[----:B------:R-:W-:Y:S01]  /*6840*/  IMAD.MOV.U32 R13, RZ, RZ, RZ ;  /* 0x000000ffff0d7224 */ /* 0x000fe200078e00ff */
[----:B------:R-:W4:Y:S01]  /*6850*/  LDCU.64 UR6, c[0x4][0x80] ;  /* 0x01001000ff0677ac */ /* 0x000f220008000a00 */
[----:B--2---:R-:W2:Y:S01]  /*6860*/  LDC.64 R2, c[0x4][R3] ;  /* 0x0100000003027b82 */ /* 0x004ea20000000a00 */
[----:B------:R-:W5:Y:S01]  /*6870*/  LDCU.64 UR4, c[0x4][0x18] ;  /* 0x01000300ff0477ac */ /* 0x000f620008000a00 */
[----:B-1----:R-:W-:Y:S01]  /*6880*/  MOV R5, UR9 ;  /* 0x0000000900057c02 */ /* 0x002fe20008000f00 */
[----:B------:R-:W-:Y:S01]  /*6890*/  IMAD.U32 R4, RZ, RZ, UR8 ;  /* 0x00000008ff047e24 */ /* 0x000fe2000f8e00ff */
[----:B----4-:R-:W-:Y:S01]  /*68a0*/  MOV R7, UR7 ;  /* 0x0000000700077c02 */ /* 0x010fe20008000f00 */
[----:B------:R-:W-:Y:S01]  /*68b0*/  IMAD.U32 R6, RZ, RZ, UR6 ;  /* 0x00000006ff067e24 */ /* 0x000fe2000f8e00ff */
[----:B-----5:R-:W-:Y:S01]  /*68c0*/  MOV R11, UR5 ;  /* 0x00000005000b7c02 */ /* 0x020fe20008000f00 */
[----:B------:R-:W-:Y:S02]  /*68d0*/  IMAD.U32 R10, RZ, RZ, UR4 ;  /* 0x00000004ff0a7e24 */ /* 0x000fe4000f8e00ff */
[----:B------:R-:W-:Y:S07]  /*68e0*/  LEPC R20, `(.L_x_114) ;  /* 0x000000001014794e */ /* 0x000fee0000000000 */
[----:B--23--:R-:W-:Y:S05]  /*68f0*/  CALL.ABS.NOINC R2 ;  /* 0x0000000002007343 */ /* 0x00cfea0003c00000 */
.L_x_114:
[----:B------:R-:W-:Y:S01]  /*6900*/  SHF.L.U32 R75, R80, 0x10, RZ ;  /* 0x00000010504b7819 */ /* 0x000fe200000006ff */
[----:B------:R-:W-:Y:S05]  /*6910*/  WARPSYNC.ALL ;  /* 0x0000000000007948 */ /* 0x000fea0003800000 */
[----:B------:R-:W-:Y:S01]  /*6920*/  R2UR UR4, R71 ;  /* 0x00000000470472ca */ /* 0x000fe200000e0000 */
[----:B------:R-:W-:Y:S01]  /*6930*/  BSSY.RECONVERGENT B0, `(.L_x_115) ;  /* 0x0000121000007945 */ /* 0x000fe20003800200 */
[----:B------:R-:W-:Y:S02]  /*6940*/  IADD3 R105, PT, PT, R135, UR44, RZ ;  /* 0x0000002c87697c10 */ /* 0x000fe4000fffe0ff */
[----:B------:R-:W-:Y:S02]  /*6950*/  SHF.L.U32 R104, R151, 0x4, RZ ;  /* 0x0000000497687819 */ /* 0x000fe400000006ff */
[-C--:B------:R-:W-:Y:S02]  /*6960*/  IADD3 R159, PT, PT, R153, R105.reuse, RZ ;  /* 0x00000069999f7210 */ /* 0x080fe40007ffe0ff */
[----:B------:R-:W-:Y:S02]  /*6970*/  IADD3 R158, PT, PT, R152, R105, RZ ;  /* 0x00000069989e7210 */ /* 0x000fe40007ffe0ff */
[----:B------:R-:W-:Y:S02]  /*6980*/  IADD3 R157, PT, PT, R105, R104, RZ ;  /* 0x00000068699d7210 */ /* 0x000fe40007ffe0ff */
[C---:B------:R-:W-:Y:S01]  /*6990*/  PRMT R73, R80.reuse, 0x8880, RZ ;  /* 0x0000888050497816 */ /* 0x040fe200000000ff */
[----:B-1----:R-:W3:Y:S01]  /*69a0*/  LDTM.x64 R4, tmem[UR4] ;  /* 0x00000004000479ee */ /* 0x002ee20008340000 */
[----:B------:R-:W-:Y:S02]  /*69b0*/  SHF.R.S32.HI R75, RZ, 0x18, R75 ;  /* 0x00000018ff4b7819 */ /* 0x000fe4000001144b */
[----:B------:R-:W-:Y:S02]  /*69c0*/  SHF.R.S32.HI R76, RZ, 0x18, R81 ;  /* 0x00000018ff4c7819 */ /* 0x000fe40000011451 */
[----:B------:R-:W-:Y:S02]  /*69d0*/  SHF.L.U32 R74, R80, 0x8, RZ ;  /* 0x00000008504a7819 */ /* 0x000fe400000006ff */
[----:B------:R-:W-:Y:S02]  /*69e0*/  SHF.L.U32 R77, R81, 0x8, RZ ;  /* 0x00000008514d7819 */ /* 0x000fe400000006ff */
[----:B------:R-:W-:Y:S02]  /*69f0*/  SHF.R.S32.HI R74, RZ, 0x18, R74 ;  /* 0x00000018ff4a7819 */ /* 0x000fe4000001144a */
[----:B------:R-:W-:Y:S02]  /*6a00*/  SHF.R.S32.HI R77, RZ, 0x18, R77 ;  /* 0x00000018ff4d7819 */ /* 0x000fe4000001144d */
[----:B------:R-:W-:Y:S02]  /*6a10*/  ISETP.NE.AND P0, PT, R155, RZ, PT ;  /* 0x000000ff9b00720c */ /* 0x000fe40003f05270 */
[----:B------:R-:W-:Y:S02]  /*6a20*/  ISETP.NE.AND P6, PT, R106, RZ, PT ;  /* 0x000000ff6a00720c */ /* 0x000fe40003fc5270 */
[----:B------:R-:W-:Y:S01]  /*6a30*/  LEA R107, R148, UR44, 0x3 ;  /* 0x0000002c946b7c11 */ /* 0x000fe2000f8e18ff */
[C---:B---3--:R-:W-:Y:S02]  /*6a40*/  IMAD R0, R70.reuse, R4, RZ ;  /* 0x0000000446007224 */ /* 0x048fe400078e02ff */
[C---:B--2---:R-:W-:Y:S02]  /*6a50*/  IMAD R2, R70.reuse, R5, RZ ;  /* 0x0000000546027224 */ /* 0x044fe400078e02ff */
[----:B------:R-:W-:Y:S06]  /*6a60*/  IMAD R3, R70, R6, RZ ;  /* 0x0000000646037224 */ /* 0x000fec00078e02ff */
[----:B------:R-:W-:Y:S01]  /*6a70*/  @P6 SHF.L.U32 R116, R147, 0x1f, RZ ;  /* 0x0000001f93746819 */ /* 0x000fe200000006ff */
[-C--:B------:R-:W-:Y:S01]  /*6a80*/  IMAD R0, R73, R72.reuse, R0 ;  /* 0x0000004849007224 */ /* 0x080fe200078e0200 */
[----:B------:R-:W-:Y:S01]  /*6a90*/  SHF.R.S32.HI R73, RZ, 0x18, R80 ;  /* 0x00000018ff497819 */ /* 0x000fe20000011450 */
[-C--:B------:R-:W-:Y:S01]  /*6aa0*/  IMAD R2, R75, R72.reuse, R2 ;  /* 0x000000484b027224 */ /* 0x080fe200078e0202 */
[C---:B------:R-:W-:Y:S01]  /*6ab0*/  PRMT R75, R81.reuse, 0x8880, RZ ;  /* 0x00008880514b7816 */ /* 0x040fe200000000ff */
[----:B------:R-:W-:Y:S01]  /*6ac0*/  IMAD R3, R74, R72, R3 ;  /* 0x000000484a037224 */ /* 0x000fe200078e0203 */
[----:B------:R-:W-:Y:S01]  /*6ad0*/  SHF.L.U32 R74, R81, 0x10, RZ ;  /* 0x00000010514a7819 */ /* 0x000fe200000006ff */
[C---:B------:R-:W-:Y:S02]  /*6ae0*/  IMAD R7, R70.reuse, R7, RZ ;  /* 0x0000000746077224 */ /* 0x040fe400078e02ff */
[C---:B------:R-:W-:Y:S01]  /*6af0*/  IMAD R4, R70.reuse, R8, RZ ;  /* 0x0000000846047224 */ /* 0x040fe200078e02ff */
[----:B------:R-:W-:Y:S01]  /*6b00*/  SHF.R.S32.HI R74, RZ, 0x18, R74 ;  /* 0x00000018ff4a7819 */ /* 0x000fe2000001144a */
[----:B------:R-:W-:Y:S02]  /*6b10*/  IMAD R5, R70, R9, RZ ;  /* 0x0000000946057224 */ /* 0x000fe400078e02ff */
[-C--:B------:R-:W-:Y:S01]  /*6b20*/  IMAD R7, R73, R72.reuse, R7 ;  /* 0x0000004849077224 */ /* 0x080fe200078e0207 */
[C---:B------:R-:W-:Y:S01]  /*6b30*/  PRMT R73, R82.reuse, 0x8880, RZ ;  /* 0x0000888052497816 */ /* 0x040fe200000000ff */
[----:B------:R-:W-:Y:S01]  /*6b40*/  IMAD R4, R75, R72, R4 ;  /* 0x000000484b047224 */ /* 0x000fe200078e0204 */
[----:B------:R-:W-:Y:S01]  /*6b50*/  SHF.L.U32 R75, R82, 0x8, RZ ;  /* 0x00000008524b7819 */ /* 0x000fe200000006ff */
[----:B------:R-:W-:Y:S01]  /*6b60*/  IMAD R6, R70, R10, RZ ;  /* 0x0000000a46067224 */ /* 0x000fe200078e02ff */
[----:B------:R-:W-:Y:S01]  /*6b70*/  I2IP.S8.S32.SAT R89, R7, R3, RZ ;  /* 0x0000000307597239 */ /* 0x000fe200000014ff */
[----:B------:R-:W-:Y:S01]  /*6b80*/  IMAD R5, R74, R72, R5 ;  /* 0x000000484a057224 */ /* 0x000fe200078e0205 */
[----:B------:R-:W-:Y:S01]  /*6b90*/  SHF.L.U32 R74, R82, 0x10, RZ ;  /* 0x00000010524a7819 */ /* 0x000fe200000006ff */
[----:B------:R-:W-:Y:S01]  /*6ba0*/  IMAD R11, R70, R11, RZ ;  /* 0x0000000b460b7224 */ /* 0x000fe200078e02ff */
[----:B------:R-:W-:Y:S01]  /*6bb0*/  I2IP.S8.S32.SAT R88, R2, R0, R89 ;  /* 0x0000000002587239 */ /* 0x000fe20000001459 */
[C---:B------:R-:W-:Y:S01]  /*6bc0*/  IMAD R8, R70.reuse, R12, RZ ;  /* 0x0000000c46087224 */ /* 0x040fe200078e02ff */
[----:B------:R-:W-:Y:S01]  /*6bd0*/  SHF.R.S32.HI R74, RZ, 0x18, R74 ;  /* 0x00000018ff4a7819 */ /* 0x000fe2000001144a */
[-C--:B------:R-:W-:Y:S01]  /*6be0*/  IMAD R6, R77, R72.reuse, R6 ;  /* 0x000000484d067224 */ /* 0x080fe200078e0206 */
[----:B------:R-:W-:Y:S01]  /*6bf0*/  SHF.R.S32.HI R75, RZ, 0x18, R75 ;  /* 0x00000018ff4b7819 */ /* 0x000fe2000001144b */
[----:B------:R-:W-:Y:S01]  /*6c00*/  IMAD R9, R70, R13, RZ ;  /* 0x0000000d46097224 */ /* 0x000fe200078e02ff */
[----:B------:R-:W-:Y:S01]  /*6c10*/  SHF.L.U32 R77, R83, 0x8, RZ ;  /* 0x00000008534d7819 */ /* 0x000fe200000006ff */
[-C--:B------:R-:W-:Y:S01]  /*6c20*/  IMAD R11, R76, R72.reuse, R11 ;  /* 0x000000484c0b7224 */ /* 0x080fe200078e020b */
[----:B------:R-:W-:Y:S01]  /*6c30*/  SHF.R.S32.HI R76, RZ, 0x18, R83 ;  /* 0x00000018ff4c7819 */ /* 0x000fe20000011453 */
[----:B------:R-:W-:Y:S01]  /*6c40*/  IMAD R8, R73, R72, R8 ;  /* 0x0000004849087224 */ /* 0x000fe200078e0208 */
[----:B------:R-:W-:Y:S01]  /*6c50*/  SHF.R.S32.HI R73, RZ, 0x18, R82 ;  /* 0x00000018ff497819 */ /* 0x000fe20000011452 */
[----:B------:R-:W-:Y:S01]  /*6c60*/  IMAD R10, R70, R14, RZ ;  /* 0x0000000e460a7224 */ /* 0x000fe200078e02ff */
[----:B------:R-:W-:Y:S01]  /*6c70*/  I2IP.S8.S32.SAT R90, R11, R6, RZ ;  /* 0x000000060b5a7239 */ /* 0x000fe200000014ff */
[----:B------:R-:W-:Y:S01]  /*6c80*/  IMAD R9, R74, R72, R9 ;  /* 0x000000484a097224 */ /* 0x000fe200078e0209 */
[----:B------:R-:W-:Y:S01]  /*6c90*/  SHF.R.S32.HI R77, RZ, 0x18, R77 ;  /* 0x00000018ff4d7819 */ /* 0x000fe2000001144d */
[----:B------:R-:W-:Y:S01]  /*6ca0*/  IMAD.U32 R74, R83, 0x10000, RZ ;  /* 0x00010000534a7824 */ /* 0x000fe200078e00ff */
[----:B------:R-:W-:Y:S01]  /*6cb0*/  I2IP.S8.S32.SAT R89, R5, R4, R90 ;  /* 0x0000000405597239 */ /* 0x000fe2000000145a */
[C---:B------:R-:W-:Y:S02]  /*6cc0*/  IMAD R15, R70.reuse, R15, RZ ;  /* 0x0000000f460f7224 */ /* 0x040fe400078e02ff */
[----:B------:R-:W-:Y:S01]  /*6cd0*/  IMAD R10, R75, R72, R10 ;  /* 0x000000484b0a7224 */ /* 0x000fe200078e020a */
[----:B------:R-:W-:Y:S01]  /*6ce0*/  PRMT R75, R83, 0x8880, RZ ;  /* 0x00008880534b7816 */ /* 0x000fe200000000ff */
        /* <DEDUP_REMOVED lines=11> */
[C---:B------:R-:W-:Y:S01]  /*6da0*/  IMAD R19, R70.reuse, R19, RZ ;  /* 0x0000001346137224 */ /* 0x040fe200078e02ff */
[----:B------:R-:W-:Y:S01]  /*6db0*/  I2IP.S8.S32.SAT R90, R9, R8, R90 ;  /* 0x00000008095a7239 */ /* 0x000fe2000000145a */
[C---:B------:R-:W-:Y:S01]  /*6dc0*/  IMAD R16, R70.reuse, R20, RZ ;  /* 0x0000001446107224 */ /* 0x040fe200078e02ff */
[----:B------:R-:W-:Y:S01]  /*6dd0*/  SHF.R.S32.HI R74, RZ, 0x18, R74 ;  /* 0x00000018ff4a7819 */ /* 0x000fe2000001144a */
[-C--:B------:R-:W-:Y:S01]  /*6de0*/  IMAD R14, R77, R72.reuse, R14 ;  /* 0x000000484d0e7224 */ /* 0x080fe200078e020e */
[----:B------:R-:W-:Y:S01]  /*6df0*/  SHF.R.S32.HI R75, RZ, 0x18, R75 ;  /* 0x00000018ff4b7819 */ /* 0x000fe2000001144b */
[----:B------:R-:W-:Y:S01]  /*6e00*/  IMAD R17, R70, R21, RZ ;  /* 0x0000001546117224 */ /* 0x000fe200078e02ff */
[----:B------:R-:W-:Y:S01]  /*6e10*/  SHF.L.U32 R77, R85, 0x8, RZ ;  /* 0x00000008554d7819 */ /* 0x000fe200000006ff */
[----:B------:R-:W-:Y:S01]  /*6e20*/  IMAD R19, R76, R72, R19 ;  /* 0x000000484c137224 */ /* 0x000fe200078e0213 */
[----:B------:R-:W-:Y:S01]  /*6e30*/  SHF.R.S32.HI R76, RZ, 0x18, R85 ;  /* 0x00000018ff4c7819 */ /* 0x000fe20000011455 */
[----:B------:R-:W-:Y:S01]  /*6e40*/  IMAD R18, R70, R22, RZ ;  /* 0x0000001646127224 */ /* 0x000fe200078e02ff */
[----:B------:R-:W-:Y:S01]  /*6e50*/  SHF.R.S32.HI R77, RZ, 0x18, R77 ;  /* 0x00000018ff4d7819 */ /* 0x000fe2000001144d */
[----:B------:R-:W-:Y:S01]  /*6e60*/  IMAD R16, R73, R72, R16 ;  /* 0x0000004849107224 */ /* 0x000fe200078e0210 */
[----:B------:R-:W-:Y:S01]  /*6e70*/  I2IP.S8.S32.SAT R91, R19, R14, RZ ;  /* 0x0000000e135b7239 */ /* 0x000fe200000014ff */
[-C--:B------:R-:W-:Y:S01]  /*6e80*/  IMAD R17, R74, R72.reuse, R17 ;  /* 0x000000484a117224 */ /* 0x080fe200078e0211 */
[----:B------:R-:W-:Y:S01]  /*6e90*/  SHF.L.U32 R74, R85, 0x10, RZ ;  /* 0x00000010554a7819 */ /* 0x000fe200000006ff */
[C---:B------:R-:W-:Y:S01]  /*6ea0*/  IMAD R23, R70.reuse, R23, RZ ;  /* 0x0000001746177224 */ /* 0x040fe200078e02ff */
[----:B------:R-:W-:Y:S01]  /*6eb0*/  SHF.R.S32.HI R73, RZ, 0x18, R84 ;  /* 0x00000018ff497819 */ /* 0x000fe20000011454 */
[----:B------:R-:W-:Y:S01]  /*6ec0*/  IMAD R18, R75, R72, R18 ;  /* 0x000000484b127224 */ /* 0x000fe200078e0212 */
[----:B------:R-:W-:Y:S01]  /*6ed0*/  PRMT R75, R85, 0x8880, RZ ;  /* 0x00008880554b7816 */ /* 0x000fe200000000ff */
[C---:B------:R-:W-:Y:S01]  /*6ee0*/  IMAD R20, R70.reuse, R24, RZ ;  /* 0x0000001846147224 */ /* 0x040fe200078e02ff */
[----:B------:R-:W-:Y:S01]  /*6ef0*/  SHF.R.S32.HI R74, RZ, 0x18, R74 ;  /* 0x00000018ff4a7819 */ /* 0x000fe2000001144a */
[----:B------:R-:W-:Y:S01]  /*6f00*/  IMAD R21, R70, R25, RZ ;  /* 0x0000001946157224 */ /* 0x000fe200078e02ff */
[----:B------:R-:W-:Y:S01]  /*6f10*/  I2IP.S8.S32.SAT R91, R13, R12, R91 ;  /* 0x0000000c0d5b7239 */ /* 0x000fe2000000145b */
[-C--:B------:R-:W-:Y:S01]  /*6f20*/  IMAD R23, R73, R72.reuse, R23 ;  /* 0x0000004849177224 */ /* 0x080fe200078e0217 */
[C---:B------:R-:W-:Y:S01]  /*6f30*/  PRMT R73, R86.reuse, 0x8880, RZ ;  /* 0x0000888056497816 */ /* 0x040fe200000000ff */
[-C--:B------:R-:W-:Y:S01]  /*6f40*/  IMAD R20, R75, R72.reuse, R20 ;  /* 0x000000484b147224 */ /* 0x080fe200078e0214 */
[----:B------:R-:W-:Y:S01]  /*6f50*/  SHF.L.U32 R75, R86, 0x8, RZ ;  /* 0x00000008564b7819 */ /* 0x000fe200000006ff */
[----:B------:R-:W-:Y:S01]  /*6f60*/  IMAD R21, R74, R72, R21 ;  /* 0x000000484a157224 */ /* 0x000fe200078e0215 */
[----:B------:R1:W-:Y:S01]  /*6f70*/  STS.128 [R135+UR44+0x8200], R88 ;  /* 0x0082005887007988 */ /* 0x0003e20008000c2c */
[----:B------:R-:W-:Y:S01]  /*6f80*/  IMAD R22, R70, R26, RZ ;  /* 0x0000001a46167224 */ /* 0x000fe200078e02ff */
[----:B------:R-:W-:Y:S01]  /*6f90*/  I2IP.S8.S32.SAT R100, R23, R18, RZ ;  /* 0x0000001217647239 */ /* 0x000fe200000014ff */
[----:B------:R-:W-:Y:S01]  /*6fa0*/  IMAD.U32 R74, R86, 0x10000, RZ ;  /* 0x00010000564a7824 */ /* 0x000fe200078e00ff */
[----:B------:R-:W-:Y:S01]  /*6fb0*/  SHF.R.S32.HI R75, RZ, 0x18, R75 ;  /* 0x00000018ff4b7819 */ /* 0x000fe2000001144b */
[C---:B------:R-:W-:Y:S01]  /*6fc0*/  IMAD R27, R70.reuse, R27, RZ ;  /* 0x0000001b461b7224 */ /* 0x040fe200078e02ff */
[----:B------:R-:W-:Y:S01]  /*6fd0*/  I2IP.S8.S32.SAT R100, R17, R16, R100 ;  /* 0x0000001011647239 */ /* 0x000fe20000001464 */
[C---:B------:R-:W-:Y:S01]  /*6fe0*/  IMAD R24, R70.reuse, R28, RZ ;  /* 0x0000001c46187224 */ /* 0x040fe200078e02ff */
[----:B------:R-:W-:Y:S01]  /*6ff0*/  SHF.R.S32.HI R74, RZ, 0x18, R74 ;  /* 0x00000018ff4a7819 */ /* 0x000fe2000001144a */
[-C--:B------:R-:W-:Y:S01]  /*7000*/  IMAD R22, R77, R72.reuse, R22 ;  /* 0x000000484d167224 */ /* 0x080fe200078e0216 */
[----:B------:R-:W-:Y:S01]  /*7010*/  SHF.L.U32 R77, R87, 0x8, RZ ;  /* 0x00000008574d7819 */ /* 0x000fe200000006ff */
[----:B------:R-:W-:Y:S02]  /*7020*/  IMAD R25, R70, R29, RZ ;  /* 0x0000001d46197224 */ /* 0x000fe400078e02ff */
        /* <DEDUP_REMOVED lines=33> */
[----:B------:R-:W-:Y:S01]  /*7240*/  PRMT R76, R93, 0x8880, RZ ;  /* 0x000088805d4c7816 */ /* 0x000fe200000000ff */
[C---:B------:R-:W-:Y:S02]  /*7250*/  IMAD R34, R70.reuse, R38, RZ ;  /* 0x0000002646227224 */ /* 0x040fe400078e02ff */
[----:B------:R-:W-:Y:S01]  /*7260*/  IMAD R32, R73, R72, R32 ;  /* 0x0000004849207224 */ /* 0x000fe200078e0220 */
[----:B------:R-:W-:Y:S01]  /*7270*/  SHF.R.S32.HI R73, RZ, 0x18, R92 ;  /* 0x00000018ff497819 */ /* 0x000fe2000001145c */
[----:B------:R-:W-:Y:S01]  /*7280*/  IMAD R39, R70, R39, RZ ;  /* 0x0000002746277224 */ /* 0x000fe200078e02ff */
[----:B------:R-:W-:Y:S01]  /*7290*/  I2IP.S8.S32.SAT R103, R35, R30, RZ ;  /* 0x0000001e23677239 */ /* 0x000fe200000014ff */
[-C--:B------:R-:W-:Y:S02]  /*72a0*/  IMAD R33, R74, R72.reuse, R33 ;  /* 0x000000484a217224 */ /* 0x080fe400078e0221 */
[----:B------:R-:W-:Y:S01]  /*72b0*/  IMAD R34, R75, R72, R34 ;  /* 0x000000484b227224 */ /* 0x000fe200078e0222 */
[----:B------:R-:W-:Y:S01]  /*72c0*/  I2IP.S8.S32.SAT R103, R29, R28, R103 ;  /* 0x0000001c1d677239 */ /* 0x000fe20000001467 */
[C---:B------:R-:W-:Y:S01]  /*72d0*/  IMAD.U32 R74, R93.reuse, 0x10000, RZ ;  /* 0x000100005d4a7824 */ /* 0x040fe200078e00ff */
[----:B------:R-:W-:Y:S01]  /*72e0*/  SHF.L.U32 R75, R93, 0x8, RZ ;  /* 0x000000085d4b7819 */ /* 0x000fe200000006ff */
[----:B------:R-:W-:Y:S01]  /*72f0*/  IMAD R39, R73, R72, R39 ;  /* 0x0000004849277224 */ /* 0x000fe200078e0227 */
[----:B------:R-:W-:Y:S01]  /*7300*/  MOV R73, R76 ;  /* 0x0000004c00497202 */ /* 0x000fe20000000f00 */
[C---:B------:R-:W-:Y:S01]  /*7310*/  IMAD R36, R70.reuse, R40, RZ ;  /* 0x0000002846247224 */ /* 0x040fe200078e02ff */
[----:B------:R-:W-:Y:S01]  /*7320*/  SHF.R.S32.HI R74, RZ, 0x18, R74 ;  /* 0x00000018ff4a7819 */ /* 0x000fe2000001144a */
[C---:B------:R-:W-:Y:S01]  /*7330*/  IMAD R37, R70.reuse, R41, RZ ;  /* 0x0000002946257224 */ /* 0x040fe200078e02ff */
[----:B------:R-:W-:Y:S01]  /*7340*/  SHF.R.S32.HI R75, RZ, 0x18, R75 ;  /* 0x00000018ff4b7819 */ /* 0x000fe2000001144b */
[----:B------:R-:W-:Y:S01]  /*7350*/  IMAD R38, R70, R42, RZ ;  /* 0x0000002a46267224 */ /* 0x000fe200078e02ff */
[----:B------:R1:W-:Y:S01]  /*7360*/  STS.128 [R159+0x8200], R100 ;  /* 0x008200649f007388 */ /* 0x0003e20000000c00 */
[----:B------:R-:W-:Y:S01]  /*7370*/  IMAD R36, R73, R72, R36 ;  /* 0x0000004849247224 */ /* 0x000fe200078e0224 */
[----:B------:R-:W-:Y:S01]  /*7380*/  I2IP.S8.S32.SAT R108, R39, R34, RZ ;  /* 0x00000022276c7239 */ /* 0x000fe200000014ff */
[-C--:B------:R-:W-:Y:S01]  /*7390*/  IMAD R37, R74, R72.reuse, R37 ;  /* 0x000000484a257224 */ /* 0x080fe200078e0225 */
[----:B------:R-:W-:Y:S01]  /*73a0*/  SHF.R.S32.HI R76, RZ, 0x18, R93 ;  /* 0x00000018ff4c7819 */ /* 0x000fe2000001145d */
[----:B------:R-:W-:Y:S01]  /*73b0*/  IMAD R43, R70, R43, RZ ;  /* 0x0000002b462b7224 */ /* 0x000fe200078e02ff */
[C---:B------:R-:W-:Y:S01]  /*73c0*/  SHF.L.U32 R74, R94.reuse, 0x10, RZ ;  /* 0x000000105e4a7819 */ /* 0x040fe200000006ff */
[----:B------:R-:W-:Y:S01]  /*73d0*/  IMAD R38, R75, R72, R38 ;  /* 0x000000484b267224 */ /* 0x000fe200078e0226 */
[----:B------:R-:W-:Y:S01]  /*73e0*/  PRMT R73, R94, 0x8880, RZ ;  /* 0x000088805e497816 */ /* 0x000fe200000000ff */
[----:B------:R-:W-:Y:S01]  /*73f0*/  IMAD R40, R70, R44, RZ ;  /* 0x0000002c46287224 */ /* 0x000fe200078e02ff */
[----:B------:R-:W-:Y:S01]  /*7400*/  SHF.L.U32 R75, R94, 0x8, RZ ;  /* 0x000000085e4b7819 */ /* 0x000fe200000006ff */
[----:B------:R-:W-:Y:S01]  /*7410*/  IMAD R41, R70, R45, RZ ;  /* 0x0000002d46297224 */ /* 0x000fe200078e02ff */
[----:B------:R-:W-:Y:S01]  /*7420*/  SHF.R.S32.HI R74, RZ, 0x18, R74 ;  /* 0x00000018ff4a7819 */ /* 0x000fe2000001144a */
[----:B------:R-:W-:Y:S01]  /*7430*/  IMAD R43, R76, R72, R43 ;  /* 0x000000484c2b7224 */ /* 0x000fe200078e022b */
[----:B------:R-:W-:Y:S01]  /*7440*/  SHF.R.S32.HI R75, RZ, 0x18, R75 ;  /* 0x00000018ff4b7819 */ /* 0x000fe2000001144b */
[C---:B------:R-:W-:Y:S01]  /*7450*/  IMAD R42, R70.reuse, R46, RZ ;  /* 0x0000002e462a7224 */ /* 0x040fe200078e02ff */
[----:B------:R-:W-:Y:S01]  /*7460*/  I2IP.S8.S32.SAT R108, R33, R32, R108 ;  /* 0x00000020216c7239 */ /* 0x000fe2000000146c */
[----:B------:R-:W-:Y:S01]  /*7470*/  IMAD R40, R73, R72, R40 ;  /* 0x0000004849287224 */ /* 0x000fe200078e0228 */
[----:B------:R-:W-:Y:S01]  /*7480*/  SHF.R.S32.HI R76, RZ, 0x18, R94 ;  /* 0x00000018ff4c7819 */ /* 0x000fe2000001145e */
[----:B------:R-:W-:Y:S01]  /*7490*/  IMAD R47, R70, R47, RZ ;  /* 0x0000002f462f7224 */ /* 0x000fe200078e02ff */
[----:B------:R-:W-:Y:S01]  /*74a0*/  I2IP.S8.S32.SAT R109, R43, R38, RZ ;  /* 0x000000262b6d7239 */ /* 0x000fe200000014ff */
[-C--:B------:R-:W-:Y:S01]  /*74b0*/  IMAD R41, R74, R72.reuse, R41 ;  /* 0x000000484a297224 */ /* 0x080fe200078e0229 */
[----:B------:R-:W-:Y:S01]  /*74c0*/  PRMT R73, R95, 0x8880, RZ ;  /* 0x000088805f497816 */ /* 0x000fe200000000ff */
[-C--:B------:R-:W-:Y:S01]  /*74d0*/  IMAD R42, R75, R72.reuse, R42 ;  /* 0x000000484b2a7224 */ /* 0x080fe200078e022a */
[----:B------:R-:W-:Y:S01]  /*74e0*/  SHF.L.U32 R74, R95, 0x10, RZ ;  /* 0x000000105f4a7819 */ /* 0x000fe200000006ff */
[----:B------:R-:W-:Y:S01]  /*74f0*/  IMAD R47, R76, R72, R47 ;  /* 0x000000484c2f7224 */ /* 0x000fe200078e022f */
[----:B------:R-:W-:Y:S01]  /*7500*/  I2IP.S8.S32.SAT R109, R37, R36, R109 ;  /* 0x00000024256d7239 */ /* 0x000fe2000000146d */
[C---:B------:R-:W-:Y:S01]  /*7510*/  IMAD R44, R70.reuse, R48, RZ ;  /* 0x00000030462c7224 */ /* 0x040fe200078e02ff */
[----:B------:R-:W-:Y:S01]  /*7520*/  SHF.R.S32.HI R74, RZ, 0x18, R74 ;  /* 0x00000018ff4a7819 */ /* 0x000fe2000001144a */
[----:B------:R-:W-:Y:S01]  /*7530*/  IMAD.SHL.U32 R76, R95, 0x100, RZ ;  /* 0x000001005f4c7824 */ /* 0x000fe200078e00ff */
[----:B------:R-:W-:Y:S01]  /*7540*/  I2IP.S8.S32.SAT R110, R47, R42, RZ ;  /* 0x0000002a2f6e7239 */ /* 0x000fe200000014ff */
[----:B------:R-:W-:Y:S01]  /*7550*/  IMAD R45, R70, R49, RZ ;  /* 0x00000031462d7224 */ /* 0x000fe200078e02ff */
[----:B------:R-:W-:Y:S01]  /*7560*/  PRMT R75, R96, 0x8880, RZ ;  /* 0x00008880604b7816 */ /* 0x000fe200000000ff */
[----:B------:R-:W-:Y:S01]  /*7570*/  IMAD R44, R73, R72, R44 ;  /* 0x00000048492c7224 */ /* 0x000fe200078e022c */
[----:B------:R-:W-:Y:S01]  /*7580*/  SHF.R.S32.HI R73, RZ, 0x18, R76 ;  /* 0x00000018ff497819 */ /* 0x000fe2000001144c */
[----:B------:R-:W-:Y:S01]  /*7590*/  IMAD R46, R70, R50, RZ ;  /* 0x00000032462e7224 */ /* 0x000fe200078e02ff */
[----:B------:R-:W-:Y:S01]  /*75a0*/  I2IP.S8.S32.SAT R110, R41, R40, R110 ;  /* 0x00000028296e7239 */ /* 0x000fe2000000146e */
[----:B------:R-:W-:Y:S01]  /*75b0*/  IMAD R45, R74, R72, R45 ;  /* 0x000000484a2d7224 */ /* 0x000fe200078e022d */
[----:B------:R-:W-:Y:S01]  /*75c0*/  SHF.R.S32.HI R74, RZ, 0x18, R95 ;  /* 0x00000018ff4a7819 */ /* 0x000fe2000001145f */
[----:B------:R-:W-:Y:S01]  /*75d0*/  IMAD R51, R70, R51, RZ ;  /* 0x0000003346337224 */ /* 0x000fe200078e02ff */
[----:B------:R-:W-:Y:S01]  /*75e0*/  SHF.L.U32 R76, R96, 0x8, RZ ;  /* 0x00000008604c7819 */ /* 0x000fe200000006ff */
[----:B------:R-:W-:Y:S02]  /*75f0*/  IMAD R48, R70, R52, RZ ;  /* 0x0000003446307224 */ /* 0x000fe400078e02ff */
[-C--:B------:R-:W-:Y:S01]  /*7600*/  IMAD R46, R73, R72.reuse, R46 ;  /* 0x00000048492e7224 */ /* 0x080fe200078e022e */
[----:B------:R-:W-:Y:S01]  /*7610*/  SHF.R.S32.HI R73, RZ, 0x18, R77 ;  /* 0x00000018ff497819 */ /* 0x000fe2000001144d */
[-C--:B------:R-:W-:Y:S01]  /*7620*/  IMAD R51, R74, R72.reuse, R51 ;  /* 0x000000484a337224 */ /* 0x080fe200078e0233 */
[----:B------:R-:W-:Y:S01]  /*7630*/  SHF.R.S32.HI R74, RZ, 0x18, R96 ;  /* 0x00000018ff4a7819 */ /* 0x000fe20000011460 */
[----:B------:R-:W-:Y:S01]  /*7640*/  IMAD R49, R70, R53, RZ ;  /* 0x0000003546317224 */ /* 0x000fe200078e02ff */
[----:B------:R-:W-:Y:S01]  /*7650*/  SHF.L.U32 R77, R98, 0x8, RZ ;  /* 0x00000008624d7819 */ /* 0x000fe200000006ff */
[----:B------:R-:W-:Y:S01]  /*7660*/  IMAD R48, R75, R72, R48 ;  /* 0x000000484b307224 */ /* 0x000fe200078e0230 */
[----:B------:R-:W-:Y:S01]  /*7670*/  SHF.R.S32.HI R75, RZ, 0x18, R76 ;  /* 0x00000018ff4b7819 */ /* 0x000fe2000001144c */
[C---:B------:R-:W-:Y:S01]  /*7680*/  IMAD R50, R70.reuse, R54, RZ ;  /* 0x0000003646327224 */ /* 0x040fe200078e02ff */
[----:B------:R-:W-:Y:S01]  /*7690*/  I2IP.S8.S32.SAT R111, R51, R46, RZ ;  /* 0x0000002e336f7239 */ /* 0x000fe200000014ff */
[C---:B------:R-:W-:Y:S01]  /*76a0*/  IMAD R55, R70.reuse, R55, RZ ;  /* 0x0000003746377224 */ /* 0x040fe200078e02ff */
[----:B------:R-:W-:Y:S01]  /*76b0*/  SHF.L.U32 R76, R97, 0x10, RZ ;  /* 0x00000010614c7819 */ /* 0x000fe200000006ff */
[----:B------:R-:W-:Y:S01]  /*76c0*/  IMAD R49, R73, R72, R49 ;  /* 0x0000004849317224 */ /* 0x000fe200078e0231 */
[----:B------:R-:W-:Y:S01]  /*76d0*/  PRMT R73, R97, 0x8880, RZ ;  /* 0x0000888061497816 */ /* 0x000fe200000000ff */
[----:B------:R-:W-:Y:S01]  /*76e0*/  IMAD R52, R70, R56, RZ ;  /* 0x0000003846347224 */ /* 0x000fe200078e02ff */
[----:B------:R-:W-:Y:S01]  /*76f0*/  I2IP.S8.S32.SAT R111, R45, R44, R111 ;  /* 0x0000002c2d6f7239 */ /* 0x000fe2000000146f */
[-C--:B------:R-:W-:Y:S01]  /*7700*/  IMAD R50, R75, R72.reuse, R50 ;  /* 0x000000484b327224 */ /* 0x080fe200078e0232 */
[----:B------:R-:W-:Y:S01]  /*7710*/  PRMT R75, R98, 0x8880, RZ ;  /* 0x00008880624b7816 */ /* 0x000fe200000000ff */
[-C--:B------:R-:W-:Y:S01]  /*7720*/  IMAD R55, R74, R72.reuse, R55 ;  /* 0x000000484a377224 */ /* 0x080fe200078e0237 */
[----:B------:R-:W-:Y:S01]  /*7730*/  SHF.R.S32.HI R74, RZ, 0x18, R76 ;  /* 0x00000018ff4a7819 */ /* 0x000fe2000001144c */
[----:B------:R-:W-:Y:S01]  /*7740*/  IMAD R52, R73, R72, R52 ;  /* 0x0000004849347224 */ /* 0x000fe200078e0234 */
[----:B------:R-:W-:Y:S01]  /*7750*/  SHF.L.U32 R73, R97, 0x8, RZ ;  /* 0x0000000861497819 */ /* 0x000fe200000006ff */
[C---:B------:R-:W-:Y:S01]  /*7760*/  IMAD R53, R70.reuse, R57, RZ ;  /* 0x0000003946357224 */ /* 0x040fe200078e02ff */
[----:B------:R1:W-:Y:S01]  /*7770*/  STS.128 [R158+0x8200], R108 ;  /* 0x0082006c9e007388 */ /* 0x0003e20000000c00 */
[----:B------:R-:W-:Y:S01]  /*7780*/  IMAD R54, R70, R58, RZ ;  /* 0x0000003a46367224 */ /* 0x000fe200078e02ff */
[----:B------:R-:W-:Y:S01]  /*7790*/  SHF.R.S32.HI R73, RZ, 0x18, R73 ;  /* 0x00000018ff497819 */ /* 0x000fe20000011449 */
[----:B------:R-:W-:Y:S01]  /*77a0*/  IMAD R53, R74, R72, R53 ;  /* 0x000000484a357224 */ /* 0x000fe200078e0235 */
[----:B------:R-:W-:Y:S01]  /*77b0*/  SHF.L.U32 R76, R98, 0x10, RZ ;  /* 0x00000010624c7819 */ /* 0x000fe200000006ff */
[C---:B------:R-:W-:Y:S01]  /*77c0*/  IMAD R59, R70.reuse, R59, RZ ;  /* 0x0000003b463b7224 */ /* 0x040fe200078e02ff */
[----:B------:R-:W-:Y:S01]  /*77d0*/  SHF.R.S32.HI R74, RZ, 0x18, R97 ;  /* 0x00000018ff4a7819 */ /* 0x000fe20000011461 */
[C---:B------:R-:W-:Y:S01]  /*77e0*/  IMAD R56, R70.reuse, R60, RZ ;  /* 0x0000003c46387224 */ /* 0x040fe200078e02ff */
[----:B------:R-:W-:Y:S01]  /*77f0*/  I2IP.S8.S32.SAT R112, R55, R50, RZ ;  /* 0x0000003237707239 */ /* 0x000fe200000014ff */
[----:B------:R-:W-:Y:S01]  /*7800*/  IMAD R54, R73, R72, R54 ;  /* 0x0000004849367224 */ /* 0x000fe200078e0236 */
[----:B------:R-:W-:Y:S01]  /*7810*/  SHF.R.S32.HI R76, RZ, 0x18, R76 ;  /* 0x00000018ff4c7819 */ /* 0x000fe2000001144c */
[----:B------:R-:W-:Y:S01]  /*7820*/  IMAD R57, R70, R61, RZ ;  /* 0x0000003d46397224 */ /* 0x000fe200078e02ff */
[----:B------:R-:W-:Y:S01]  /*7830*/  I2IP.S8.S32.SAT R112, R49, R48, R112 ;  /* 0x0000003031707239 */ /* 0x000fe20000001470 */
[----:B------:R-:W-:Y:S01]  /*7840*/  IMAD R59, R74, R72, R59 ;  /* 0x000000484a3b7224 */ /* 0x000fe200078e023b */
[----:B------:R-:W-:Y:S01]  /*7850*/  SHF.R.S32.HI R77, RZ, 0x18, R77 ;  /* 0x00000018ff4d7819 */ /* 0x000fe2000001144d */
[----:B------:R-:W-:Y:S01]  /*7860*/  IMAD R58, R70, R62, RZ ;  /* 0x0000003e463a7224 */ /* 0x000fe200078e02ff */
[----:B------:R-:W-:Y:S01]  /*7870*/  SHF.R.S32.HI R73, RZ, 0x18, R98 ;  /* 0x00000018ff497819 */ /* 0x000fe20000011462 */
[----:B------:R-:W-:Y:S01]  /*7880*/  IMAD R56, R75, R72, R56 ;  /* 0x000000484b387224 */ /* 0x000fe200078e0238 */
[----:B------:R-:W-:Y:S01]  /*7890*/  I2IP.S8.S32.SAT R113, R59, R54, RZ ;  /* 0x000000363b717239 */ /* 0x000fe200000014ff */
[----:B------:R-:W-:Y:S01]  /*78a0*/  IMAD R57, R76, R72, R57 ;  /* 0x000000484c397224 */ /* 0x000fe200078e0239 */
[C---:B------:R-:W-:Y:S01]  /*78b0*/  PRMT R75, R99.reuse, 0x8880, RZ ;  /* 0x00008880634b7816 */ /* 0x040fe200000000ff */
[----:B------:R-:W-:Y:S01]  /*78c0*/  IMAD.U32 R74, R99, 0x10000, RZ ;  /* 0x00010000634a7824 */ /* 0x000fe200078e00ff */
[----:B------:R-:W-:Y:S01]  /*78d0*/  I2IP.S8.S32.SAT R113, R53, R52, R113 ;  /* 0x0000003435717239 */ /* 0x000fe20000001471 */
[C---:B------:R-:W-:Y:S01]  /*78e0*/  IMAD R63, R70.reuse, R63, RZ ;  /* 0x0000003f463f7224 */ /* 0x040fe200078e02ff */
[----:B------:R-:W-:Y:S01]  /*78f0*/  SHF.R.S32.HI R76, RZ, 0x18, R99 ;  /* 0x00000018ff4c7819 */ /* 0x000fe20000011463 */
[----:B------:R-:W-:Y:S01]  /*7900*/  IMAD R58, R77, R72, R58 ;  /* 0x000000484d3a7224 */ /* 0x000fe200078e023a */
[----:B------:R-:W-:Y:S01]  /*7910*/  SHF.L.U32 R77, R99, 0x8, RZ ;  /* 0x00000008634d7819 */ /* 0x000fe200000006ff */
[C---:B------:R-:W-:Y:S01]  /*7920*/  IMAD R60, R70.reuse, R64, RZ ;  /* 0x00000040463c7224 */ /* 0x040fe200078e02ff */
[----:B------:R-:W-:Y:S01]  /*7930*/  SHF.R.S32.HI R74, RZ, 0x18, R74 ;  /* 0x00000018ff4a7819 */ /* 0x000fe2000001144a */
[C---:B------:R-:W-:Y:S01]  /*7940*/  IMAD R61, R70.reuse, R65, RZ ;  /* 0x00000041463d7224 */ /* 0x040fe200078e02ff */
[----:B------:R-:W-:Y:S01]  /*7950*/  SHF.R.S32.HI R77, RZ, 0x18, R77 ;  /* 0x00000018ff4d7819 */ /* 0x000fe2000001144d */
[-C--:B------:R-:W-:Y:S02]  /*7960*/  IMAD R63, R73, R72.reuse, R63 ;  /* 0x00000048493f7224 */ /* 0x080fe400078e023f */
[----:B------:R-:W-:Y:S02]  /*7970*/  IMAD R60, R75, R72, R60 ;  /* 0x000000484b3c7224 */ /* 0x000fe400078e023c */
[----:B------:R-:W-:Y:S01]  /*7980*/  IMAD R62, R70, R66, RZ ;  /* 0x00000042463e7224 */ /* 0x000fe200078e02ff */
[----:B------:R-:W-:Y:S01]  /*7990*/  I2IP.S8.S32.SAT R114, R63, R58, RZ ;  /* 0x0000003a3f727239 */ /* 0x000fe200000014ff */
[----:B------:R-:W-:Y:S02]  /*79a0*/  IMAD R61, R74, R72, R61 ;  /* 0x000000484a3d7224 */ /* 0x000fe400078e023d */
[----:B------:R-:W-:Y:S01]  /*79b0*/  IMAD R67, R70, R67, RZ ;  /* 0x0000004346437224 */ /* 0x000fe200078e02ff */
[----:B------:R-:W-:Y:S01]  /*79c0*/  I2IP.S8.S32.SAT R114, R57, R56, R114 ;  /* 0x0000003839727239 */ /* 0x000fe20000001472 */
[-C--:B------:R-:W-:Y:S02]  /*79d0*/  IMAD R62, R77, R72.reuse, R62 ;  /* 0x000000484d3e7224 */ /* 0x080fe400078e023e */
[----:B------:R-:W-:Y:S05]  /*79e0*/  IMAD R67, R76, R72, R67 ;  /* 0x000000484c437224 */ /* 0x000fea00078e0243 */
[----:B------:R-:W-:Y:S04]  /*79f0*/  I2IP.S8.S32.SAT R115, R67, R62, RZ ;  /* 0x0000003e43737239 */ /* 0x000fe800000014ff */
[----:B------:R-:W-:Y:S05]  /*7a00*/  I2IP.S8.S32.SAT R115, R61, R60, R115 ;  /* 0x0000003c3d737239 */ /* 0x000fea0000001473 */
[----:B------:R1:W-:Y:S01]  /*7a10*/  STS.128 [R157+0x8200], R112 ;  /* 0x008200709d007388 */ /* 0x0003e20000000c00 */
[----:B------:R-:W-:Y:S01]  /*7a20*/  @!PT LDS RZ, [RZ] ;  /* 0x00000000fffff984 */ /* 0x000fe20000000800 */
[----:B------:R-:W-:Y:S01]  /*7a30*/  @!PT LDS RZ, [RZ] ;  /* 0x00000000fffff984 */ /* 0x000fe20000000800 */
[----:B------:R-:W-:Y:S01]  /*7a40*/  @!PT LDS RZ, [RZ] ;  /* 0x00000000fffff984 */ /* 0x000fe20000000800 */
[----:B------:R-:W-:Y:S01]  /*7a50*/  @!PT LDS RZ, [RZ] ;  /* 0x00000000fffff984 */ /* 0x000fe20000000800 */
[----:B------:R2:W-:Y:S07]  /*7a60*/  MEMBAR.ALL.CTA ;  /* 0x0000000000007992 */ /* 0x0005ee0000008000 */
[----:B--2---:R-:W2:Y:S02]  /*7a70*/  FENCE.VIEW.ASYNC.S ;  /* 0x00000000000073c6 */ /* 0x004ea40000000000 */
[----:B--2---:R-:W-:Y:S06]  /*7a80*/  BAR.SYNC.DEFER_BLOCKING 0x1, 0x80 ;  /* 0x0042000000007b1d */ /* 0x004fec0000010000 */
[----:B------:R-:W-:Y:S05]  /*7a90*/  @P0 BRA `(.L_x_116) ;  /* 0x0000000000280947 */ /* 0x000fea0003800000 */
[----:B------:R-:W-:Y:S01]  /*7aa0*/  UIADD3 UR4, UPT, UPT, UR44, 0x8200, URZ ;  /* 0x000082002c047890 */ /* 0x000fe2000fffe0ff */
[----:B------:R-:W-:Y:S05]  /*7ab0*/  UMOV UR51, UR36 ;  /* 0x0000002400337c82 */ /* 0x000fea0008000000 */
[----:B------:R-:W-:Y:S01]  /*7ac0*/  MOV R154, UR4 ;  /* 0x00000004009a7c02 */ /* 0x000fe20008000f00 */
[----:B------:R-:W-:Y:S03]  /*7ad0*/  UIADD3 UR4, UP0, UPT, UR62, 0x680, URZ ;  /* 0x000006803e047890 */ /* 0x000fe6000ff1e0ff */
[----:B------:R-:W-:Y:S01]  /*7ae0*/  R2UR UR48, R154 ;  /* 0x000000009a3072ca */ /* 0x000fe200000e0000 */
[----:B------:R-:W-:Y:S11]  /*7af0*/  UIADD3.X UR5, UPT, UPT, URZ, UR63, URZ, UP0, !UPT ;  /* 0x0000003fff057290 */ /* 0x000ff600087fe4ff */
[----:B------:R-:W-:Y:S01]  /*7b00*/  @!UPT UIADD3 URZ, UPT, UPT, URZ, URZ, URZ ;  /* 0x000000fffffff290 */ /* 0x000fe2000fffe0ff */
[----:B------:R2:W-:Y:S01]  /*7b10*/  UTMASTG.3D [UR48], [UR4] ;  /* 0x00000030040073b5 */ /* 0x0005e20008010000 */
[----:B------:R0:W-:Y:S01]  /*7b20*/  UTMACMDFLUSH ;  /* 0x00000000000079b7 */ /* 0x0001e20000000000 */
[----:B--2---:R-:W-:Y:S04]  /*7b30*/  DEPBAR.LE SB0, 0x1 ;  /* 0x000080400000791a */ /* 0x004fe80000000000 */
.L_x_116:
[----:B------:R-:W-:Y:S05]  /*7b40*/  BSYNC.RECONVERGENT B0 ;  /* 0x0000000000007941 */ /* 0x000fea0003800200 */
.L_x_115:
[----:B------:R-:W-:Y:S06]  /*7b50*/  BAR.SYNC.DEFER_BLOCKING 0x1, 0x80 ;  /* 0x0042000000007b1d */ /* 0x000fec0000010000 */
[----:B------:R-:W2:Y:S01]  /*7b60*/  @P6 SYNCS.PHASECHK.TRANS64.TRYWAIT P0, [R107+URZ+0x50], R116 ;  /* 0x000050746b0065a7 */ /* 0x000ea200080011ff */
[----:B------:R-:W-:Y:S01]  /*7b70*/  BSSY B1, `(.L_x_117) ;  /* 0x0000023000017945 */ /* 0x000fe20003800000 */
[----:B--2---:R-:W-:Y:S03]  /*7b80*/  @P6 SEL R78, RZ, 0x1, !P0 ;  /* 0x00000001ff4e6807 */ /* 0x004fe60004000000 */
[----:B------:R-:W-:Y:S05]  /*7b90*/  @!P6 BRA `(.L_x_118) ;  /* 0x000000000080e947 */ /* 0x000fea0003800000 */
[----:B------:R-:W-:Y:S01]  /*7ba0*/  ISETP.NE.AND P1, PT, R79, RZ, PT ;  /* 0x000000ff4f00720c */ /* 0x000fe20003f25270 */
[----:B------:R-:W-:Y:S01]  /*7bb0*/  BSSY B0, `(.L_x_119) ;  /* 0x000000a000007945 */ /* 0x000fe20003800000 */
[----:B------:R-:W-:Y:S11]  /*7bc0*/  ISETP.NE.AND P0, PT, R78, RZ, PT ;  /* 0x000000ff4e00720c */ /* 0x000ff60003f05270 */
[----:B------:R-:W-:Y:S04]  /*7bd0*/  @P1 IMAD R5, R148, 0x2000, R105 ;  /* 0x0000200094051824 */ /* 0x000fe800078e0269 */
[--C-:B------:R-:W-:Y:S01]  /*7be0*/  @P1 IMAD.IADD R4, R153, 0x1, R5.reuse ;  /* 0x0000000199041824 */ /* 0x100fe200078e0205 */
[----:B------:R-:W-:Y:S01]  /*7bf0*/  @P1 IADD3 R3, PT, PT, R152, R5, RZ ;  /* 0x0000000598031210 */ /* 0x000fe20007ffe0ff */
[----:B------:R-:W-:Y:S01]  /*7c00*/  @P1 IMAD.IADD R2, R104, 0x1, R5 ;  /* 0x0000000168021824 */ /* 0x000fe200078e0205 */
[----:B------:R-:W-:Y:S06]  /*7c10*/  @P0 BRA `(.L_x_120) ;  /* 0x00000000000c0947 */ /* 0x000fec0003800000 */
[----:B------:R-:W-:Y:S04]  /*7c20*/  SHF.L.U32 R0, R147, 0x1f, RZ ;  /* 0x0000001f93007819 */ /* 0x000fe800000006ff */
[----:B------:R-:W2:Y:S02]  /*7c30*/  SYNCS.PHASECHK.TRANS64.TRYWAIT P0, [R107+URZ+0x50], R0 ;  /* 0x000050006b0075a7 */ /* 0x000ea400080011ff */
[----:B--2---:R-:W-:Y:S05]  /*7c40*/  @!P0 BRA `(.L_x_121) ;  /* 0x0000004c00708947 */ /* 0x004fea0003800000 */
.L_x_120:
[----:B------:R-:W-:Y:S05]  /*7c50*/  BSYNC B0 ;  /* 0x0000000000007941 */ /* 0x000fea0003800000 */
.L_x_119:
[----:B------:R-:W-:Y:S01]  /*7c60*/  ISETP.NE.AND P0, PT, R79, RZ, PT ;  /* 0x000000ff4f00720c */ /* 0x000fe20003f05270 */
[----:B--2---:R-:W-:Y:S02]  /*7c70*/  VIADD R107, R107, 0x70 ;  /* 0x000000706b6b7836 */ /* 0x004fe40000000000 */
[----:B------:R-:W-:Y:S02]  /*7c80*/  IMAD.U32 R0, RZ, RZ, UR45 ;  /* 0x0000002dff007e24 */ /* 0x000fe4000f8e00ff */
[----:B------:R-:W-:Y:S03]  /*7c90*/  VIADD R148, R148, 0x1 ;  /* 0x0000000194947836 */ /* 0x000fe60000000000 */
[----:B------:R-:W-:Y:S05]  /*7ca0*/  PRMT R0, R0, 0x654, R107 ;  /* 0x0000065400007816 */ /* 0x000fea000000006b */
[----:B------:R2:W3:Y:S04]  /*7cb0*/  @P0 LDS.128 R80, [R5+0x200] ;  /* 0x0002000005500984 */ /* 0x0004e80000000c00 */
[----:B------:R2:W4:Y:S04]  /*7cc0*/  @P0 LDS.128 R84, [R4+0x200] ;  /* 0x0002000004540984 */ /* 0x0005280000000c00 */
        /* <DEDUP_REMOVED lines=12> */
[----:B--234-:R-:W-:Y:S02]  /*7d90*/  LOP3.LUT R147, R147, R0, RZ, 0x3c, !PT ;  /* 0x0000000093937212 */ /* 0x01cfe400078e3cff */
.L_x_118:
[----:B------:R-:W-:Y:S05]  /*7da0*/  BSYNC B1 ;  /* 0x0000000000017941 */ /* 0x000fea0003800000 */
.L_x_117:
[----:B------:R-:W-:Y:S05]  /*7db0*/  VIADD R0, R71, 0x40 ;  /* 0x0000004047007836 */ /* 0x000fea0000000000 */
[----:B------:R-:W-:Y:S04]  /*7dc0*/  SHF.R.U32.HI R0, RZ, 0x15, R0 ;  /* 0x00000015ff007819 */ /* 0x000fe80000011600 */
[----:B------:R-:W-:Y:S11]  /*7dd0*/  LOP3.LUT P0, RZ, R0, 0x3, R141, 0x48, !PT ;  /* 0x0000000300ff7812 */ /* 0x000ff6000780488d */
[----:B------:R-:W-:Y:S02]  /*7de0*/  @!UPT UIADD3 URZ, UPT, UPT, URZ, URZ, URZ ;  /* 0x000000fffffff290 */ /* 0x000fe4000fffe0ff */
        /* <DEDUP_REMOVED lines=8> */
[----:B------:R-:W5:Y:S01]  /*7e70*/  LDCU.64 UR4, c[0x4][0x18] ;  /* 0x01000300ff0477ac */ /* 0x000f620008000a00 */
[----:B--2---:R-:W-:Y:S01]  /*7e80*/  MOV R5, UR9 ;  /* 0x0000000900057c02 */ /* 0x004fe20008000f00 */
[----:B------:R-:W-:Y:S01]  /*7e90*/  IMAD.U32 R4, RZ, RZ, UR8 ;  /* 0x00000008ff047e24 */ /* 0x000fe2000f8e00ff */
[----:B---3--:R-:W-:Y:S01]  /*7ea0*/  MOV R7, UR7 ;  /* 0x0000000700077c02 */ /* 0x008fe20008000f00 */
[----:B------:R-:W-:Y:S01]  /*7eb0*/  IMAD.U32 R6, RZ, RZ, UR6 ;  /* 0x00000006ff067e24 */ /* 0x000fe2000f8e00ff */
[----:B-----5:R-:W-:Y:S01]  /*7ec0*/  MOV R11, UR5 ;  /* 0x00000005000b7c02 */ /* 0x020fe20008000f00 */
[----:B------:R-:W-:Y:S02]  /*7ed0*/  IMAD.U32 R10, RZ, RZ, UR4 ;  /* 0x00000004ff0a7e24 */ /* 0x000fe4000f8e00ff */
[----:B------:R-:W-:Y:S07]  /*7ee0*/  LEPC R20, `(.L_x_122) ;  /* 0x000000001014794e */ /* 0x000fee0000000000 */
[----:B-1--4-:R-:W-:Y:S05]  /*7ef0*/  CALL.ABS.NOINC R2 ;  /* 0x0000000002007343 */ /* 0x012fea0003c00000 */
.L_x_122:
[----:B------:R-:W-:Y:S05]  /*7f00*/  WARPSYNC.ALL ;  /* 0x0000000000007948 */ /* 0x000fea0003800000 */
[----:B------:R-:W-:Y:S01]  /*7f10*/  R2UR UR4, R71 ;  /* 0x00000000470472ca */ /* 0x000fe200000e0000 */
[----:B------:R-:W-:Y:S01]  /*7f20*/  BSSY.RECONVERGENT B0, `(.L_x_123) ;  /* 0x000011c000007945 */ /* 0x000fe20003800200 */
[C---:B------:R-:W-:Y:S02]  /*7f30*/  PRMT R73, R80.reuse, 0x8880, RZ ;  /* 0x0000888050497816 */ /* 0x040fe400000000ff */
[C---:B------:R-:W-:Y:S02]  /*7f40*/  SHF.L.U32 R75, R80.reuse, 0x10, RZ ;  /* 0x00000010504b7819 */ /* 0x040fe400000006ff */
[----:B------:R-:W-:Y:S02]  /*7f50*/  SHF.L.U32 R77, R81, 0x8, RZ ;  /* 0x00000008514d7819 */ /* 0x000fe400000006ff */
[----:B------:R-:W-:Y:S02]  /*7f60*/  SHF.R.S32.HI R75, RZ, 0x18, R75 ;  /* 0x00000018ff4b7819 */ /* 0x000fe4000001144b */
[----:B------:R-:W-:Y:S02]  /*7f70*/  SHF.R.S32.HI R77, RZ, 0x18, R77 ;  /* 0x00000018ff4d7819 */ /* 0x000fe4000001144d */
[----:B------:R-:W-:Y:S01]  /*7f80*/  SHF.R.S32.HI R76, RZ, 0x18, R81 ;  /* 0x00000018ff4c7819 */ /* 0x000fe20000011451 */
[----:B------:R-:W2:Y:S01]  /*7f90*/  LDTM.x64 R4, tmem[UR4+0x40] ;  /* 0x00004004000479ee */ /* 0x000ea20008340000 */
[----:B------:R-:W-:Y:S02]  /*7fa0*/  SHF.L.U32 R74, R80, 0x8, RZ ;  /* 0x00000008504a7819 */ /* 0x000fe400000006ff */
[----:B------:R-:W-:Y:S02]  /*7fb0*/  ISETP.NE.AND P0, PT, R155, RZ, PT ;  /* 0x000000ff9b00720c */ /* 0x000fe40003f05270 */
[----:B------:R-:W-:Y:S02]  /*7fc0*/  SHF.R.S32.HI R74, RZ, 0x18, R74 ;  /* 0x00000018ff4a7819 */ /* 0x000fe4000001144a */
[----:B------:R-:W-:Y:S01]  /*7fd0*/  ISETP.NE.AND P6, PT, R106, RZ, PT ;  /* 0x000000ff6a00720c */ /* 0x000fe20003fc5270 */
[C---:B--2---:R-:W-:Y:S02]  /*7fe0*/  IMAD R0, R70.reuse, R4, RZ ;  /* 0x0000000446007224 */ /* 0x044fe400078e02ff */
[C---:B------:R-:W-:Y:S02]  /*7ff0*/  IMAD R2, R70.reuse, R5, RZ ;  /* 0x0000000546027224 */ /* 0x040fe400078e02ff */
[----:B------:R-:W-:Y:S02]  /*8000*/  IMAD R3, R70, R6, RZ ;  /* 0x0000000646037224 */ /* 0x000fe400078e02ff */
        /* <DEDUP_REMOVED lines=10> */
[----:B------:R-:W-:Y:S01]  /*80b0*/  IMAD R7, R73, R72, R7 ;  /* 0x0000004849077224 */ /* 0x000fe200078e0207 */
[----:B------:R-:W-:Y:S01]  /*80c0*/  PRMT R73, R82, 0x8880, RZ ;  /* 0x0000888052497816 */ /* 0x000fe200000000ff */
[----:B------:R-:W-:Y:S02]  /*80d0*/  IMAD R6, R70, R10, RZ ;  /* 0x0000000a46067224 */ /* 0x000fe400078e02ff */
[-C--:B------:R-:W-:Y:S01]  /*80e0*/  IMAD R4, R75, R72.reuse, R4 ;  /* 0x000000484b047224 */ /* 0x080fe200078e0204 */
[----:B------:R-:W-:Y:S01]  /*80f0*/  SHF.L.U32 R75, R82, 0x8, RZ ;  /* 0x00000008524b7819 */ /* 0x000fe200000006ff */
[-C--:B------:R-:W-:Y:S01]  /*8100*/  IMAD R5, R74, R72.reuse, R5 ;  /* 0x000000484a057224 */ /* 0x080fe200078e0205 */
[----:B------:R-:W-:Y:S01]  /*8110*/  SHF.L.U32 R74, R82, 0x10, RZ ;  /* 0x00000010524a7819 */ /* 0x000fe200000006ff */
[----:B------:R-:W-:Y:S01]  /*8120*/  IMAD R6, R77, R72, R6 ;  /* 0x000000484d067224 */ /* 0x000fe200078e0206 */
[----:B------:R-:W-:Y:S01]  /*8130*/  I2IP.S8.S32.SAT R77, R7, R3, RZ ;  /* 0x00000003074d7239 */ /* 0x000fe200000014ff */
[C---:B------:R-:W-:Y:S01]  /*8140*/  IMAD R11, R70.reuse, R11, RZ ;  /* 0x0000000b460b7224 */ /* 0x040fe200078e02ff */
[----:B------:R-:W-:Y:S01]  /*8150*/  MOV R3, R73 ;  /* 0x0000004900037202 */ /* 0x000fe20000000f00 */
[----:B------:R-:W-:Y:S01]  /*8160*/  IMAD R8, R70, R12, RZ ;  /* 0x0000000c46087224 */ /* 0x000fe200078e02ff */
[----:B-1----:R-:W-:Y:S01]  /*8170*/  I2IP.S8.S32.SAT R88, R2, R0, R77 ;  /* 0x0000000002587239 */ /* 0x002fe2000000144d */
[----:B------:R-:W-:Y:S01]  /*8180*/  IMAD R9, R70, R13, RZ ;  /* 0x0000000d46097224 */ /* 0x000fe200078e02ff */
[----:B------:R-:W-:Y:S01]  /*8190*/  SHF.R.S32.HI R73, RZ, 0x18, R74 ;  /* 0x00000018ff497819 */ /* 0x000fe2000001144a */
[----:B------:R-:W-:Y:S01]  /*81a0*/  IMAD R11, R76, R72, R11 ;  /* 0x000000484c0b7224 */ /* 0x000fe200078e020b */
[----:B------:R-:W-:Y:S01]  /*81b0*/  SHF.R.S32.HI R75, RZ, 0x18, R75 ;  /* 0x00000018ff4b7819 */ /* 0x000fe2000001144b */
[C---:B------:R-:W-:Y:S01]  /*81c0*/  IMAD R10, R70.reuse, R14, RZ ;  /* 0x0000000e460a7224 */ /* 0x040fe200078e02ff */
[----:B------:R-:W-:Y:S01]  /*81d0*/  SHF.L.U32 R2, R83, 0x10, RZ ;  /* 0x0000001053027819 */ /* 0x000fe200000006ff */
[----:B------:R-:W-:Y:S01]  /*81e0*/  IMAD R8, R3, R72, R8 ;  /* 0x0000004803087224 */ /* 0x000fe200078e0208 */
[----:B------:R-:W-:Y:S01]  /*81f0*/  I2IP.S8.S32.SAT R89, R11, R6, RZ ;  /* 0x000000060b597239 */ /* 0x000fe200000014ff */
[C---:B------:R-:W-:Y:S01]  /*8200*/  IMAD R15, R70.reuse, R15, RZ ;  /* 0x0000000f460f7224 */ /* 0x040fe200078e02ff */
[----:B------:R-:W-:Y:S01]  /*8210*/  PRMT R3, R83, 0x8880, RZ ;  /* 0x0000888053037816 */ /* 0x000fe200000000ff */
[----:B------:R-:W-:Y:S01]  /*8220*/  IMAD R9, R73, R72, R9 ;  /* 0x0000004849097224 */ /* 0x000fe200078e0209 */
[----:B------:R-:W-:Y:S01]  /*8230*/  I2IP.S8.S32.SAT R89, R5, R4, R89 ;  /* 0x0000000405597239 */ /* 0x000fe20000001459 */
[C---:B------:R-:W-:Y:S01]  /*8240*/  IMAD R12, R70.reuse, R16, RZ ;  /* 0x00000010460c7224 */ /* 0x040fe200078e02ff */
[----:B------:R-:W-:Y:S01]  /*8250*/  SHF.R.S32.HI R2, RZ, 0x18, R2 ;  /* 0x00000018ff027819 */ /* 0x000fe20000011402 */
[----:B------:R-:W-:Y:S01]  /*8260*/  IMAD R10, R75, R72, R10 ;  /* 0x000000484b0a7224 */ /* 0x000fe200078e020a */
[----:B------:R-:W-:Y:S01]  /*8270*/  SHF.R.S32.HI R0, RZ, 0x18, R82 ;  /* 0x00000018ff007819 */ /* 0x000fe20000011452 */
[C---:B------:R-:W-:Y:S01]  /*8280*/  IMAD R13, R70.reuse, R17, RZ ;  /* 0x00000011460d7224 */ /* 0x040fe200078e02ff */
[----:B------:R-:W-:Y:S01]  /*8290*/  SHF.R.S32.HI R74, RZ, 0x18, R83 ;  /* 0x00000018ff4a7819 */ /* 0x000fe20000011453 */
[----:B------:R-:W-:Y:S01]  /*82a0*/  IMAD R14, R70, R18, RZ ;  /* 0x00000012460e7224 */ /* 0x000fe200078e02ff */
[----:B------:R-:W-:Y:S01]  /*82b0*/  SHF.L.U32 R73, R83, 0x8, RZ ;  /* 0x0000000853497819 */ /* 0x000fe200000006ff */
[-C--:B------:R-:W-:Y:S01]  /*82c0*/  IMAD R15, R0, R72.reuse, R15 ;  /* 0x00000048000f7224 */ /* 0x080fe200078e020f */
[C---:B------:R-:W-:Y:S01]  /*82d0*/  SHF.L.U32 R0, R84.reuse, 0x10, RZ ;  /* 0x0000001054007819 */ /* 0x040fe200000006ff */
[-C--:B------:R-:W-:Y:S01]  /*82e0*/  IMAD R12, R3, R72.reuse, R12 ;  /* 0x00000048030c7224 */ /* 0x080fe200078e020c */
[----:B------:R-:W-:Y:S01]  /*82f0*/  PRMT R3, R84, 0x8880, RZ ;  /* 0x0000888054037816 */ /* 0x000fe200000000ff */
[----:B------:R-:W-:Y:S01]  /*8300*/  IMAD R13, R2, R72, R13 ;  /* 0x00000048020d7224 */ /* 0x000fe200078e020d */
[----:B------:R-:W-:Y:S01]  /*8310*/  SHF.R.S32.HI R73, RZ, 0x18, R73 ;  /* 0x00000018ff497819 */ /* 0x000fe20000011449 */
[----:B------:R-:W-:Y:S01]  /*8320*/  IMAD R19, R70, R19, RZ ;  /* 0x0000001346137224 */ /* 0x000fe200078e02ff */
[----:B------:R-:W-:Y:S01]  /*8330*/  I2IP.S8.S32.SAT R90, R15, R10, RZ ;  /* 0x0000000a0f5a7239 */ /* 0x000fe200000014ff */
[----:B------:R-:W-:Y:S01]  /*8340*/  IMAD.SHL.U32 R2, R84, 0x100, RZ ;  /* 0x0000010054027824 */ /* 0x000fe200078e00ff */
[----:B------:R-:W-:Y:S01]  /*8350*/  SHF.R.S32.HI R0, RZ, 0x18, R0 ;  /* 0x00000018ff007819 */ /* 0x000fe20000011400 */
[C---:B------:R-:W-:Y:S01]  /*8360*/  IMAD R16, R70.reuse, R20, RZ ;  /* 0x0000001446107224 */ /* 0x040fe200078e02ff */
[----:B------:R-:W-:Y:S01]  /*8370*/  I2IP.S8.S32.SAT R90, R9, R8, R90 ;  /* 0x00000008095a7239 */ /* 0x000fe2000000145a */
[-C--:B------:R-:W-:Y:S01]  /*8380*/  IMAD R14, R73, R72.reuse, R14 ;  /* 0x00000048490e7224 */ /* 0x080fe200078e020e */
[----:B------:R-:W-:Y:S01]  /*8390*/  SHF.R.S32.HI R73, RZ, 0x18, R2 ;  /* 0x00000018ff497819 */ /* 0x000fe20000011402 */
[----:B------:R-:W-:Y:S01]  /*83a0*/  IMAD R17, R70, R21, RZ ;  /* 0x0000001546117224 */ /* 0x000fe200078e02ff */
[----:B------:R-:W-:Y:S01]  /*83b0*/  SHF.L.U32 R2, R85, 0x8, RZ ;  /* 0x0000000855027819 */ /* 0x000fe200000006ff */
[----:B------:R-:W-:Y:S01]  /*83c0*/  IMAD R19, R74, R72, R19 ;  /* 0x000000484a137224 */ /* 0x000fe200078e0213 */
[----:B------:R-:W-:Y:S01]  /*83d0*/  SHF.R.S32.HI R74, RZ, 0x18, R94 ;  /* 0x00000018ff4a7819 */ /* 0x000fe2000001145e */
[----:B------:R-:W-:Y:S01]  /*83e0*/  IMAD R18, R70, R22, RZ ;  /* 0x0000001646127224 */ /* 0x000fe200078e02ff */
[----:B------:R-:W-:Y:S01]  /*83f0*/  SHF.L.U32 R75, R98, 0x8, RZ ;  /* 0x00000008624b7819 */ /* 0x000fe200000006ff */
[----:B------:R-:W-:Y:S01]  /*8400*/  IMAD R16, R3, R72, R16 ;  /* 0x0000004803107224 */ /* 0x000fe200078e0210 */
[----:B------:R-:W-:Y:S01]  /*8410*/  I2IP.S8.S32.SAT R91, R19, R14, RZ ;  /* 0x0000000e135b7239 */ /* 0x000fe200000014ff */
[----:B------:R-:W-:Y:S01]  /*8420*/  IMAD R17, R0, R72, R17 ;  /* 0x0000004800117224 */ /* 0x000fe200078e0211 */
[----:B------:R-:W-:Y:S01]  /*8430*/  SHF.R.S32.HI R0, RZ, 0x18, R84 ;  /* 0x00000018ff007819 */ /* 0x000fe20000011454 */
[C---:B------:R-:W-:Y:S01]  /*8440*/  IMAD R23, R70.reuse, R23, RZ ;  /* 0x0000001746177224 */ /* 0x040fe200078e02ff */
[----:B------:R-:W-:Y:S01]  /*8450*/  I2IP.S8.S32.SAT R91, R13, R12, R91 ;  /* 0x0000000c0d5b7239 */ /* 0x000fe2000000145b */
[----:B------:R-:W-:Y:S01]  /*8460*/  IMAD R18, R73, R72, R18 ;  /* 0x0000004849127224 */ /* 0x000fe200078e0212 */
[C---:B------:R-:W-:Y:S01]  /*8470*/  SHF.L.U32 R73, R85.reuse, 0x10, RZ ;  /* 0x0000001055497819 */ /* 0x040fe200000006ff */
[----:B------:R-:W-:Y:S01]  /*8480*/  IMAD R20, R70, R24, RZ ;  /* 0x0000001846147224 */ /* 0x000fe200078e02ff */
[----:B------:R-:W-:Y:S01]  /*8490*/  PRMT R3, R85, 0x8880, RZ ;  /* 0x0000888055037816 */ /* 0x000fe200000000ff */
[----:B------:R-:W-:Y:S01]  /*84a0*/  IMAD R23, R0, R72, R23 ;  /* 0x0000004800177224 */ /* 0x000fe200078e0217 */
[----:B------:R-:W-:Y:S01]  /*84b0*/  SHF.R.S32.HI R0, RZ, 0x18, R73 ;  /* 0x00000018ff007819 */ /* 0x000fe20000011449 */
[C---:B------:R-:W-:Y:S01]  /*84c0*/  IMAD R21, R70.reuse, R25, RZ ;  /* 0x0000001946157224 */ /* 0x040fe200078e02ff */
[----:B------:R-:W-:Y:S01]  /*84d0*/  SHF.R.S32.HI R73, RZ, 0x18, R2 ;  /* 0x00000018ff497819 */ /* 0x000fe20000011402 */
[C---:B------:R-:W-:Y:S01]  /*84e0*/  IMAD R22, R70.reuse, R26, RZ ;  /* 0x0000001a46167224 */ /* 0x040fe200078e02ff */
[----:B------:R1:W-:Y:S01]  /*84f0*/  STS.128 [R135+UR44+0xa200], R88 ;  /* 0x00a2005887007988 */ /* 0x0003e20008000c2c */
[----:B------:R-:W-:Y:S01]  /*8500*/  IMAD R20, R3, R72, R20 ;  /* 0x0000004803147224 */ /* 0x000fe200078e0214 */
[----:B------:R-:W-:Y:S01]  /*8510*/  SHF.R.S32.HI R2, RZ, 0x18, R85 ;  /* 0x00000018ff027819 */ /* 0x000fe20000011455 */
[----:B------:R-:W-:Y:S01]  /*8520*/  IMAD R27, R70, R27, RZ ;  /* 0x0000001b461b7224 */ /* 0x000fe200078e02ff */
[----:B------:R-:W-:Y:S01]  /*8530*/  I2IP.S8.S32.SAT R100, R23, R18, RZ ;  /* 0x0000001217647239 */ /* 0x000fe200000014ff */
[-C--:B------:R-:W-:Y:S01]  /*8540*/  IMAD R21, R0, R72.reuse, R21 ;  /* 0x0000004800157224 */ /* 0x080fe200078e0215 */
[C---:B------:R-:W-:Y:S01]  /*8550*/  PRMT R3, R86.reuse, 0x8880, RZ ;  /* 0x0000888056037816 */ /* 0x040fe200000000ff */
[-C--:B------:R-:W-:Y:S01]  /*8560*/  IMAD R22, R73, R72.reuse, R22 ;  /* 0x0000004849167224 */ /* 0x080fe200078e0216 */
[----:B------:R-:W-:Y:S01]  /*8570*/  SHF.L.U32 R0, R86, 0x10, RZ ;  /* 0x0000001056007819 */ /* 0x000fe200000006ff */
[----:B------:R-:W-:Y:S01]  /*8580*/  IMAD R27, R2, R72, R27 ;  /* 0x00000048021b7224 */ /* 0x000fe200078e021b */
[----:B------:R-:W-:Y:S01]  /*8590*/  SHF.L.U32 R2, R86, 0x8, RZ ;  /* 0x0000000856027819 */ /* 0x000fe200000006ff */
[C---:B------:R-:W-:Y:S01]  /*85a0*/  IMAD R24, R70.reuse, R28, RZ ;  /* 0x0000001c46187224 */ /* 0x040fe200078e02ff */
[----:B------:R-:W-:Y:S01]  /*85b0*/  SHF.R.S32.HI R0, RZ, 0x18, R0 ;  /* 0x00000018ff007819 */ /* 0x000fe20000011400 */
[C---:B------:R-:W-:Y:S01]  /*85c0*/  IMAD R25, R70.reuse, R29, RZ ;  /* 0x0000001d46197224 */ /* 0x040fe200078e02ff */
        /* <DEDUP_REMOVED lines=10> */
[C---:B------:R-:W-:Y:S01]  /*8670*/  SHF.L.U32 R0, R87.reuse, 0x10, RZ ;  /* 0x0000001057007819 */ /* 0x040fe200000006ff */
        /* <DEDUP_REMOVED lines=13> */
[C---:B------:R-:W-:Y:S01]  /*8750*/  PRMT R3, R92.reuse, 0x8880, RZ ;  /* 0x000088805c037816 */ /* 0x040fe200000000ff */
[----:B------:R-:W-:Y:S01]  /*8760*/  IMAD R30, R73, R72, R30 ;  /* 0x00000048491e7224 */ /* 0x000fe200078e021e */
[----:B------:R-:W-:Y:S01]  /*8770*/  I2IP.S8.S32.SAT R102, R25, R24, R102 ;  /* 0x0000001819667239 */ /* 0x000fe20000001466 */
[----:B------:R-:W-:Y:S01]  /*8780*/  IMAD.U32 R0, R92, 0x10000, RZ ;  /* 0x000100005c007824 */ /* 0x000fe200078e00ff */
[----:B------:R-:W-:Y:S01]  /*8790*/  SHF.R.S32.HI R75, RZ, 0x18, R75 ;  /* 0x00000018ff4b7819 */ /* 0x000fe2000001144b */
[----:B------:R-:W-:Y:S01]  /*87a0*/  IMAD R35, R2, R72, R35 ;  /* 0x0000004802237224 */ /* 0x000fe200078e0223 */
[----:B------:R-:W-:Y:S01]  /*87b0*/  SHF.L.U32 R2, R92, 0x8, RZ ;  /* 0x000000085c027819 */ /* 0x000fe200000006ff */
[C---:B------:R-:W-:Y:S01]  /*87c0*/  IMAD R32, R70.reuse, R36, RZ ;  /* 0x0000002446207224 */ /* 0x040fe200078e02ff */
[----:B------:R-:W-:Y:S01]  /*87d0*/  SHF.R.S32.HI R0, RZ, 0x18, R0 ;  /* 0x00000018ff007819 */ /* 0x000fe20000011400 */
[C---:B------:R-:W-:Y:S01]  /*87e0*/  IMAD R33, R70.reuse, R37, RZ ;  /* 0x0000002546217224 */ /* 0x040fe200078e02ff */
[----:B------:R-:W-:Y:S01]  /*87f0*/  SHF.R.S32.HI R73, RZ, 0x18, R2 ;  /* 0x00000018ff497819 */ /* 0x000fe20000011402 */
[----:B------:R-:W-:Y:S01]  /*8800*/  IMAD R34, R70, R38, RZ ;  /* 0x0000002646227224 */ /* 0x000fe200078e02ff */
[----:B------:R-:W-:Y:S01]  /*8810*/  I2IP.S8.S32.SAT R103, R35, R30, RZ ;  /* 0x0000001e23677239 */ /* 0x000fe200000014ff */
[-C--:B------:R-:W-:Y:S01]  /*8820*/  IMAD R32, R3, R72.reuse, R32 ;  /* 0x0000004803207224 */ /* 0x080fe200078e0220 */
[----:B------:R-:W-:Y:S01]  /*8830*/  PRMT R3, R93, 0x8880, RZ ;  /* 0x000088805d037816 */ /* 0x000fe200000000ff */
[----:B------:R-:W-:Y:S01]  /*8840*/  IMAD R33, R0, R72, R33 ;  /* 0x0000004800217224 */ /* 0x000fe200078e0221 */
[----:B------:R-:W-:Y:S01]  /*8850*/  SHF.R.S32.HI R0, RZ, 0x18, R92 ;  /* 0x00000018ff007819 */ /* 0x000fe2000001145c */
[C---:B------:R-:W-:Y:S01]  /*8860*/  IMAD R39, R70.reuse, R39, RZ ;  /* 0x0000002746277224 */ /* 0x040fe200078e02ff */
[----:B------:R-:W-:Y:S01]  /*8870*/  I2IP.S8.S32.SAT R103, R29, R28, R103 ;  /* 0x0000001c1d677239 */ /* 0x000fe20000001467 */
[----:B------:R-:W-:Y:S01]  /*8880*/  IMAD R34, R73, R72, R34 ;  /* 0x0000004849227224 */ /* 0x000fe200078e0222 */
[C---:B------:R-:W-:Y:S01]  /*8890*/  SHF.L.U32 R73, R93.reuse, 0x10, RZ ;  /* 0x000000105d497819 */ /* 0x040fe200000006ff */
[----:B------:R-:W-:Y:S01]  /*88a0*/  IMAD R36, R70, R40, RZ ;  /* 0x0000002846247224 */ /* 0x000fe200078e02ff */
[----:B------:R-:W-:Y:S01]  /*88b0*/  SHF.L.U32 R2, R93, 0x8, RZ ;  /* 0x000000085d027819 */ /* 0x000fe200000006ff */
[----:B------:R-:W-:Y:S01]  /*88c0*/  IMAD R39, R0, R72, R39 ;  /* 0x0000004800277224 */ /* 0x000fe200078e0227 */
        /* <DEDUP_REMOVED lines=8> */
[----:B------:R-:W-:Y:S01]  /*8950*/  SHF.L.U32 R2, R94, 0x10, RZ ;  /* 0x000000105e027819 */ /* 0x000fe200000006ff */
[----:B------:R-:W-:Y:S01]  /*8960*/  IMAD R43, R70, R43, RZ ;  /* 0x0000002b462b7224 */ /* 0x000fe200078e02ff */
[----:B------:R-:W-:Y:S01]  /*8970*/  SHF.R.S32.HI R0, RZ, 0x18, R93 ;  /* 0x00000018ff007819 */ /* 0x000fe2000001145d */
        /* <DEDUP_REMOVED lines=11> */
[----:B------:R-:W-:Y:S01]  /*8a30*/  SHF.L.U32 R0, R95, 0x10, RZ ;  /* 0x000000105f007819 */ /* 0x000fe200000006ff */
[----:B------:R-:W-:Y:S01]  /*8a40*/  IMAD R47, R70, R47, RZ ;  /* 0x0000002f462f7224 */ /* 0x000fe200078e02ff */
[----:B------:R-:W-:Y:S01]  /*8a50*/  I2IP.S8.S32.SAT R109, R43, R38, RZ ;  /* 0x000000262b6d7239 */ /* 0x000fe200000014ff */
[----:B------:R-:W-:Y:S01]  /*8a60*/  IMAD R41, R2, R72, R41 ;  /* 0x0000004802297224 */ /* 0x000fe200078e0229 */
[C---:B------:R-:W-:Y:S01]  /*8a70*/  PRMT R3, R95.reuse, 0x8880, RZ ;  /* 0x000088805f037816 */ /* 0x040fe200000000ff */
[C---:B------:R-:W-:Y:S01]  /*8a80*/  IMAD R44, R70.reuse, R48, RZ ;  /* 0x00000030462c7224 */ /* 0x040fe200078e02ff */
[----:B------:R-:W-:Y:S01]  /*8a90*/  SHF.L.U32 R2, R95, 0x8, RZ ;  /* 0x000000085f027819 */ /* 0x000fe200000006ff */
[----:B------:R-:W-:Y:S01]  /*8aa0*/  IMAD R42, R73, R72, R42 ;  /* 0x00000048492a7224 */ /* 0x000fe200078e022a */
[----:B------:R-:W-:Y:S01]  /*8ab0*/  SHF.R.S32.HI R0, RZ, 0x18, R0 ;  /* 0x00000018ff007819 */ /* 0x000fe20000011400 */
[----:B------:R-:W-:Y:S01]  /*8ac0*/  IMAD R45, R70, R49, RZ ;  /* 0x00000031462d7224 */ /* 0x000fe200078e02ff */
[----:B------:R-:W-:Y:S01]  /*8ad0*/  I2IP.S8.S32.SAT R109, R37, R36, R109 ;  /* 0x00000024256d7239 */ /* 0x000fe2000000146d */
[----:B------:R-:W-:Y:S01]  /*8ae0*/  IMAD R47, R74, R72, R47 ;  /* 0x000000484a2f7224 */ /* 0x000fe200078e022f */
[----:B------:R-:W-:Y:S01]  /*8af0*/  SHF.R.S32.HI R73, RZ, 0x18, R2 ;  /* 0x00000018ff497819 */ /* 0x000fe20000011402 */
[C---:B------:R-:W-:Y:S01]  /*8b00*/  IMAD R46, R70.reuse, R50, RZ ;  /* 0x00000032462e7224 */ /* 0x040fe200078e02ff */
[----:B------:R-:W-:Y:S01]  /*8b10*/  SHF.R.S32.HI R2, RZ, 0x18, R95 ;  /* 0x00000018ff027819 */ /* 0x000fe2000001145f */
[----:B------:R-:W-:Y:S01]  /*8b20*/  IMAD R44, R3, R72, R44 ;  /* 0x00000048032c7224 */ /* 0x000fe200078e022c */
[----:B------:R-:W-:Y:S01]  /*8b30*/  I2IP.S8.S32.SAT R110, R47, R42, RZ ;  /* 0x0000002a2f6e7239 */ /* 0x000fe200000014ff */
[----:B------:R-:W-:Y:S01]  /*8b40*/  IMAD R51, R70, R51, RZ ;  /* 0x0000003346337224 */ /* 0x000fe200078e02ff */
[----:B------:R-:W-:Y:S01]  /*8b50*/  PRMT R3, R96, 0x8880, RZ ;  /* 0x0000888060037816 */ /* 0x000fe200000000ff */
[----:B------:R-:W-:Y:S01]  /*8b60*/  IMAD R45, R0, R72, R45 ;  /* 0x00000048002d7224 */ /* 0x000fe200078e022d */
[----:B------:R-:W-:Y:S01]  /*8b70*/  I2IP.S8.S32.SAT R110, R41, R40, R110 ;  /* 0x00000028296e7239 */ /* 0x000fe2000000146e */
[----:B------:R-:W-:Y:S01]  /*8b80*/  IMAD R48, R70, R52, RZ ;  /* 0x0000003446307224 */ /* 0x000fe200078e02ff */
[----:B------:R-:W-:Y:S01]  /*8b90*/  SHF.L.U32 R74, R97, 0x10, RZ ;  /* 0x00000010614a7819 */ /* 0x000fe200000006ff */
[-C--:B------:R-:W-:Y:S01]  /*8ba0*/  IMAD R46, R73, R72.reuse, R46 ;  /* 0x00000048492e7224 */ /* 0x080fe200078e022e */
[----:B------:R-:W-:Y:S01]  /*8bb0*/  PRMT R73, R97, 0x8880, RZ ;  /* 0x0000888061497816 */ /* 0x000fe200000000ff */
[-C--:B------:R-:W-:Y:S01]  /*8bc0*/  IMAD R51, R2, R72.reuse, R51 ;  /* 0x0000004802337224 */ /* 0x080fe200078e0233 */
[----:B------:R-:W-:Y:S01]  /*8bd0*/  SHF.R.S32.HI R74, RZ, 0x18, R74 ;  /* 0x00000018ff4a7819 */ /* 0x000fe2000001144a */
[C---:B------:R-:W-:Y:S01]  /*8be0*/  IMAD.U32 R0, R96.reuse, 0x10000, RZ ;  /* 0x0001000060007824 */ /* 0x040fe200078e00ff */
        /* <DEDUP_REMOVED lines=10> */
[----:B------:R-:W-:Y:S01]  /*8c90*/  SHF.R.S32.HI R0, RZ, 0x18, R97 ;  /* 0x00000018ff007819 */ /* 0x000fe20000011461 */
[----:B------:R-:W-:Y:S01]  /*8ca0*/  IMAD R50, R3, R72, R50 ;  /* 0x0000004803327224 */ /* 0x000fe200078e0232 */
[----:B------:R-:W-:Y:S01]  /*8cb0*/  SHF.L.U32 R3, R97, 0x8, RZ ;  /* 0x0000000861037819 */ /* 0x000fe200000006ff */
[C---:B------:R-:W-:Y:S01]  /*8cc0*/  IMAD R52, R70.reuse, R56, RZ ;  /* 0x0000003846347224 */ /* 0x040fe200078e02ff */
[----:B------:R-:W-:Y:S01]  /*8cd0*/  I2IP.S8.S32.SAT R111, R45, R44, R111 ;  /* 0x0000002c2d6f7239 */ /* 0x000fe2000000146f */
[----:B------:R-:W-:Y:S01]  /*8ce0*/  IMAD R53, R70, R57, RZ ;  /* 0x0000003946357224 */ /* 0x000fe200078e02ff */
[----:B------:R-:W-:Y:S01]  /*8cf0*/  SHF.R.S32.HI R3, RZ, 0x18, R3 ;  /* 0x00000018ff037819 */ /* 0x000fe20000011403 */
[----:B------:R-:W-:Y:S01]  /*8d00*/  IMAD R55, R2, R72, R55 ;  /* 0x0000004802377224 */ /* 0x000fe200078e0237 */
[----:B------:R-:W-:Y:S01]  /*8d10*/  SHF.L.U32 R2, R98, 0x10, RZ ;  /* 0x0000001062027819 */ /* 0x000fe200000006ff */
[C---:B------:R-:W-:Y:S01]  /*8d20*/  IMAD R54, R70.reuse, R58, RZ ;  /* 0x0000003a46367224 */ /* 0x040fe200078e02ff */
[----:B------:R1:W-:Y:S01]  /*8d30*/  STS.128 [R158+0xa200], R108 ;  /* 0x00a2006c9e007388 */ /* 0x0003e20000000c00 */
[----:B------:R-:W-:Y:S01]  /*8d40*/  IMAD R52, R73, R72, R52 ;  /* 0x0000004849347224 */ /* 0x000fe200078e0234 */
[----:B------:R-:W-:Y:S01]  /*8d50*/  I2IP.S8.S32.SAT R112, R55, R50, RZ ;  /* 0x0000003237707239 */ /* 0x000fe200000014ff */
[----:B------:R-:W-:Y:S01]  /*8d60*/  IMAD R59, R70, R59, RZ ;  /* 0x0000003b463b7224 */ /* 0x000fe200078e02ff */
[----:B------:R-:W-:Y:S01]  /*8d70*/  PRMT R73, R98, 0x8880, RZ ;  /* 0x0000888062497816 */ /* 0x000fe200000000ff */
[----:B------:R-:W-:Y:S01]  /*8d80*/  IMAD R53, R74, R72, R53 ;  /* 0x000000484a357224 */ /* 0x000fe200078e0235 */
[----:B------:R-:W-:Y:S01]  /*8d90*/  I2IP.S8.S32.SAT R112, R49, R48, R112 ;  /* 0x0000003031707239 */ /* 0x000fe20000001470 */
[C---:B------:R-:W-:Y:S01]  /*8da0*/  IMAD R56, R70.reuse, R60, RZ ;  /* 0x0000003c46387224 */ /* 0x040fe200078e02ff */
[----:B------:R-:W-:Y:S01]  /*8db0*/  SHF.R.S32.HI R2, RZ, 0x18, R2 ;  /* 0x00000018ff027819 */ /* 0x000fe20000011402 */
[-C--:B------:R-:W-:Y:S01]  /*8dc0*/  IMAD R54, R3, R72.reuse, R54 ;  /* 0x0000004803367224 */ /* 0x080fe200078e0236 */
[----:B------:R-:W-:Y:S01]  /*8dd0*/  PRMT R3, R99, 0x8880, RZ ;  /* 0x0000888063037816 */ /* 0x000fe200000000ff */
[----:B------:R-:W-:Y:S01]  /*8de0*/  IMAD R57, R70, R61, RZ ;  /* 0x0000003d46397224 */ /* 0x000fe200078e02ff */
[----:B------:R-:W-:Y:S01]  /*8df0*/  SHF.R.S32.HI R74, RZ, 0x18, R99 ;  /* 0x00000018ff4a7819 */ /* 0x000fe20000011463 */
[-C--:B------:R-:W-:Y:S01]  /*8e00*/  IMAD R59, R0, R72.reuse, R59 ;  /* 0x00000048003b7224 */ /* 0x080fe200078e023b */
[----:B------:R-:W-:Y:S01]  /*8e10*/  SHF.R.S32.HI R0, RZ, 0x18, R98 ;  /* 0x00000018ff007819 */ /* 0x000fe20000011462 */
[----:B------:R-:W-:Y:S01]  /*8e20*/  IMAD R56, R73, R72, R56 ;  /* 0x0000004849387224 */ /* 0x000fe200078e0238 */
[----:B------:R-:W-:Y:S01]  /*8e30*/  SHF.L.U32 R73, R99, 0x8, RZ ;  /* 0x0000000863497819 */ /* 0x000fe200000006ff */
[----:B------:R-:W-:Y:S01]  /*8e40*/  IMAD R58, R70, R62, RZ ;  /* 0x0000003e463a7224 */ /* 0x000fe200078e02ff */
[----:B------:R-:W-:Y:S01]  /*8e50*/  I2IP.S8.S32.SAT R113, R59, R54, RZ ;  /* 0x000000363b717239 */ /* 0x000fe200000014ff */
[----:B------:R-:W-:Y:S01]  /*8e60*/  IMAD R57, R2, R72, R57 ;  /* 0x0000004802397224 */ /* 0x000fe200078e0239 */
[----:B------:R-:W-:Y:S01]  /*8e70*/  SHF.L.U32 R2, R99, 0x10, RZ ;  /* 0x0000001063027819 */ /* 0x000fe200000006ff */
[C---:B------:R-:W-:Y:S01]  /*8e80*/  IMAD R63, R70.reuse, R63, RZ ;  /* 0x0000003f463f7224 */ /* 0x040fe200078e02ff */
[----:B------:R-:W-:Y:S01]  /*8e90*/  SHF.R.S32.HI R73, RZ, 0x18, R73 ;  /* 0x00000018ff497819 */ /* 0x000fe20000011449 */
[C---:B------:R-:W-:Y:S01]  /*8ea0*/  IMAD R60, R70.reuse, R64, RZ ;  /* 0x00000040463c7224 */ /* 0x040fe200078e02ff */
[----:B------:R-:W-:Y:S01]  /*8eb0*/  SHF.R.S32.HI R2, RZ, 0x18, R2 ;  /* 0x00000018ff027819 */ /* 0x000fe20000011402 */
[----:B------:R-:W-:Y:S01]  /*8ec0*/  IMAD R58, R75, R72, R58 ;  /* 0x000000484b3a7224 */ /* 0x000fe200078e023a */
[----:B------:R-:W-:Y:S01]  /*8ed0*/  I2IP.S8.S32.SAT R113, R53, R52, R113 ;  /* 0x0000003435717239 */ /* 0x000fe20000001471 */
[----:B------:R-:W-:Y:S02]  /*8ee0*/  IMAD R61, R70, R65, RZ ;  /* 0x00000041463d7224 */ /* 0x000fe400078e02ff */
[-C--:B------:R-:W-:Y:S02]  /*8ef0*/  IMAD R63, R0, R72.reuse, R63 ;  /* 0x00000048003f7224 */ /* 0x080fe400078e023f */
[----:B------:R-:W-:Y:S01]  /*8f00*/  IMAD R60, R3, R72, R60 ;  /* 0x00000048033c7224 */ /* 0x000fe200078e023c */
[----:B------:R-:W-:Y:S01]  /*8f10*/  @P6 SHF.L.U32 R3, R147, 0x1f, RZ ;  /* 0x0000001f93036819 */ /* 0x000fe200000006ff */
        /* <DEDUP_REMOVED lines=8> */
[----:B------:R-:W-:Y:S02]  /*8fa0*/  I2IP.S8.S32.SAT R115, R61, R60, R0 ;  /* 0x0000003c3d737239 */ /* 0x000fe40000001400 */
[----:B------:R-:W-:Y:S03]  /*8fb0*/  LEA R0, R148, UR44, 0x3 ;  /* 0x0000002c94007c11 */ /* 0x000fe6000f8e18ff */
        /* <DEDUP_REMOVED lines=9> */
[----:B------:R-:W-:Y:S02]  /*9050*/  UIADD3 UR4, UP0, UPT, UR62, 0x680, URZ ;  /* 0x000006803e047890 */ /* 0x000fe4000ff1e0ff */
[----:B------:R-:W-:Y:S02]  /*9060*/  UIADD3 UR9, UPT, UPT, UR49, 0x40, URZ ;  /* 0x0000004031097890 */ /* 0x000fe4000fffe0ff */
[----:B------:R-:W-:Y:S02]  /*9070*/  UIADD3 UR8, UPT, UPT, UR44, 0xa200, URZ ;  /* 0x0000a2002c087890 */ /* 0x000fe4000fffe0ff */
[----:B------:R-:W-:Y:S01]  /*9080*/  UIADD3.X UR5, UPT, UPT, URZ, UR63, URZ, UP0, !UPT ;  /* 0x0000003fff057290 */ /* 0x000fe200087fe4ff */
[----:B------:R-:W-:Y:S01]  /*9090*/  UMOV UR10, UR50 ;  /* 0x00000032000a7c82 */ /* 0x000fe20008000000 */
[----:B------:R-:W-:Y:S07]  /*90a0*/  UMOV UR11, UR36 ;  /* 0x00000024000b7c82 */ /* 0x000fee0008000000 */
[----:B------:R2:W-:Y:S01]  /*90b0*/  UTMASTG.3D [UR8], [UR4] ;  /* 0x00000008040073b5 */ /* 0x0005e20008010000 */
[----:B------:R0:W-:Y:S01]  /*90c0*/  UTMACMDFLUSH ;  /* 0x00000000000079b7 */ /* 0x0001e20000000000 */
[----:B--2---:R-:W-:Y:S04]  /*90d0*/  DEPBAR.LE SB0, 0x1 ;  /* 0x000080400000791a */ /* 0x004fe80000000000 */
.L_x_124:
[----:B------:R-:W-:Y:S05]  /*90e0*/  BSYNC.RECONVERGENT B0 ;  /* 0x0000000000007941 */ /* 0x000fea0003800200 */
.L_x_123:
        /* <DEDUP_REMOVED lines=16> */
.L_x_128:
[----:B------:R-:W-:Y:S05]  /*91f0*/  BSYNC B0 ;  /* 0x0000000000007941 */ /* 0x000fea0003800000 */
.L_x_127:
        /* <DEDUP_REMOVED lines=20> */
.L_x_126:
[----:B------:R-:W-:Y:S05]  /*9340*/  BSYNC B1 ;  /* 0x0000000000017941 */ /* 0x000fea0003800000 */
.L_x_125:
        /* <DEDUP_REMOVED lines=21> */
.L_x_130:
        /* <DEDUP_REMOVED lines=8> */
[----:B------:R-:W-:Y:S01]  /*9520*/  ISETP.NE.AND P0, PT, R155, RZ, PT ;  /* 0x000000ff9b00720c */ /* 0x000fe20003f05270 */
[----:B------:R-:W2:Y:S01]  /*9530*/  LDTM.x64 R4, tmem[UR4+0x80] ;  /* 0x00008004000479ee */ /* 0x000ea20008340000 */
[----:B------:R-:W-:Y:S01]  /*9540*/  ISETP.NE.AND P6, PT, R106, RZ, PT ;  /* 0x000000ff6a00720c */ /* 0x000fe20003fc5270 */
[C---:B--2---:R-:W-:Y:S02]  /*9550*/  IMAD R0, R70.reuse, R4, RZ ;  /* 0x0000000446007224 */ /* 0x044fe400078e02ff */
[C---:B------:R-:W-:Y:S02]  /*9560*/  IMAD R3, R70.reuse, R6, RZ ;  /* 0x0000000646037224 */ /* 0x040fe400078e02ff */
[C---:B------:R-:W-:Y:S02]  /*9570*/  IMAD R4, R70.reuse, R8, RZ ;  /* 0x0000000846047224 */ /* 0x040fe400078e02ff */
[C---:B------:R-:W-:Y:S02]  /*9580*/  IMAD R6, R70.reuse, R10, RZ ;  /* 0x0000000a46067224 */ /* 0x040fe400078e02ff */
[C---:B------:R-:W-:Y:S02]  /*9590*/  IMAD R2, R70.reuse, R5, RZ ;  /* 0x0000000546027224 */ /* 0x040fe400078e02ff */
[C---:B------:R-:W-:Y:S02]  /*95a0*/  IMAD R8, R70.reuse, R12, RZ ;  /* 0x0000000c46087224 */ /* 0x040fe400078e02ff */
[C---:B------:R-:W-:Y:S02]  /*95b0*/  IMAD R10, R70.reuse, R14, RZ ;  /* 0x0000000e460a7224 */ /* 0x040fe400078e02ff */
[C---:B------:R-:W-:Y:S02]  /*95c0*/  IMAD R5, R70.reuse, R9, RZ ;  /* 0x0000000946057224 */ /* 0x040fe400078e02ff */
[----:B------:R-:W-:Y:S01]  /*95d0*/  IMAD R0, R73, R72, R0 ;  /* 0x0000004849007224 */ /* 0x000fe200078e0200 */
[----:B------:R-:W-:Y:S01]  /*95e0*/  SHF.L.U32 R73, R81, 0x8, RZ ;  /* 0x0000000851497819 */ /* 0x000fe200000006ff */
[C---:B------:R-:W-:Y:S02]  /*95f0*/  IMAD R12, R70.reuse, R16, RZ ;  /* 0x00000010460c7224 */ /* 0x040fe400078e02ff */
[C---:B------:R-:W-:Y:S01]  /*9600*/  IMAD R14, R70.reuse, R18, RZ ;  /* 0x00000012460e7224 */ /* 0x040fe200078e02ff */
[----:B------:R-:W-:Y:S01]  /*9610*/  SHF.R.S32.HI R73, RZ, 0x18, R73 ;  /* 0x00000018ff497819 */ /* 0x000fe20000011449 */
[C---:B------:R-:W-:Y:S02]  /*9620*/  IMAD R9, R70.reuse, R13, RZ ;  /* 0x0000000d46097224 */ /* 0x040fe400078e02ff */
[C---:B------:R-:W-:Y:S02]  /*9630*/  IMAD R16, R70.reuse, R20, RZ ;  /* 0x0000001446107224 */ /* 0x040fe400078e02ff */
[C---:B------:R-:W-:Y:S02]  /*9640*/  IMAD R18, R70.reuse, R22, RZ ;  /* 0x0000001646127224 */ /* 0x040fe400078e02ff */
[C---:B------:R-:W-:Y:S02]  /*9650*/  IMAD R13, R70.reuse, R17, RZ ;  /* 0x00000011460d7224 */ /* 0x040fe400078e02ff */
[C---:B------:R-:W-:Y:S02]  /*9660*/  IMAD R20, R70.reuse, R24, RZ ;  /* 0x0000001846147224 */ /* 0x040fe400078e02ff */
[C---:B------:R-:W-:Y:S02]  /*9670*/  IMAD R22, R70.reuse, R26, RZ ;  /* 0x0000001a46167224 */ /* 0x040fe400078e02ff */
[----:B------:R-:W-:Y:S02]  /*9680*/  IMAD R2, R75, R72, R2 ;  /* 0x000000484b027224 */ /* 0x000fe400078e0202 */
[C---:B------:R-:W-:Y:S02]  /*9690*/  IMAD R17, R70.reuse, R21, RZ ;  /* 0x0000001546117224 */ /* 0x040fe400078e02ff */
        /* <DEDUP_REMOVED lines=18> */
[C---:B------:R-:W-:Y:S01]  /*97c0*/  IMAD R60, R70.reuse, R64, RZ ;  /* 0x00000040463c7224 */ /* 0x040fe200078e02ff */
[----:B------:R-:W-:Y:S01]  /*97d0*/  SHF.R.S32.HI R64, RZ, 0x18, R80 ;  /* 0x00000018ff407819 */ /* 0x000fe20000011450 */
[C---:B------:R-:W-:Y:S02]  /*97e0*/  IMAD R26, R70.reuse, R30, RZ ;  /* 0x0000001e461a7224 */ /* 0x040fe400078e02ff */
[C---:B------:R-:W-:Y:S02]  /*97f0*/  IMAD R30, R70.reuse, R34, RZ ;  /* 0x00000022461e7224 */ /* 0x040fe400078e02ff */
[C---:B------:R-:W-:Y:S02]  /*9800*/  IMAD R57, R70.reuse, R61, RZ ;  /* 0x0000003d46397224 */ /* 0x040fe400078e02ff */
[C---:B------:R-:W-:Y:S01]  /*9810*/  IMAD R61, R70.reuse, R65, RZ ;  /* 0x00000041463d7224 */ /* 0x040fe200078e02ff */
[C---:B------:R-:W-:Y:S01]  /*9820*/  PRMT R65, R81.reuse, 0x8880, RZ ;  /* 0x0000888051417816 */ /* 0x040fe200000000ff */
[C---:B------:R-:W-:Y:S02]  /*9830*/  IMAD R34, R70.reuse, R38, RZ ;  /* 0x0000002646227224 */ /* 0x040fe400078e02ff */
[----:B------:R-:W-:Y:S02]  /*9840*/  IMAD R38, R70, R42, RZ ;  /* 0x0000002a46267224 */ /* 0x000fe400078e02ff */
[----:B------:R-:W-:Y:S01]  /*9850*/  IMAD R3, R74, R72, R3 ;  /* 0x000000484a037224 */ /* 0x000fe200078e0203 */
[----:B------:R-:W-:Y:S01]  /*9860*/  SHF.R.S32.HI R74, RZ, 0x18, R81 ;  /* 0x00000018ff4a7819 */ /* 0x000fe20000011451 */
[C---:B------:R-:W-:Y:S02]  /*9870*/  IMAD R42, R70.reuse, R46, RZ ;  /* 0x0000002e462a7224 */ /* 0x040fe400078e02ff */
[C---:B------:R-:W-:Y:S02]  /*9880*/  IMAD R46, R70.reuse, R50, RZ ;  /* 0x00000032462e7224 */ /* 0x040fe400078e02ff */
[C---:B------:R-:W-:Y:S02]  /*9890*/  IMAD R51, R70.reuse, R51, RZ ;  /* 0x0000003346337224 */ /* 0x040fe400078e02ff */
[C---:B------:R-:W-:Y:S02]  /*98a0*/  IMAD R50, R70.reuse, R54, RZ ;  /* 0x0000003646327224 */ /* 0x040fe400078e02ff */
[C---:B------:R-:W-:Y:S02]  /*98b0*/  IMAD R54, R70.reuse, R58, RZ ;  /* 0x0000003a46367224 */ /* 0x040fe400078e02ff */
[C---:B------:R-:W-:Y:S02]  /*98c0*/  IMAD R58, R70.reuse, R62, RZ ;  /* 0x0000003e463a7224 */ /* 0x040fe400078e02ff */
[C---:B------:R-:W-:Y:S01]  /*98d0*/  IMAD R62, R70.reuse, R66, RZ ;  /* 0x00000042463e7224 */ /* 0x040fe200078e02ff */
[----:B------:R-:W-:Y:S01]  /*98e0*/  SHF.L.U32 R66, R81, 0x10, RZ ;  /* 0x0000001051427819 */ /* 0x000fe200000006ff */
[C---:B------:R-:W-:Y:S02]  /*98f0*/  IMAD R7, R70.reuse, R7, RZ ;  /* 0x0000000746077224 */ /* 0x040fe400078e02ff */
[----:B------:R-:W-:Y:S01]  /*9900*/  IMAD R11, R70, R11, RZ ;  /* 0x0000000b460b7224 */ /* 0x000fe200078e02ff */
[----:B------:R-:W-:Y:S01]  /*9910*/  SHF.R.S32.HI R66, RZ, 0x18, R66 ;  /* 0x00000018ff427819 */ /* 0x000fe20000011442 */
[-C--:B------:R-:W-:Y:S01]  /*9920*/  IMAD R7, R64, R72.reuse, R7 ;  /* 0x0000004840077224 */ /* 0x080fe200078e0207 */
[C---:B------:R-:W-:Y:S01]  /*9930*/  PRMT R64, R82.reuse, 0x8880, RZ ;  /* 0x0000888052407816 */ /* 0x040fe200000000ff */
[-C--:B------:R-:W-:Y:S01]  /*9940*/  IMAD R4, R65, R72.reuse, R4 ;  /* 0x0000004841047224 */ /* 0x080fe200078e0204 */
[----:B------:R-:W-:Y:S01]  /*9950*/  SHF.L.U32 R65, R82, 0x10, RZ ;  /* 0x0000001052417819 */ /* 0x000fe200000006ff */
[-C--:B------:R-:W-:Y:S02]  /*9960*/  IMAD R5, R66, R72.reuse, R5 ;  /* 0x0000004842057224 */ /* 0x080fe400078e0205 */
[-C--:B------:R-:W-:Y:S01]  /*9970*/  IMAD R6, R73, R72.reuse, R6 ;  /* 0x0000004849067224 */ /* 0x080fe200078e0206 */
[----:B------:R-:W-:Y:S01]  /*9980*/  I2IP.S8.S32.SAT R73, R7, R3, RZ ;  /* 0x0000000307497239 */ /* 0x000fe200000014ff */
[----:B------:R-:W-:Y:S01]  /*9990*/  IMAD R11, R74, R72, R11 ;  /* 0x000000484a0b7224 */ /* 0x000fe200078e020b */
[----:B------:R-:W-:Y:S01]  /*99a0*/  SHF.L.U32 R7, R82, 0x8, RZ ;  /* 0x0000000852077819 */ /* 0x000fe200000006ff */
[C---:B------:R-:W-:Y:S01]  /*99b0*/  IMAD R15, R70.reuse, R15, RZ ;  /* 0x0000000f460f7224 */ /* 0x040fe200078e02ff */
[----:B------:R-:W-:Y:S01]  /*99c0*/  MOV R3, R64 ;  /* 0x0000004000037202 */ /* 0x000fe20000000f00 */
[C---:B------:R-:W-:Y:S01]  /*99d0*/  IMAD R19, R70.reuse, R19, RZ ;  /* 0x0000001346137224 */ /* 0x040fe200078e02ff */
[----:B------:R-:W-:Y:S01]  /*99e0*/  I2IP.S8.S32.SAT R11, R11, R6, RZ ;  /* 0x000000060b0b7239 */ /* 0x000fe200000014ff */
[C---:B------:R-:W-:Y:S01]  /*99f0*/  IMAD R23, R70.reuse, R23, RZ ;  /* 0x0000001746177224 */ /* 0x040fe200078e02ff */
[----:B------:R-:W-:Y:S01]  /*9a00*/  SHF.R.S32.HI R6, RZ, 0x18, R65 ;  /* 0x00000018ff067819 */ /* 0x000fe20000011441 */
[----:B------:R-:W-:Y:S01]  /*9a10*/  IMAD R8, R3, R72, R8 ;  /* 0x0000004803087224 */ /* 0x000fe200078e0208 */
[----:B------:R-:W-:Y:S01]  /*9a20*/  SHF.R.S32.HI R7, RZ, 0x18, R7 ;  /* 0x00000018ff077819 */ /* 0x000fe20000011407 */
[----:B------:R-:W-:Y:S01]  /*9a30*/  IMAD R27, R70, R27, RZ ;  /* 0x0000001b461b7224 */ /* 0x000fe200078e02ff */
[----:B-1----:R-:W-:Y:S01]  /*9a40*/  I2IP.S8.S32.SAT R88, R2, R0, R73 ;  /* 0x0000000002587239 */ /* 0x002fe20000001449 */
[-C--:B------:R-:W-:Y:S01]  /*9a50*/  IMAD R9, R6, R72.reuse, R9 ;  /* 0x0000004806097224 */ /* 0x080fe200078e0209 */
[----:B------:R-:W-:Y:S01]  /*9a60*/  SHF.L.U32 R2, R83, 0x10, RZ ;  /* 0x0000001053027819 */ /* 0x000fe200000006ff */
[----:B------:R-:W-:Y:S01]  /*9a70*/  IMAD R10, R7, R72, R10 ;  /* 0x00000048070a7224 */ /* 0x000fe200078e020a */
[----:B------:R-:W-:Y:S01]  /*9a80*/  SHF.R.S32.HI R0, RZ, 0x18, R82 ;  /* 0x00000018ff007819 */ /* 0x000fe20000011452 */
[C---:B------:R-:W-:Y:S01]  /*9a90*/  IMAD R31, R70.reuse, R31, RZ ;  /* 0x0000001f461f7224 */ /* 0x040fe200078e02ff */
[----:B------:R-:W-:Y:S01]  /*9aa0*/  I2IP.S8.S32.SAT R89, R5, R4, R11 ;  /* 0x0000000405597239 */ /* 0x000fe2000000140b */
[----:B------:R-:W-:Y:S01]  /*9ab0*/  IMAD R35, R70, R35, RZ ;  /* 0x0000002346237224 */ /* 0x000fe200078e02ff */
[C---:B------:R-:W-:Y:S01]  /*9ac0*/  PRMT R3, R83.reuse, 0x8880, RZ ;  /* 0x0000888053037816 */ /* 0x040fe200000000ff */
[-C--:B------:R-:W-:Y:S01]  /*9ad0*/  IMAD R15, R0, R72.reuse, R15 ;  /* 0x00000048000f7224 */ /* 0x080fe200078e020f */
[----:B------:R-:W-:Y:S01]  /*9ae0*/  SHF.L.U32 R5, R83, 0x8, RZ ;  /* 0x0000000853057819 */ /* 0x000fe200000006ff */
[C---:B------:R-:W-:Y:S01]  /*9af0*/  IMAD R39, R70.reuse, R39, RZ ;  /* 0x0000002746277224 */ /* 0x040fe200078e02ff */
[----:B------:R-:W-:Y:S01]  /*9b00*/  SHF.R.S32.HI R2, RZ, 0x18, R2 ;  /* 0x00000018ff027819 */ /* 0x000fe20000011402 */
[-C--:B------:R-:W-:Y:S01]  /*9b10*/  IMAD R12, R3, R72.reuse, R12 ;  /* 0x00000048030c7224 */ /* 0x080fe200078e020c */
[----:B------:R-:W-:Y:S01]  /*9b20*/  SHF.R.S32.HI R5, RZ, 0x18, R5 ;  /* 0x00000018ff057819 */ /* 0x000fe20000011405 */
[----:B------:R-:W-:Y:S01]  /*9b30*/  IMAD R43, R70, R43, RZ ;  /* 0x0000002b462b7224 */ /* 0x000fe200078e02ff */
[----:B------:R-:W-:Y:S01]  /*9b40*/  SHF.R.S32.HI R4, RZ, 0x18, R83 ;  /* 0x00000018ff047819 */ /* 0x000fe20000011453 */
[-C--:B------:R-:W-:Y:S01]  /*9b50*/  IMAD R13, R2, R72.reuse, R13 ;  /* 0x00000048020d7224 */ /* 0x080fe200078e020d */
[C---:B------:R-:W-:Y:S01]  /*9b60*/  SHF.L.U32 R0, R84.reuse, 0x10, RZ ;  /* 0x0000001054007819 */ /* 0x040fe200000006ff */
[-C--:B------:R-:W-:Y:S01]  /*9b70*/  IMAD R14, R5, R72.reuse, R14 ;  /* 0x00000048050e7224 */ /* 0x080fe200078e020e */
[C---:B------:R-:W-:Y:S01]  /*9b80*/  PRMT R3, R84.reuse, 0x8880, RZ ;  /* 0x0000888054037816 */ /* 0x040fe200000000ff */
[----:B------:R-:W-:Y:S01]  /*9b90*/  IMAD.SHL.U32 R2, R84, 0x100, RZ ;  /* 0x0000010054027824 */ /* 0x000fe200078e00ff */
[----:B------:R-:W-:Y:S01]  /*9ba0*/  SHF.R.S32.HI R0, RZ, 0x18, R0 ;  /* 0x00000018ff007819 */ /* 0x000fe20000011400 */
[-C--:B------:R-:W-:Y:S01]  /*9bb0*/  IMAD R19, R4, R72.reuse, R19 ;  /* 0x0000004804137224 */ /* 0x080fe200078e0213 */
[----:B------:R-:W-:Y:S01]  /*9bc0*/  SHF.L.U32 R4, R85, 0x10, RZ ;  /* 0x0000001055047819 */ /* 0x000fe200000006ff */
[-C--:B------:R-:W-:Y:S01]  /*9bd0*/  IMAD R16, R3, R72.reuse, R16 ;  /* 0x0000004803107224 */ /* 0x080fe200078e0210 */
[----:B------:R-:W-:Y:S01]  /*9be0*/  SHF.R.S32.HI R5, RZ, 0x18, R2 ;  /* 0x00000018ff057819 */ /* 0x000fe20000011402 */
[-C--:B------:R-:W-:Y:S01]  /*9bf0*/  IMAD R17, R0, R72.reuse, R17 ;  /* 0x0000004800117224 */ /* 0x080fe200078e0211 */
[----:B------:R-:W-:Y:S01]  /*9c00*/  SHF.R.S32.HI R0, RZ, 0x18, R84 ;  /* 0x00000018ff007819 */ /* 0x000fe20000011454 */
[----:B------:R-:W-:Y:S01]  /*9c10*/  IMAD R47, R70, R47, RZ ;  /* 0x0000002f462f7224 */ /* 0x000fe200078e02ff */
[----:B------:R-:W-:Y:S01]  /*9c20*/  PRMT R3, R85, 0x8880, RZ ;  /* 0x0000888055037816 */ /* 0x000fe200000000ff */
[-C--:B------:R-:W-:Y:S01]  /*9c30*/  IMAD R18, R5, R72.reuse, R18 ;  /* 0x0000004805127224 */ /* 0x080fe200078e0212 */
[----:B------:R-:W-:Y:S01]  /*9c40*/  SHF.L.U32 R2, R85, 0x8, RZ ;  /* 0x0000000855027819 */ /* 0x000fe200000006ff */
[-C--:B------:R-:W-:Y:S01]  /*9c50*/  IMAD R23, R0, R72.reuse, R23 ;  /* 0x0000004800177224 */ /* 0x080fe200078e0217 */
        /* <DEDUP_REMOVED lines=8> */
[----:B------:R-:W-:Y:S01]  /*9ce0*/  PRMT R3, R86, 0x8880, RZ ;  /* 0x0000888056037816 */ /* 0x000fe200000000ff */
        /* <DEDUP_REMOVED lines=9> */
[----:B------:R-:W-:Y:S01]  /*9d80*/  SHF.L.U32 R0, R87, 0x10, RZ ;  /* 0x0000001057007819 */ /* 0x000fe200000006ff */
[-C--:B------:R-:W-:Y:S01]  /*9d90*/  IMAD R26, R5, R72.reuse, R26 ;  /* 0x00000048051a7224 */ /* 0x080fe200078e021a */
[C---:B------:R-:W-:Y:S01]  /*9da0*/  PRMT R3, R87.reuse, 0x8880, RZ ;  /* 0x0000888057037816 */ /* 0x040fe200000000ff */
[-C--:B------:R-:W-:Y:S01]  /*9db0*/  IMAD R31, R2, R72.reuse, R31 ;  /* 0x00000048021f7224 */ /* 0x080fe200078e021f */
[----:B------:R-:W-:Y:S01]  /*9dc0*/  SHF.L.U32 R2, R87, 0x8, RZ ;  /* 0x0000000857027819 */ /* 0x000fe200000006ff */
[----:B------:R-:W-:Y:S01]  /*9dd0*/  IMAD R67, R70, R67, RZ ;  /* 0x0000004346437224 */ /* 0x000fe200078e02ff */
[----:B------:R-:W-:Y:S01]  /*9de0*/  SHF.R.S32.HI R0, RZ, 0x18, R0 ;  /* 0x00000018ff007819 */ /* 0x000fe20000011400 */
[-C--:B------:R-:W-:Y:S01]  /*9df0*/  IMAD R28, R3, R72.reuse, R28 ;  /* 0x00000048031c7224 */ /* 0x080fe200078e021c */
[----:B------:R-:W-:Y:S02]  /*9e00*/  SHF.R.S32.HI R5, RZ, 0x18, R2 ;  /* 0x00000018ff057819 */ /* 0x000fe40000011402 */
[----:B------:R-:W-:Y:S01]  /*9e10*/  SHF.R.S32.HI R2, RZ, 0x18, R87 ;  /* 0x00000018ff027819 */ /* 0x000fe20000011457 */
[-C--:B------:R-:W-:Y:S01]  /*9e20*/  IMAD R29, R0, R72.reuse, R29 ;  /* 0x00000048001d7224 */ /* 0x080fe200078e021d */
[C---:B------:R-:W-:Y:S01]  /*9e30*/  PRMT R3, R92.reuse, 0x8880, RZ ;  /* 0x000088805c037816 */ /* 0x040fe200000000ff */
[----:B------:R-:W-:Y:S01]  /*9e40*/  IMAD.U32 R0, R92, 0x10000, RZ ;  /* 0x000100005c007824 */ /* 0x000fe200078e00ff */
[----:B------:R-:W-:Y:S01]  /*9e50*/  SHF.L.U32 R4, R93, 0x10, RZ ;  /* 0x000000105d047819 */ /* 0x000fe200000006ff */
[----:B------:R-:W-:Y:S01]  /*9e60*/  IMAD R30, R5, R72, R30 ;  /* 0x00000048051e7224 */ /* 0x000fe200078e021e */
[----:B------:R-:W-:Y:S01]  /*9e70*/  I2IP.S8.S32.SAT R10, R15, R10, RZ ;  /* 0x0000000a0f0a7239 */ /* 0x000fe200000014ff */
[-C--:B------:R-:W-:Y:S01]  /*9e80*/  IMAD R35, R2, R72.reuse, R35 ;  /* 0x0000004802237224 */ /* 0x080fe200078e0223 */
[----:B------:R-:W-:Y:S01]  /*9e90*/  SHF.L.U32 R2, R92, 0x8, RZ ;  /* 0x000000085c027819 */ /* 0x000fe200000006ff */
[-C--:B------:R-:W-:Y:S01]  /*9ea0*/  IMAD R32, R3, R72.reuse, R32 ;  /* 0x0000004803207224 */ /* 0x080fe200078e0220 */
[----:B------:R-:W-:Y:S02]  /*9eb0*/  SHF.R.S32.HI R0, RZ, 0x18, R0 ;  /* 0x00000018ff007819 */ /* 0x000fe40000011400 */
[----:B------:R-:W-:Y:S02]  /*9ec0*/  SHF.R.S32.HI R5, RZ, 0x18, R2 ;  /* 0x00000018ff057819 */ /* 0x000fe40000011402 */
[----:B------:R-:W-:Y:S01]  /*9ed0*/  PRMT R3, R93, 0x8880, RZ ;  /* 0x000088805d037816 */ /* 0x000fe200000000ff */
[-C--:B------:R-:W-:Y:S01]  /*9ee0*/  IMAD R33, R0, R72.reuse, R33 ;  /* 0x0000004800217224 */ /* 0x080fe200078e0221 */
[----:B------:R-:W-:Y:S01]  /*9ef0*/  SHF.R.S32.HI R0, RZ, 0x18, R92 ;  /* 0x00000018ff007819 */ /* 0x000fe2000001145c */
[----:B------:R-:W-:Y:S01]  /*9f00*/  IMAD R34, R5, R72, R34 ;  /* 0x0000004805227224 */ /* 0x000fe200078e0222 */
[----:B------:R-:W-:Y:S02]  /*9f10*/  SHF.L.U32 R2, R93, 0x8, RZ ;  /* 0x000000085d027819 */ /* 0x000fe400000006ff */
[----:B------:R-:W-:Y:S01]  /*9f20*/  I2IP.S8.S32.SAT R14, R19, R14, RZ ;  /* 0x0000000e130e7239 */ /* 0x000fe200000014ff */
[-C--:B------:R-:W-:Y:S01]  /*9f30*/  IMAD R39, R0, R72.reuse, R39 ;  /* 0x0000004800277224 */ /* 0x080fe200078e0227 */
[----:B------:R-:W-:Y:S01]  /*9f40*/  SHF.R.S32.HI R0, RZ, 0x18, R4 ;  /* 0x00000018ff007819 */ /* 0x000fe20000011404 */
[-C--:B------:R-:W-:Y:S01]  /*9f50*/  IMAD R36, R3, R72.reuse, R36 ;  /* 0x0000004803247224 */ /* 0x080fe200078e0224 */
[----:B------:R-:W-:Y:S02]  /*9f60*/  SHF.R.S32.HI R5, RZ, 0x18, R2 ;  /* 0x00000018ff057819 */ /* 0x000fe40000011402 */
[----:B------:R-:W-:Y:S01]  /*9f70*/  SHF.L.U32 R2, R94, 0x10, RZ ;  /* 0x000000105e027819 */ /* 0x000fe200000006ff */
[-C--:B------:R-:W-:Y:S01]  /*9f80*/  IMAD R37, R0, R72.reuse, R37 ;  /* 0x0000004800257224 */ /* 0x080fe200078e0225 */
[----:B------:R-:W-:Y:S01]  /*9f90*/  SHF.R.S32.HI R0, RZ, 0x18, R93 ;  /* 0x00000018ff007819 */ /* 0x000fe2000001145d */
[-C--:B------:R-:W-:Y:S01]  /*9fa0*/  IMAD R38, R5, R72.reuse, R38 ;  /* 0x0000004805267224 */ /* 0x080fe200078e0226 */
[C---:B------:R-:W-:Y:S02]  /*9fb0*/  PRMT R3, R94.reuse, 0x8880, RZ ;  /* 0x000088805e037816 */ /* 0x040fe400000000ff */
[----:B------:R-:W-:Y:S01]  /*9fc0*/  SHF.L.U32 R5, R94, 0x8, RZ ;  /* 0x000000085e057819 */ /* 0x000fe200000006ff */
[-C--:B------:R-:W-:Y:S01]  /*9fd0*/  IMAD R43, R0, R72.reuse, R43 ;  /* 0x00000048002b7224 */ /* 0x080fe200078e022b */
[----:B------:R-:W-:Y:S01]  /*9fe0*/  SHF.R.S32.HI R2, RZ, 0x18, R2 ;  /* 0x00000018ff027819 */ /* 0x000fe20000011402 */
[-C--:B------:R-:W-:Y:S01]  /*9ff0*/  IMAD R40, R3, R72.reuse, R40 ;  /* 0x0000004803287224 */ /* 0x080fe200078e0228 */
[----:B------:R-:W-:Y:S02]  /*a000*/  SHF.R.S32.HI R5, RZ, 0x18, R5 ;  /* 0x00000018ff057819 */ /* 0x000fe40000011405 */
[----:B------:R-:W-:Y:S01]  /*a010*/  SHF.R.S32.HI R4, RZ, 0x18, R94 ;  /* 0x00000018ff047819 */ /* 0x000fe2000001145e */
[-C--:B------:R-:W-:Y:S01]  /*a020*/  IMAD R41, R2, R72.reuse, R41 ;  /* 0x0000004802297224 */ /* 0x080fe200078e0229 */
[----:B------:R-:W-:Y:S01]  /*a030*/  SHF.L.U32 R0, R95, 0x10, RZ ;  /* 0x000000105f007819 */ /* 0x000fe200000006ff */
[-C--:B------:R-:W-:Y:S01]  /*a040*/  IMAD R42, R5, R72.reuse, R42 ;  /* 0x00000048052a7224 */ /* 0x080fe200078e022a */
[C---:B------:R-:W-:Y:S01]  /*a050*/  PRMT R3, R95.reuse, 0x8880, RZ ;  /* 0x000088805f037816 */ /* 0x040fe200000000ff */
[-C--:B------:R-:W-:Y:S01]  /*a060*/  IMAD R47, R4, R72.reuse, R47 ;  /* 0x00000048042f7224 */ /* 0x080fe200078e022f */
[----:B------:R-:W-:Y:S02]  /*a070*/  SHF.L.U32 R2, R95, 0x8, RZ ;  /* 0x000000085f027819 */ /* 0x000fe400000006ff */
[----:B------:R-:W-:Y:S01]  /*a080*/  SHF.R.S32.HI R0, RZ, 0x18, R0 ;  /* 0x00000018ff007819 */ /* 0x000fe20000011400 */
[-C--:B------:R-:W-:Y:S01]  /*a090*/  IMAD R44, R3, R72.reuse, R44 ;  /* 0x00000048032c7224 */ /* 0x080fe200078e022c */
[----:B------:R-:W-:Y:S02]  /*a0a0*/  SHF.R.S32.HI R5, RZ, 0x18, R2 ;  /* 0x00000018ff057819 */ /* 0x000fe40000011402 */
[----:B------:R-:W-:Y:S01]  /*a0b0*/  SHF.R.S32.HI R2, RZ, 0x18, R95 ;  /* 0x00000018ff027819 */ /* 0x000fe2000001145f */
[-C--:B------:R-:W-:Y:S01]  /*a0c0*/  IMAD R45, R0, R72.reuse, R45 ;  /* 0x00000048002d7224 */ /* 0x080fe200078e022d */
[----:B------:R-:W-:Y:S01]  /*a0d0*/  PRMT R3, R96, 0x8880, RZ ;  /* 0x0000888060037816 */ /* 0x000fe200000000ff */
[-C--:B------:R-:W-:Y:S01]  /*a0e0*/  IMAD R46, R5, R72.reuse, R46 ;  /* 0x00000048052e7224 */ /* 0x080fe200078e022e */
[C---:B------:R-:W-:Y:S01]  /*a0f0*/  SHF.L.U32 R4, R97.reuse, 0x10, RZ ;  /* 0x0000001061047819 */ /* 0x040fe200000006ff */
[-C--:B------:R-:W-:Y:S01]  /*a100*/  IMAD R51, R2, R72.reuse, R51 ;  /* 0x0000004802337224 */ /* 0x080fe200078e0233 */
[----:B------:R-:W-:Y:S01]  /*a110*/  SHF.R.S32.HI R2, RZ, 0x18, R96 ;  /* 0x00000018ff027819 */ /* 0x000fe20000011460 */
[C---:B------:R-:W-:Y:S01]  /*a120*/  IMAD.U32 R0, R96.reuse, 0x10000, RZ ;  /* 0x0001000060007824 */ /* 0x040fe200078e00ff */
[----:B------:R-:W-:Y:S01]  /*a130*/  PRMT R5, R97, 0x8880, RZ ;  /* 0x0000888061057816 */ /* 0x000fe200000000ff */
[-C--:B------:R-:W-:Y:S01]  /*a140*/  IMAD R48, R3, R72.reuse, R48 ;  /* 0x0000004803307224 */ /* 0x080fe200078e0230 */
[----:B------:R-:W-:Y:S02]  /*a150*/  SHF.L.U32 R3, R96, 0x8, RZ ;  /* 0x0000000860037819 */ /* 0x000fe400000006ff */
[----:B------:R-:W-:Y:S02]  /*a160*/  SHF.R.S32.HI R0, RZ, 0x18, R0 ;  /* 0x00000018ff007819 */ /* 0x000fe40000011400 */
[----:B------:R-:W-:Y:S02]  /*a170*/  SHF.R.S32.HI R3, RZ, 0x18, R3 ;  /* 0x00000018ff037819 */ /* 0x000fe40000011403 */
[----:B------:R-:W-:Y:S01]  /*a180*/  SHF.R.S32.HI R4, RZ, 0x18, R4 ;  /* 0x00000018ff047819 */ /* 0x000fe20000011404 */
[-C--:B------:R-:W-:Y:S01]  /*a190*/  IMAD R49, R0, R72.reuse, R49 ;  /* 0x0000004800317224 */ /* 0x080fe200078e0231 */
[----:B------:R-:W-:Y:S01]  /*a1a0*/  SHF.R.S32.HI R0, RZ, 0x18, R97 ;  /* 0x00000018ff007819 */ /* 0x000fe20000011461 */
[-C--:B------:R-:W-:Y:S01]  /*a1b0*/  IMAD R50, R3, R72.reuse, R50 ;  /* 0x0000004803327224 */ /* 0x080fe200078e0232 */
[----:B------:R-:W-:Y:S01]  /*a1c0*/  SHF.L.U32 R3, R97, 0x8, RZ ;  /* 0x0000000861037819 */ /* 0x000fe200000006ff */
[-C--:B------:R-:W-:Y:S01]  /*a1d0*/  IMAD R55, R2, R72.reuse, R55 ;  /* 0x0000004802377224 */ /* 0x080fe200078e0237 */
        /* <DEDUP_REMOVED lines=8> */
[----:B------:R-:W-:Y:S01]  /*a260*/  IMAD R59, R0, R72, R59 ;  /* 0x00000048003b7224 */ /* 0x000fe200078e023b */
[----:B------:R-:W-:Y:S01]  /*a270*/  I2IP.S8.S32.SAT R18, R23, R18, RZ ;  /* 0x0000001217127239 */ /* 0x000fe200000014ff */
[----:B------:R-:W-:Y:S01]  /*a280*/  IMAD R56, R5, R72, R56 ;  /* 0x0000004805387224 */ /* 0x000fe200078e0238 */
[----:B------:R-:W-:Y:S01]  /*a290*/  I2IP.S8.S32.SAT R90, R9, R8, R10 ;  /* 0x00000008095a7239 */ /* 0x000fe2000000140a */
[----:B------:R-:W-:Y:S01]  /*a2a0*/  IMAD R57, R2, R72, R57 ;  /* 0x0000004802397224 */ /* 0x000fe200078e0239 */
[----:B------:R-:W-:Y:S02]  /*a2b0*/  I2IP.S8.S32.SAT R91, R13, R12, R14 ;  /* 0x0000000c0d5b7239 */ /* 0x000fe4000000140e */
[----:B------:R-:W-:Y:S02]  /*a2c0*/  SHF.R.S32.HI R7, RZ, 0x18, R7 ;  /* 0x00000018ff077819 */ /* 0x000fe40000011407 */
[----:B------:R-:W-:Y:S01]  /*a2d0*/  SHF.L.U32 R2, R99, 0x10, RZ ;  /* 0x0000001063027819 */ /* 0x000fe200000006ff */
[----:B------:R1:W-:Y:S01]  /*a2e0*/  STS.128 [R135+UR44+0x8200], R88 ;  /* 0x0082005887007988 */ /* 0x0003e20008000c2c */
[----:B------:R-:W-:Y:S01]  /*a2f0*/  SHF.R.S32.HI R0, RZ, 0x18, R98 ;  /* 0x00000018ff007819 */ /* 0x000fe20000011462 */
[----:B------:R-:W-:Y:S01]  /*a300*/  IMAD R58, R7, R72, R58 ;  /* 0x00000048073a7224 */ /* 0x000fe200078e023a */
[----:B------:R-:W-:Y:S02]  /*a310*/  I2IP.S8.S32.SAT R16, R17, R16, R18 ;  /* 0x0000001011107239 */ /* 0x000fe40000001412 */
[----:B------:R-:W-:Y:S01]  /*a320*/  I2IP.S8.S32.SAT R17, R27, R22, RZ ;  /* 0x000000161b117239 */ /* 0x000fe200000014ff */
[----:B------:R-:W-:Y:S01]  /*a330*/  IMAD R63, R0, R72, R63 ;  /* 0x00000048003f7224 */ /* 0x000fe200078e023f */
[----:B------:R-:W-:Y:S02]  /*a340*/  I2IP.S8.S32.SAT R18, R31, R26, RZ ;  /* 0x0000001a1f127239 */ /* 0x000fe400000014ff */
[----:B------:R-:W-:Y:S02]  /*a350*/  I2IP.S8.S32.SAT R19, R35, R30, RZ ;  /* 0x0000001e23137239 */ /* 0x000fe400000014ff */
[C---:B------:R-:W-:Y:S02]  /*a360*/  PRMT R3, R99.reuse, 0x8880, RZ ;  /* 0x0000888063037816 */ /* 0x040fe400000000ff */
[----:B------:R-:W-:Y:S02]  /*a370*/  SHF.L.U32 R5, R99, 0x8, RZ ;  /* 0x0000000863057819 */ /* 0x000fe400000006ff */
[----:B------:R-:W-:Y:S01]  /*a380*/  SHF.R.S32.HI R2, RZ, 0x18, R2 ;  /* 0x00000018ff027819 */ /* 0x000fe20000011402 */
[----:B------:R-:W-:Y:S01]  /*a390*/  IMAD R60, R3, R72, R60 ;  /* 0x00000048033c7224 */ /* 0x000fe200078e023c */
[----:B------:R-:W-:Y:S02]  /*a3a0*/  I2IP.S8.S32.SAT R17, R21, R20, R17 ;  /* 0x0000001415117239 */ /* 0x000fe40000001411 */
[----:B------:R-:W-:Y:S01]  /*a3b0*/  I2IP.S8.S32.SAT R18, R25, R24, R18 ;  /* 0x0000001819127239 */ /* 0x000fe20000001412 */
[----:B------:R-:W-:Y:S01]  /*a3c0*/  IMAD R61, R2, R72, R61 ;  /* 0x00000048023d7224 */ /* 0x000fe200078e023d */
[----:B------:R-:W-:Y:S02]  /*a3d0*/  I2IP.S8.S32.SAT R19, R29, R28, R19 ;  /* 0x0000001c1d137239 */ /* 0x000fe40000001413 */
[----:B------:R-:W-:Y:S02]  /*a3e0*/  SHF.R.S32.HI R5, RZ, 0x18, R5 ;  /* 0x00000018ff057819 */ /* 0x000fe40000011405 */
[----:B------:R-:W-:Y:S01]  /*a3f0*/  SHF.R.S32.HI R4, RZ, 0x18, R99 ;  /* 0x00000018ff047819 */ /* 0x000fe20000011463 */
[----:B------:R1:W-:Y:S01]  /*a400*/  STS.128 [R159+0x8200], R16 ;  /* 0x008200109f007388 */ /* 0x0003e20000000c00 */
[----:B------:R-:W-:Y:S01]  /*a410*/  I2IP.S8.S32.SAT R34, R39, R34, RZ ;  /* 0x0000002227227239 */ /* 0x000fe200000014ff */
[----:B------:R-:W-:Y:S01]  /*a420*/  IMAD R62, R5, R72, R62 ;  /* 0x00000048053e7224 */ /* 0x000fe200078e023e */
[----:B------:R-:W-:Y:S01]  /*a430*/  I2IP.S8.S32.SAT R38, R43, R38, RZ ;  /* 0x000000262b267239 */ /* 0x000fe200000014ff */
[----:B------:R-:W-:Y:S01]  /*a440*/  IMAD R67, R4, R72, R67 ;  /* 0x0000004804437224 */ /* 0x000fe200078e0243 */
[----:B------:R-:W-:Y:S02]  /*a450*/  I2IP.S8.S32.SAT R42, R47, R42, RZ ;  /* 0x0000002a2f2a7239 */ /* 0x000fe400000014ff */
[----:B------:R-:W-:Y:S02]  /*a460*/  I2IP.S8.S32.SAT R35, R51, R46, RZ ;  /* 0x0000002e33237239 */ /* 0x000fe400000014ff */
[----:B------:R-:W-:Y:S02]  /*a470*/  I2IP.S8.S32.SAT R32, R33, R32, R34 ;  /* 0x0000002021207239 */ /* 0x000fe40000001422 */
[----:B------:R-:W-:Y:S02]  /*a480*/  I2IP.S8.S32.SAT R33, R37, R36, R38 ;  /* 0x0000002425217239 */ /* 0x000fe40000001426 */
[----:B------:R-:W-:Y:S02]  /*a490*/  I2IP.S8.S32.SAT R34, R41, R40, R42 ;  /* 0x0000002829227239 */ /* 0x000fe4000000142a */
[----:B------:R-:W-:Y:S02]  /*a4a0*/  I2IP.S8.S32.SAT R35, R45, R44, R35 ;  /* 0x0000002c2d237239 */ /* 0x000fe40000001423 */
[----:B------:R-:W-:Y:S02]  /*a4b0*/  I2IP.S8.S32.SAT R50, R55, R50, RZ ;  /* 0x0000003237327239 */ /* 0x000fe400000014ff */
[----:B------:R-:W-:Y:S01]  /*a4c0*/  I2IP.S8.S32.SAT R54, R59, R54, RZ ;  /* 0x000000363b367239 */ /* 0x000fe200000014ff */
[----:B------:R1:W-:Y:S01]  /*a4d0*/  STS.128 [R158+0x8200], R32 ;  /* 0x008200209e007388 */ /* 0x0003e20000000c00 */
[----:B------:R-:W-:Y:S02]  /*a4e0*/  I2IP.S8.S32.SAT R58, R63, R58, RZ ;  /* 0x0000003a3f3a7239 */ /* 0x000fe400000014ff */
[----:B------:R-:W-:Y:S02]  /*a4f0*/  I2IP.S8.S32.SAT R62, R67, R62, RZ ;  /* 0x0000003e433e7239 */ /* 0x000fe400000014ff */
[----:B------:R-:W-:Y:S02]  /*a500*/  I2IP.S8.S32.SAT R48, R49, R48, R50 ;  /* 0x0000003031307239 */ /* 0x000fe40000001432 */
[----:B------:R-:W-:Y:S02]  /*a510*/  I2IP.S8.S32.SAT R49, R53, R52, R54 ;  /* 0x0000003435317239 */ /* 0x000fe40000001436 */
[----:B------:R-:W-:Y:S02]  /*a520*/  I2IP.S8.S32.SAT R50, R57, R56, R58 ;  /* 0x0000003839327239 */ /* 0x000fe4000000143a */
[----:B------:R-:W-:Y:S02]  /*a530*/  I2IP.S8.S32.SAT R51, R61, R60, R62 ;  /* 0x0000003c3d337239 */ /* 0x000fe4000000143e */
[----:B------:R-:W-:Y:S02]  /*a540*/  LEA R0, R148, UR44, 0x3 ;  /* 0x0000002c94007c11 */ /* 0x000fe4000f8e18ff */
[----:B------:R-:W-:Y:S01]  /*a550*/  @P6 SHF.L.U32 R3, R147, 0x1f, RZ ;  /* 0x0000001f93036819 */ /* 0x000fe200000006ff */
        /* <DEDUP_REMOVED lines=9> */
[----:B------:R-:W-:Y:S02]  /*a5f0*/  UIADD3 UR4, UPT, UPT, UR44, 0x8200, URZ ;  /* 0x000082002c047890 */ /* 0x000fe4000fffe0ff */
[----:B------:R-:W-:Y:S01]  /*a600*/  UIADD3 UR9, UPT, UPT, UR49, 0x80, URZ ;  /* 0x0000008031097890 */ /* 0x000fe2000fffe0ff */
[----:B------:R-:W-:Y:S01]  /*a610*/  UMOV UR10, UR50 ;  /* 0x00000032000a7c82 */ /* 0x000fe20008000000 */
[----:B------:R-:W-:Y:S02]  /*a620*/  UMOV UR11, UR36 ;  /* 0x00000024000b7c82 */ /* 0x000fe40008000000 */
        /* <DEDUP_REMOVED lines=8> */
.L_x_132:
[----:B------:R-:W-:Y:S05]  /*a6b0*/  BSYNC.RECONVERGENT B0 ;  /* 0x0000000000007941 */ /* 0x000fea0003800200 */
.L_x_131:
        /* <DEDUP_REMOVED lines=16> */
.L_x_136:
[----:B------:R-:W-:Y:S05]  /*a7c0*/  BSYNC B0 ;  /* 0x0000000000007941 */ /* 0x000fea0003800000 */
.L_x_135:
        /* <DEDUP_REMOVED lines=20> */
.L_x_134:
[----:B------:R-:W-:Y:S05]  /*a910*/  BSYNC B1 ;  /* 0x0000000000017941 */ /* 0x000fea0003800000 */
.L_x_133:
        /* <DEDUP_REMOVED lines=21> */
.L_x_138:
[----:B------:R-:W-:Y:S01]  /*aa70*/  ISETP.NE.AND P0, PT, R155, RZ, PT ;  /* 0x000000ff9b00720c */ /* 0x000fe20003f05270 */
[----:B------:R-:W-:Y:S05]  /*aa80*/  WARPSYNC.ALL ;  /* 0x0000000000007948 */ /* 0x000fea0003800000 */
[----:B------:R-:W-:Y:S01]  /*aa90*/  R2UR UR4, R71 ;  /* 0x00000000470472ca */ /* 0x000fe200000e0000 */
[----:B------:R-:W-:Y:S01]  /*aaa0*/  IMAD.U32 R130, R82, 0x10000, RZ ;  /* 0x0001000052827824 */ /* 0x000fe200078e00ff */
[C---:B------:R-:W-:Y:S01]  /*aab0*/  SHF.L.U32 R75, R80.reuse, 0x10, RZ ;  /* 0x00000010504b7819 */ /* 0x040fe200000006ff */
[----:B------:R-:W-:Y:S01]  /*aac0*/  IMAD.U32 R115, R87, 0x10000, RZ ;  /* 0x0001000057737824 */ /* 0x000fe200078e00ff */
[----:B------:R-:W-:Y:S01]  /*aad0*/  PRMT R73, R80, 0x8880, RZ ;  /* 0x0000888050497816 */ /* 0x000fe200000000ff */
[----:B-1----:R-:W-:Y:S01]  /*aae0*/  IMAD.U32 R104, R96, 0x10000, RZ ;  /* 0x0001000060687824 */ /* 0x002fe200078e00ff */
[----:B------:R-:W-:Y:S01]  /*aaf0*/  SHF.L.U32 R74, R80, 0x8, RZ ;  /* 0x00000008504a7819 */ /* 0x000fe200000006ff */
[----:B------:R-:W-:Y:S01]  /*ab00*/  IMAD.SHL.U32 R123, R84, 0x100, RZ ;  /* 0x00000100547b7824 */ /* 0x000fe200078e00ff */
[----:B------:R-:W-:Y:S01]  /*ab10*/  SHF.R.S32.HI R75, RZ, 0x18, R75 ;  /* 0x00000018ff4b7819 */ /* 0x000fe2000001144b */
[----:B------:R-:W-:Y:S01]  /*ab20*/  IMAD.SHL.U32 R108, R93, 0x100, RZ ;  /* 0x000001005d6c7824 */ /* 0x000fe200078e00ff */
[----:B------:R-:W-:Y:S01]  /*ab30*/  SHF.R.S32.HI R74, RZ, 0x18, R74 ;  /* 0x00000018ff4a7819 */ /* 0x000fe2000001144a */
[----:B------:R-:W-:Y:S01]  /*ab40*/  BSSY.RECONVERGENT B0, `(.L_x_139) ;  /* 0x0000121000007945 */ /* 0x000fe20003800200 */
[----:B------:R-:W-:Y:S01]  /*ab50*/  SHF.R.S32.HI R76, RZ, 0x18, R80 ;  /* 0x00000018ff4c7819 */ /* 0x000fe20000011450 */
[----:B------:R-:W1:Y:S01]  /*ab60*/  LDTM.x64 R4, tmem[UR4+0xc0] ;  /* 0x0000c004000479ee */ /* 0x000e620008340000 */
[----:B------:R-:W-:Y:S01]  /*ab70*/  NOP ;  /* 0x0000000000007918 */ /* 0x000fe20000000000 */
[----:B------:R-:W-:Y:S02]  /*ab80*/  IADD3 R145, PT, PT, R145, 0xd0, RZ ;  /* 0x000000d091917810 */ /* 0x000fe40007ffe0ff */
[----:B------:R-:W-:Y:S02]  /*ab90*/  PRMT R134, R81, 0x8880, RZ ;  /* 0x0000888051867816 */ /* 0x000fe400000000ff */
[----:B------:R-:W-:Y:S02]  /*aba0*/  LOP3.LUT R145, R145, 0xfefffff8, RZ, 0xc0, !PT ;  /* 0xfefffff891917812 */ /* 0x000fe400078ec0ff */
[----:B------:R-:W-:Y:S02]  /*abb0*/  SHF.L.U32 R133, R81, 0x10, RZ ;  /* 0x0000001051857819 */ /* 0x000fe400000006ff */
[----:B-1----:R1:W-:Y:S01]  /*abc0*/  SYNCS.ARRIVE.TRANS64.RED.A1T0 RZ, [R145+URZ], RZ ;  /* 0x000000ff91ff79a7 */ /* 0x0023e200081004ff */
[----:B------:R-:W-:Y:S02]  /*abd0*/  PRMT R131, R82, 0x8880, RZ ;  /* 0x0000888052837816 */ /* 0x000fe400000000ff */
[----:B------:R-:W-:Y:S02]  /*abe0*/  SHF.R.S32.HI R77, RZ, 0x18, R81 ;  /* 0x00000018ff4d7819 */ /* 0x000fe40000011451 */
[C---:B------:R-:W-:Y:S02]  /*abf0*/  PRMT R128, R83.reuse, 0x8880, RZ ;  /* 0x0000888053807816 */ /* 0x040fe400000000ff */
[----:B------:R-:W-:Y:S02]  /*ac00*/  SHF.R.S32.HI R78, RZ, 0x18, R82 ;  /* 0x00000018ff4e7819 */ /* 0x000fe40000011452 */
[----:B------:R-:W-:Y:S02]  /*ac10*/  SHF.L.U32 R127, R83, 0x10, RZ ;  /* 0x00000010537f7819 */ /* 0x000fe400000006ff */
[----:B------:R-:W-:Y:S02]  /*ac20*/  PRMT R125, R84, 0x8880, RZ ;  /* 0x00008880547d7816 */ /* 0x000fe400000000ff */
[----:B------:R-:W-:Y:S01]  /*ac30*/  SHF.R.S32.HI R79, RZ, 0x18, R83 ;  /* 0x00000018ff4f7819 */ /* 0x000fe20000011453 */
[C---:B------:R-:W-:Y:S01]  /*ac40*/  IMAD R0, R70.reuse, R4, RZ ;  /* 0x0000000446007224 */ /* 0x040fe200078e02ff */
[----:B------:R-:W-:Y:S01]  /*ac50*/  SHF.R.S32.HI R4, RZ, 0x18, R133 ;  /* 0x00000018ff047819 */ /* 0x000fe20000011485 */
[----:B------:R-:W-:Y:S01]  /*ac60*/  IMAD R2, R70, R5, RZ ;  /* 0x0000000546027224 */ /* 0x000fe200078e02ff */
[----:B------:R-:W-:Y:S01]  /*ac70*/  SHF.L.U32 R124, R84, 0x10, RZ ;  /* 0x00000010547c7819 */ /* 0x000fe200000006ff */
[C---:B------:R-:W-:Y:S01]  /*ac80*/  IMAD R3, R70.reuse, R6, RZ ;  /* 0x0000000646037224 */ /* 0x040fe200078e02ff */
[----:B------:R-:W-:Y:S01]  /*ac90*/  PRMT R122, R85, 0x8880, RZ ;  /* 0x00008880557a7816 */ /* 0x000fe200000000ff */
[-C--:B------:R-:W-:Y:S01]  /*aca0*/  IMAD R0, R73, R72.reuse, R0 ;  /* 0x0000004849007224 */ /* 0x080fe200078e0200 */
[----:B------:R-:W-:Y:S01]  /*acb0*/  SHF.L.U32 R121, R85, 0x10, RZ ;  /* 0x0000001055797819 */ /* 0x000fe200000006ff */
[----:B------:R-:W-:Y:S01]  /*acc0*/  IMAD R7, R70, R7, RZ ;  /* 0x0000000746077224 */ /* 0x000fe200078e02ff */
[C---:B------:R-:W-:Y:S01]  /*acd0*/  PRMT R119, R86.reuse, 0x8880, RZ ;  /* 0x0000888056777816 */ /* 0x040fe200000000ff */
[-C--:B------:R-:W-:Y:S01]  /*ace0*/  IMAD R2, R75, R72.reuse, R2 ;  /* 0x000000484b027224 */ /* 0x080fe200078e0202 */
[----:B------:R-:W-:Y:S01]  /*acf0*/  SHF.L.U32 R118, R86, 0x10, RZ ;  /* 0x0000001056767819 */ /* 0x000fe200000006ff */
[-C--:B------:R-:W-:Y:S01]  /*ad00*/  IMAD R3, R74, R72.reuse, R3 ;  /* 0x000000484a037224 */ /* 0x080fe200078e0203 */
[----:B------:R-:W-:Y:S01]  /*ad10*/  PRMT R116, R87, 0x8880, RZ ;  /* 0x0000888057747816 */ /* 0x000fe200000000ff */
[----:B------:R-:W-:Y:S01]  /*ad20*/  IMAD R7, R76, R72, R7 ;  /* 0x000000484c077224 */ /* 0x000fe200078e0207 */
[----:B------:R-:W-:Y:S01]  /*ad30*/  PRMT R113, R92, 0x8880, RZ ;  /* 0x000088805c717816 */ /* 0x000fe200000000ff */
[----:B------:R-:W-:Y:S01]  /*ad40*/  IMAD R8, R70, R8, RZ ;  /* 0x0000000846087224 */ /* 0x000fe200078e02ff */
[----:B------:R-:W-:Y:S01]  /*ad50*/  SHF.L.U32 R112, R92, 0x10, RZ ;  /* 0x000000105c707819 */ /* 0x000fe200000006ff */
[C---:B------:R-:W-:Y:S01]  /*ad60*/  IMAD R9, R70.reuse, R9, RZ ;  /* 0x0000000946097224 */ /* 0x040fe200078e02ff */
[----:B------:R-:W-:Y:S01]  /*ad70*/  I2IP.S8.S32.SAT R161, R7, R3, RZ ;  /* 0x0000000307a17239 */ /* 0x000fe200000014ff */
[C---:B------:R-:W-:Y:S01]  /*ad80*/  IMAD R10, R70.reuse, R10, RZ ;  /* 0x0000000a460a7224 */ /* 0x040fe200078e02ff */
[----:B------:R-:W-:Y:S01]  /*ad90*/  MOV R3, R134 ;  /* 0x0000008600037202 */ /* 0x000fe20000000f00 */
[C---:B------:R-:W-:Y:S01]  /*ada0*/  IMAD R7, R70.reuse, R20, RZ ;  /* 0x0000001446077224 */ /* 0x040fe200078e02ff */
[----:B------:R-:W-:Y:S01]  /*adb0*/  PRMT R110, R93, 0x8880, RZ ;  /* 0x000088805d6e7816 */ /* 0x000fe200000000ff */
[----:B------:R-:W-:Y:S01]  /*adc0*/  IMAD R11, R70, R11, RZ ;  /* 0x0000000b460b7224 */ /* 0x000fe200078e02ff */
[----:B------:R-:W-:Y:S01]  /*add0*/  SHF.R.S32.HI R89, RZ, 0x18, R92 ;  /* 0x00000018ff597819 */ /* 0x000fe2000001145c */
[-C--:B------:R-:W-:Y:S01]  /*ade0*/  IMAD R8, R3, R72.reuse, R8 ;  /* 0x0000004803087224 */ /* 0x080fe200078e0208 */
[----:B------:R-:W-:Y:S01]  /*adf0*/  MOV R3, R131 ;  /* 0x0000008300037202 */ /* 0x000fe20000000f00 */
[----:B------:R-:W-:Y:S01]  /*ae00*/  IMAD R9, R4, R72, R9 ;  /* 0x0000004804097224 */ /* 0x000fe200078e0209 */
[----:B------:R-:W-:Y:S01]  /*ae10*/  SHF.R.S32.HI R4, RZ, 0x18, R130 ;  /* 0x00000018ff047819 */ /* 0x000fe20000011482 */
[C---:B------:R-:W-:Y:S01]  /*ae20*/  IMAD R20, R70.reuse, R25, RZ ;  /* 0x0000001946147224 */ /* 0x040fe200078e02ff */
[----:B------:R-:W-:Y:S01]  /*ae30*/  SHF.L.U32 R109, R93, 0x10, RZ ;  /* 0x000000105d6d7819 */ /* 0x000fe200000006ff */
[----:B------:R-:W-:Y:S01]  /*ae40*/  IMAD R25, R70, R30, RZ ;  /* 0x0000001e46197224 */ /* 0x000fe200078e02ff */
[----:B------:R-:W-:Y:S01]  /*ae50*/  PRMT R107, R94, 0x8880, RZ ;  /* 0x000088805e6b7816 */ /* 0x000fe200000000ff */
[C---:B------:R-:W-:Y:S01]  /*ae60*/  IMAD R12, R70.reuse, R12, RZ ;  /* 0x0000000c460c7224 */ /* 0x040fe200078e02ff */
[----:B------:R-:W-:Y:S01]  /*ae70*/  SHF.R.S32.HI R91, RZ, 0x18, R93 ;  /* 0x00000018ff5b7819 */ /* 0x000fe2000001145d */
[----:B------:R-:W-:Y:S01]  /*ae80*/  IMAD R6, R70, R19, RZ ;  /* 0x0000001346067224 */ /* 0x000fe200078e02ff */
[----:B------:R-:W-:Y:S01]  /*ae90*/  SHF.L.U32 R105, R94, 0x10, RZ ;  /* 0x000000105e697819 */ /* 0x000fe200000006ff */
[C---:B------:R-:W-:Y:S01]  /*aea0*/  IMAD R30, R70.reuse, R35, RZ ;  /* 0x00000023461e7224 */ /* 0x040fe200078e02ff */
[C---:B------:R-:W-:Y:S01]  /*aeb0*/  PRMT R101, R95.reuse, 0x8880, RZ ;  /* 0x000088805f657816 */ /* 0x040fe200000000ff */
[C---:B------:R-:W-:Y:S01]  /*aec0*/  IMAD R19, R70.reuse, R24, RZ ;  /* 0x0000001846137224 */ /* 0x040fe200078e02ff */
[----:B------:R-:W-:Y:S01]  /*aed0*/  SHF.R.S32.HI R93, RZ, 0x18, R94 ;  /* 0x00000018ff5d7819 */ /* 0x000fe2000001145e */
[C---:B------:R-:W-:Y:S01]  /*aee0*/  IMAD R35, R70.reuse, R40, RZ ;  /* 0x0000002846237224 */ /* 0x040fe200078e02ff */
[----:B------:R-:W-:Y:S01]  /*aef0*/  SHF.L.U32 R100, R95, 0x10, RZ ;  /* 0x000000105f647819 */ /* 0x000fe200000006ff */
[----:B------:R-:W-:Y:S01]  /*af00*/  IMAD R13, R70, R13, RZ ;  /* 0x0000000d460d7224 */ /* 0x000fe200078e02ff */
[----:B------:R-:W-:Y:S01]  /*af10*/  PRMT R106, R96, 0x8880, RZ ;  /* 0x00008880606a7816 */ /* 0x000fe200000000ff */
[C---:B------:R-:W-:Y:S01]  /*af20*/  IMAD R24, R70.reuse, R29, RZ ;  /* 0x0000001d46187224 */ /* 0x040fe200078e02ff */
[----:B------:R-:W-:Y:S01]  /*af30*/  SHF.R.S32.HI R73, RZ, 0x18, R96 ;  /* 0x00000018ff497819 */ /* 0x000fe20000011460 */
[C---:B------:R-:W-:Y:S01]  /*af40*/  IMAD R40, R70.reuse, R45, RZ ;  /* 0x0000002d46287224 */ /* 0x040fe200078e02ff */
[----:B------:R-:W-:Y:S01]  /*af50*/  SHF.L.U32 R90, R97, 0x10, RZ ;  /* 0x00000010615a7819 */ /* 0x000fe200000006ff */
[C---:B------:R-:W-:Y:S01]  /*af60*/  IMAD R29, R70.reuse, R34, RZ ;  /* 0x00000022461d7224 */ /* 0x040fe200078e02ff */
[----:B------:R-:W-:Y:S01]  /*af70*/  SHF.R.S32.HI R75, RZ, 0x18, R97 ;  /* 0x00000018ff4b7819 */ /* 0x000fe20000011461 */
[C---:B------:R-:W-:Y:S01]  /*af80*/  IMAD R45, R70.reuse, R50, RZ ;  /* 0x00000032462d7224 */ /* 0x040fe200078e02ff */
[C---:B------:R-:W-:Y:S01]  /*af90*/  PRMT R80, R99.reuse, 0x8880, RZ ;  /* 0x0000888063507816 */ /* 0x040fe200000000ff */
[C---:B------:R-:W-:Y:S01]  /*afa0*/  IMAD R14, R70.reuse, R14, RZ ;  /* 0x0000000e460e7224 */ /* 0x040fe200078e02ff */
[----:B------:R-:W-:Y:S01]  /*afb0*/  SHF.L.U32 R76, R99, 0x10, RZ ;  /* 0x00000010634c7819 */ /* 0x000fe200000006ff */
[C---:B------:R-:W-:Y:S01]  /*afc0*/  IMAD R34, R70.reuse, R39, RZ ;  /* 0x0000002746227224 */ /* 0x040fe200078e02ff */
[----:B------:R-:W-:Y:S01]  /*afd0*/  SHF.L.U32 R132, R81, 0x8, RZ ;  /* 0x0000000851847819 */ /* 0x000fe200000006ff */
[C---:B------:R-:W-:Y:S01]  /*afe0*/  IMAD R50, R70.reuse, R55, RZ ;  /* 0x0000003746327224 */ /* 0x040fe200078e02ff */
[----:B------:R-:W-:Y:S01]  /*aff0*/  SHF.R.S32.HI R81, RZ, 0x18, R84 ;  /* 0x00000018ff517819 */ /* 0x000fe20000011454 */
[C---:B------:R-:W-:Y:S01]  /*b000*/  IMAD R39, R70.reuse, R44, RZ ;  /* 0x0000002c46277224 */ /* 0x040fe200078e02ff */
[----:B------:R-:W-:Y:S01]  /*b010*/  SHF.R.S32.HI R5, RZ, 0x18, R132 ;  /* 0x00000018ff057819 */ /* 0x000fe20000011484 */
[----:B------:R-:W-:Y:S01]  /*b020*/  IMAD R55, R70, R60, RZ ;  /* 0x0000003c46377224 */ /* 0x000fe200078e02ff */
[----:B------:R-:W-:Y:S01]  /*b030*/  SHF.L.U32 R84, R98, 0x10, RZ ;  /* 0x0000001062547819 */ /* 0x000fe200000006ff */
[----:B------:R-:W-:Y:S01]  /*b040*/  IMAD R15, R70, R15, RZ ;  /* 0x0000000f460f7224 */ /* 0x000fe200078e02ff */
[----:B------:R-:W-:Y:S01]  /*b050*/  SHF.L.U32 R129, R82, 0x8, RZ ;  /* 0x0000000852817819 */ /* 0x000fe200000006ff */
[-C--:B------:R-:W-:Y:S01]  /*b060*/  IMAD R10, R5, R72.reuse, R10 ;  /* 0x00000048050a7224 */ /* 0x080fe200078e020a */
[----:B------:R-:W-:Y:S01]  /*b070*/  SHF.L.U32 R126, R83, 0x8, RZ ;  /* 0x00000008537e7819 */ /* 0x000fe200000006ff */
[-C--:B------:R-:W-:Y:S01]  /*b080*/  IMAD R11, R77, R72.reuse, R11 ;  /* 0x000000484d0b7224 */ /* 0x080fe200078e020b */
[----:B------:R-:W-:Y:S01]  /*b090*/  SHF.R.S32.HI R5, RZ, 0x18, R129 ;  /* 0x00000018ff057819 */ /* 0x000fe20000011481 */
[-C--:B------:R-:W-:Y:S01]  /*b0a0*/  IMAD R12, R3, R72.reuse, R12 ;  /* 0x00000048030c7224 */ /* 0x080fe200078e020c */
[----:B------:R-:W-:Y:S01]  /*b0b0*/  SHF.R.S32.HI R83, RZ, 0x18, R85 ;  /* 0x00000018ff537819 */ /* 0x000fe20000011455 */
[----:B------:R-:W-:Y:S01]  /*b0c0*/  IMAD R13, R4, R72, R13 ;  /* 0x00000048040d7224 */ /* 0x000fe200078e020d */
[----:B------:R-:W-:Y:S01]  /*b0d0*/  SHF.L.U32 R120, R85, 0x8, RZ ;  /* 0x0000000855787819 */ /* 0x000fe200000006ff */
[C---:B------:R-:W-:Y:S01]  /*b0e0*/  IMAD R44, R70.reuse, R49, RZ ;  /* 0x00000031462c7224 */ /* 0x040fe200078e02ff */
[----:B------:R-:W-:Y:S01]  /*b0f0*/  SHF.R.S32.HI R85, RZ, 0x18, R86 ;  /* 0x00000018ff557819 */ /* 0x000fe20000011456 */
[C---:B------:R-:W-:Y:S01]  /*b100*/  IMAD R60, R70.reuse, R65, RZ ;  /* 0x00000041463c7224 */ /* 0x040fe200078e02ff */
[----:B------:R-:W-:Y:S01]  /*b110*/  I2IP.S8.S32.SAT R65, R11, R10, RZ ;  /* 0x0000000a0b417239 */ /* 0x000fe200000014ff */
[C---:B------:R-:W-:Y:S01]  /*b120*/  IMAD R49, R70.reuse, R54, RZ ;  /* 0x0000003646317224 */ /* 0x040fe200078e02ff */
[----:B------:R-:W-:Y:S01]  /*b130*/  SHF.R.S32.HI R11, RZ, 0x18, R127 ;  /* 0x00000018ff0b7819 */ /* 0x000fe2000001147f */
[----:B------:R-:W-:Y:S01]  /*b140*/  IMAD R14, R5, R72, R14 ;  /* 0x00000048050e7224 */ /* 0x000fe200078e020e */
[----:B------:R-:W-:Y:S01]  /*b150*/  I2IP.S8.S32.SAT R65, R9, R8, R65 ;  /* 0x0000000809417239 */ /* 0x000fe20000001441 */
[C---:B------:R-:W-:Y:S01]  /*b160*/  IMAD R3, R70.reuse, R16, RZ ;  /* 0x0000001046037224 */ /* 0x040fe200078e02ff */
[----:B------:R-:W-:Y:S01]  /*b170*/  SHF.R.S32.HI R9, RZ, 0x18, R124 ;  /* 0x00000018ff097819 */ /* 0x000fe2000001147c */
[----:B------:R-:W-:Y:S01]  /*b180*/  IMAD R54, R70, R59, RZ ;  /* 0x0000003b46367224 */ /* 0x000fe200078e02ff */
[----:B------:R-:W-:Y:S01]  /*b190*/  SHF.R.S32.HI R8, RZ, 0x18, R123 ;  /* 0x00000018ff087819 */ /* 0x000fe2000001147b */
[----:B------:R-:W-:Y:S01]  /*b1a0*/  IMAD.MOV.U32 R10, RZ, RZ, R128 ;  /* 0x000000ffff0a7224 */ /* 0x000fe200078e0080 */
[----:B------:R-:W-:Y:S01]  /*b1b0*/  SHF.L.U32 R117, R86, 0x8, RZ ;  /* 0x0000000856757819 */ /* 0x000fe200000006ff */
[----:B------:R-:W-:Y:S01]  /*b1c0*/  IMAD R59, R70, R64, RZ ;  /* 0x00000040463b7224 */ /* 0x000fe200078e02ff */
[----:B------:R-:W-:Y:S01]  /*b1d0*/  I2IP.S8.S32.SAT R64, R2, R0, R161 ;  /* 0x0000000002407239 */ /* 0x000fe200000014a1 */
[----:B------:R-:W-:Y:S01]  /*b1e0*/  IMAD R15, R78, R72, R15 ;  /* 0x000000484e0f7224 */ /* 0x000fe200078e020f */
[----:B------:R-:W-:Y:S01]  /*b1f0*/  MOV R2, R125 ;  /* 0x0000007d00027202 */ /* 0x000fe20000000f00 */
[C---:B------:R-:W-:Y:S01]  /*b200*/  IMAD R4, R70.reuse, R17, RZ ;  /* 0x0000001146047224 */ /* 0x040fe200078e02ff */
        /* <DEDUP_REMOVED lines=8> */
[----:B------:R-:W-:Y:S01]  /*b290*/  MOV R0, R122 ;  /* 0x0000007a00007202 */ /* 0x000fe20000000f00 */
[----:B------:R-:W-:Y:S01]  /*b2a0*/  IMAD R16, R70, R21, RZ ;  /* 0x0000001546107224 */ /* 0x000fe200078e02ff */
[----:B------:R-:W-:Y:S01]  /*b2b0*/  SHF.R.S32.HI R87, RZ, 0x18, R87 ;  /* 0x00000018ff577819 */ /* 0x000fe20000011457 */
[----:B------:R-:W-:Y:S01]  /*b2c0*/  IMAD R6, R79, R72, R6 ;  /* 0x000000484f067224 */ /* 0x000fe200078e0206 */
[----:B------:R-:W-:Y:S01]  /*b2d0*/  SHF.L.U32 R111, R92, 0x8, RZ ;  /* 0x000000085c6f7819 */ /* 0x000fe200000006ff */
[----:B------:R-:W-:Y:S01]  /*b2e0*/  IMAD R17, R70, R22, RZ ;  /* 0x0000001646117224 */ /* 0x000fe200078e02ff */
[----:B------:R-:W-:Y:S01]  /*b2f0*/  PRMT R92, R97, 0x8880, RZ ;  /* 0x00008880615c7816 */ /* 0x000fe200000000ff */
[-C--:B------:R-:W-:Y:S01]  /*b300*/  IMAD R7, R2, R72.reuse, R7 ;  /* 0x0000004802077224 */ /* 0x080fe200078e0207 */
[----:B------:R-:W-:Y:S01]  /*b310*/  I2IP.S8.S32.SAT R5, R6, R5, RZ ;  /* 0x0000000506057239 */ /* 0x000fe200000014ff */
[----:B------:R-:W-:Y:S01]  /*b320*/  IMAD R18, R70, R23, RZ ;  /* 0x0000001746127224 */ /* 0x000fe200078e02ff */
[----:B------:R-:W-:Y:S01]  /*b330*/  SHF.R.S32.HI R2, RZ, 0x18, R120 ;  /* 0x00000018ff027819 */ /* 0x000fe20000011478 */
[-C--:B------:R-:W-:Y:S01]  /*b340*/  IMAD R16, R9, R72.reuse, R16 ;  /* 0x0000004809107224 */ /* 0x080fe200078e0210 */
[----:B------:R-:W-:Y:S01]  /*b350*/  SHF.R.S32.HI R9, RZ, 0x18, R121 ;  /* 0x00000018ff097819 */ /* 0x000fe20000011479 */
[----:B------:R-:W-:Y:S01]  /*b360*/  IMAD R17, R8, R72, R17 ;  /* 0x0000004808117224 */ /* 0x000fe200078e0211 */
[----:B------:R-:W-:Y:S01]  /*b370*/  SHF.L.U32 R102, R94, 0x8, RZ ;  /* 0x000000085e667819 */ /* 0x000fe200000006ff */
[C---:B------:R-:W-:Y:S01]  /*b380*/  IMAD R22, R70.reuse, R27, RZ ;  /* 0x0000001b46167224 */ /* 0x040fe200078e02ff */
[----:B------:R-:W-:Y:S01]  /*b390*/  SHF.L.U32 R94, R95, 0x8, RZ ;  /* 0x000000085f5e7819 */ /* 0x000fe200000006ff */
[----:B------:R-:W-:Y:S01]  /*b3a0*/  IMAD R27, R70, R32, RZ ;  /* 0x00000020461b7224 */ /* 0x000fe200078e02ff */
[----:B------:R-:W-:Y:S01]  /*b3b0*/  SHF.R.S32.HI R95, RZ, 0x18, R95 ;  /* 0x00000018ff5f7819 */ /* 0x000fe2000001145f */
[----:B------:R-:W-:Y:S01]  /*b3c0*/  IMAD R18, R81, R72, R18 ;  /* 0x0000004851127224 */ /* 0x000fe200078e0212 */
[----:B------:R-:W-:Y:S01]  /*b3d0*/  SHF.L.U32 R103, R96, 0x8, RZ ;  /* 0x0000000860677819 */ /* 0x000fe200000006ff */
[C---:B------:R-:W-:Y:S01]  /*b3e0*/  IMAD R32, R70.reuse, R37, RZ ;  /* 0x0000002546207224 */ /* 0x040fe200078e02ff */
[----:B------:R-:W-:Y:S01]  /*b3f0*/  SHF.L.U32 R88, R97, 0x8, RZ ;  /* 0x0000000861587819 */ /* 0x000fe200000006ff */
[----:B------:R-:W-:Y:S01]  /*b400*/  IMAD R21, R70, R26, RZ ;  /* 0x0000001a46157224 */ /* 0x000fe200078e02ff */
[----:B------:R-:W-:Y:S01]  /*b410*/  I2IP.S8.S32.SAT R17, R18, R17, RZ ;  /* 0x0000001112117239 */ /* 0x000fe200000014ff */
[----:B------:R-:W-:Y:S01]  /*b420*/  IMAD R37, R70, R42, RZ ;  /* 0x0000002a46257224 */ /* 0x000fe200078e02ff */
[----:B------:R-:W-:Y:S01]  /*b430*/  SHF.R.S32.HI R97, RZ, 0x18, R98 ;  /* 0x00000018ff617819 */ /* 0x000fe20000011462 */
[----:B------:R-:W-:Y:S01]  /*b440*/  IMAD R19, R0, R72, R19 ;  /* 0x0000004800137224 */ /* 0x000fe200078e0213 */
[----:B------:R-:W-:Y:S01]  /*b450*/  I2IP.S8.S32.SAT R16, R16, R7, R17 ;  /* 0x0000000710107239 */ /* 0x000fe20000001411 */
[C---:B------:R-:W-:Y:S01]  /*b460*/  IMAD R42, R70.reuse, R47, RZ ;  /* 0x0000002f462a7224 */ /* 0x040fe200078e02ff */
[----:B------:R-:W-:Y:S01]  /*b470*/  MOV R0, R119 ;  /* 0x0000007700007202 */ /* 0x000fe20000000f00 */
[C---:B------:R-:W-:Y:S01]  /*b480*/  IMAD R47, R70.reuse, R52, RZ ;  /* 0x00000034462f7224 */ /* 0x040fe200078e02ff */
[----:B------:R-:W-:Y:S01]  /*b490*/  SHF.L.U32 R74, R99, 0x8, RZ ;  /* 0x00000008634a7819 */ /* 0x000fe200000006ff */
[----:B------:R-:W-:Y:S01]  /*b4a0*/  IMAD R20, R9, R72, R20 ;  /* 0x0000004809147224 */ /* 0x000fe200078e0214 */
[----:B------:R-:W-:Y:S01]  /*b4b0*/  SHF.R.S32.HI R99, RZ, 0x18, R99 ;  /* 0x00000018ff637819 */ /* 0x000fe20000011463 */
[----:B------:R-:W-:Y:S01]  /*b4c0*/  IMAD R52, R70, R57, RZ ;  /* 0x0000003946347224 */ /* 0x000fe200078e02ff */
[----:B------:R-:W-:Y:S01]  /*b4d0*/  IADD3 R68, PT, PT, R68, 0x1, RZ ;  /* 0x0000000144447810 */ /* 0x000fe20007ffe0ff */
[C---:B------:R-:W-:Y:S02]  /*b4e0*/  IMAD R23, R70.reuse, R28, RZ ;  /* 0x0000001c46177224 */ /* 0x040fe400078e02ff */
[----:B------:R-:W-:Y:S02]  /*b4f0*/  IMAD R57, R70, R62, RZ ;  /* 0x0000003e46397224 */ /* 0x000fe400078e02ff */
[----:B------:R-:W-:Y:S01]  /*b500*/  IMAD R21, R2, R72, R21 ;  /* 0x0000004802157224 */ /* 0x000fe200078e0215 */
[----:B------:R-:W-:Y:S01]  /*b510*/  MOV R2, R116 ;  /* 0x0000007400027202 */ /* 0x000fe20000000f00 */
[----:B------:R-:W-:Y:S01]  /*b520*/  IMAD R62, R70, R67, RZ ;  /* 0x00000043463e7224 */ /* 0x000fe200078e02ff */
[----:B------:R-:W-:Y:S01]  /*b530*/  I2IP.S8.S32.SAT R67, R4, R3, R5 ;  /* 0x0000000304437239 */ /* 0x000fe20000001405 */
[-C--:B------:R-:W-:Y:S01]  /*b540*/  IMAD R22, R83, R72.reuse, R22 ;  /* 0x0000004853167224 */ /* 0x080fe200078e0216 */
[----:B------:R-:W-:Y:S01]  /*b550*/  SHF.R.S32.HI R3, RZ, 0x18, R118 ;  /* 0x00000018ff037819 */ /* 0x000fe20000011476 */
[-C--:B------:R-:W-:Y:S01]  /*b560*/  IMAD R23, R0, R72.reuse, R23 ;  /* 0x0000004800177224 */ /* 0x080fe200078e0217 */
[----:B------:R-:W-:Y:S01]  /*b570*/  SHF.R.S32.HI R0, RZ, 0x18, R117 ;  /* 0x00000018ff007819 */ /* 0x000fe20000011475 */
[----:B------:R-:W-:Y:S01]  /*b580*/  IMAD R26, R70, R31, RZ ;  /* 0x0000001f461a7224 */ /* 0x000fe200078e02ff */
[----:B------:R-:W-:Y:S01]  /*b590*/  I2IP.S8.S32.SAT R17, R22, R21, RZ ;  /* 0x0000001516117239 */ /* 0x000fe200000014ff */
[-C--:B------:R-:W-:Y:S01]  /*b5a0*/  IMAD R24, R3, R72.reuse, R24 ;  /* 0x0000004803187224 */ /* 0x080fe200078e0218 */
[----:B------:R-:W-:Y:S01]  /*b5b0*/  SHF.R.S32.HI R3, RZ, 0x18, R115 ;  /* 0x00000018ff037819 */ /* 0x000fe20000011473 */
[-C--:B------:R-:W-:Y:S01]  /*b5c0*/  IMAD R25, R0, R72.reuse, R25 ;  /* 0x0000004800197224 */ /* 0x080fe200078e0219 */
[----:B------:R-:W-:Y:S01]  /*b5d0*/  I2IP.S8.S32.SAT R17, R20, R19, R17 ;  /* 0x0000001314117239 */ /* 0x000fe20000001411 */
[----:B------:R-:W-:Y:S01]  /*b5e0*/  IMAD R28, R70, R33, RZ ;  /* 0x00000021461c7224 */ /* 0x000fe200078e02ff */
[----:B------:R-:W-:Y:S01]  /*b5f0*/  SHF.R.S32.HI R4, RZ, 0x18, R114 ;  /* 0x00000018ff047819 */ /* 0x000fe20000011472 */
[-C--:B------:R-:W-:Y:S02]  /*b600*/  IMAD R26, R85, R72.reuse, R26 ;  /* 0x00000048551a7224 */ /* 0x080fe400078e021a */
[----:B------:R-:W-:Y:S01]  /*b610*/  IMAD R27, R2, R72, R27 ;  /* 0x00000048021b7224 */ /* 0x000fe200078e021b */
[----:B------:R-:W-:Y:S01]  /*b620*/  MOV R2, R110 ;  /* 0x0000006e00027202 */ /* 0x000fe20000000f00 */
[----:B------:R-:W-:Y:S01]  /*b630*/  IMAD R28, R3, R72, R28 ;  /* 0x00000048031c7224 */ /* 0x000fe200078e021c */
[----:B------:R-:W-:Y:S01]  /*b640*/  I2IP.S8.S32.SAT R18, R26, R25, RZ ;  /* 0x000000191a127239 */ /* 0x000fe200000014ff */
[----:B------:R-:W-:Y:S01]  /*b650*/  IMAD R31, R70, R36, RZ ;  /* 0x00000024461f7224 */ /* 0x000fe200078e02ff */
[----:B------:R-:W-:Y:S01]  /*b660*/  SHF.R.S32.HI R3, RZ, 0x18, R112 ;  /* 0x00000018ff037819 */ /* 0x000fe20000011470 */
[-C--:B------:R-:W-:Y:S01]  /*b670*/  IMAD R29, R4, R72.reuse, R29 ;  /* 0x00000048041d7224 */ /* 0x080fe200078e021d */
[----:B------:R-:W-:Y:S01]  /*b680*/  I2IP.S8.S32.SAT R18, R24, R23, R18 ;  /* 0x0000001718127239 */ /* 0x000fe20000001412 */
[----:B------:R-:W-:Y:S01]  /*b690*/  IMAD.MOV.U32 R0, RZ, RZ, R113 ;  /* 0x000000ffff007224 */ /* 0x000fe200078e0071 */
[----:B------:R-:W-:Y:S01]  /*b6a0*/  SHF.R.S32.HI R4, RZ, 0x18, R108 ;  /* 0x00000018ff047819 */ /* 0x000fe2000001146c */
[-C--:B------:R-:W-:Y:S02]  /*b6b0*/  IMAD R30, R87, R72.reuse, R30 ;  /* 0x00000048571e7224 */ /* 0x080fe400078e021e */
[----:B------:R-:W-:Y:S01]  /*b6c0*/  IMAD R31, R0, R72, R31 ;  /* 0x00000048001f7224 */ /* 0x000fe200078e021f */
        /* <DEDUP_REMOVED lines=8> */
[----:B------:R-:W-:Y:S01]  /*b750*/  MOV R0, R107 ;  /* 0x0000006b00007202 */ /* 0x000fe20000000f00 */
[-C--:B------:R-:W-:Y:S02]  /*b760*/  IMAD R34, R89, R72.reuse, R34 ;  /* 0x0000004859227224 */ /* 0x080fe400078e0222 */
[-C--:B------:R-:W-:Y:S01]  /*b770*/  IMAD R35, R2, R72.reuse, R35 ;  /* 0x0000004802237224 */ /* 0x080fe200078e0223 */
[----:B------:R-:W-:Y:S01]  /*b780*/  MOV R2, R101 ;  /* 0x0000006500027202 */ /* 0x000fe20000000f00 */
[----:B------:R-:W-:Y:S01]  /*b790*/  IMAD R38, R70, R43, RZ ;  /* 0x0000002b46267224 */ /* 0x000fe200078e02ff */
[----:B------:R-:W-:Y:S01]  /*b7a0*/  I2IP.S8.S32.SAT R33, R34, R33, RZ ;  /* 0x0000002122217239 */ /* 0x000fe200000014ff */
[-C--:B------:R-:W-:Y:S01]  /*b7b0*/  IMAD R36, R3, R72.reuse, R36 ;  /* 0x0000004803247224 */ /* 0x080fe200078e0224 */
[----:B------:R-:W-:Y:S01]  /*b7c0*/  SHF.R.S32.HI R3, RZ, 0x18, R105 ;  /* 0x00000018ff037819 */ /* 0x000fe20000011469 */
[-C--:B------:R-:W-:Y:S01]  /*b7d0*/  IMAD R37, R4, R72.reuse, R37 ;  /* 0x0000004804257224 */ /* 0x080fe200078e0225 */
[----:B------:R-:W-:Y:S01]  /*b7e0*/  I2IP.S8.S32.SAT R32, R32, R31, R33 ;  /* 0x0000001f20207239 */ /* 0x000fe20000001421 */
        /* <DEDUP_REMOVED lines=8> */
[----:B------:R-:W-:Y:S01]  /*b870*/  IMAD R43, R70, R48, RZ ;  /* 0x00000030462b7224 */ /* 0x000fe200078e02ff */
[----:B------:R-:W-:Y:S01]  /*b880*/  I2IP.S8.S32.SAT R33, R36, R35, R37 ;  /* 0x0000002324217239 */ /* 0x000fe20000001425 */
[----:B------:R-:W-:Y:S01]  /*b890*/  IMAD R41, R0, R72, R41 ;  /* 0x0000004800297224 */ /* 0x000fe200078e0229 */
[----:B------:R-:W-:Y:S01]  /*b8a0*/  MOV R0, R106 ;  /* 0x0000006a00007202 */ /* 0x000fe20000000f00 */
[-C--:B------:R-:W-:Y:S02]  /*b8b0*/  IMAD R42, R93, R72.reuse, R42 ;  /* 0x000000485d2a7224 */ /* 0x080fe400078e022a */
        /* <DEDUP_REMOVED lines=11> */
[-C--:B------:R-:W-:Y:S02]  /*b970*/  IMAD R47, R0, R72.reuse, R47 ;  /* 0x00000048002f7224 */ /* 0x080fe400078e022f */
[----:B------:R-:W-:Y:S01]  /*b980*/  IMAD R48, R3, R72, R48 ;  /* 0x0000004803307224 */ /* 0x000fe200078e0230 */
[----:B------:R-:W-:Y:S01]  /*b990*/  SHF.R.S32.HI R3, RZ, 0x18, R90 ;  /* 0x00000018ff037819 */ /* 0x000fe2000001145a */
[----:B------:R-:W-:Y:S01]  /*b9a0*/  IMAD R51, R70, R56, RZ ;  /* 0x0000003846337224 */ /* 0x000fe200078e02ff */
[----:B------:R-:W-:Y:S01]  /*b9b0*/  I2IP.S8.S32.SAT R35, R46, R45, RZ ;  /* 0x0000002d2e237239 */ /* 0x000fe200000014ff */
[-C--:B------:R-:W-:Y:S01]  /*b9c0*/  IMAD R49, R2, R72.reuse, R49 ;  /* 0x0000004802317224 */ /* 0x080fe200078e0231 */
[----:B------:R-:W-:Y:S01]  /*b9d0*/  SHF.R.S32.HI R2, RZ, 0x18, R88 ;  /* 0x00000018ff027819 */ /* 0x000fe20000011458 */
[----:B------:R-:W-:Y:S01]  /*b9e0*/  IMAD.MOV.U32 R0, RZ, RZ, R92 ;  /* 0x000000ffff007224 */ /* 0x000fe200078e005c */
[----:B------:R-:W-:Y:S01]  /*b9f0*/  I2IP.S8.S32.SAT R35, R44, R43, R35 ;  /* 0x0000002b2c237239 */ /* 0x000fe20000001423 */
[-C--:B------:R-:W-:Y:S02]  /*ba00*/  IMAD R50, R73, R72.reuse, R50 ;  /* 0x0000004849327224 */ /* 0x080fe400078e0232 */
[----:B------:R-:W-:Y:S01]  /*ba10*/  IMAD R51, R0, R72, R51 ;  /* 0x0000004800337224 */ /* 0x000fe200078e0233 */
[----:B------:R-:W-:Y:S01]  /*ba20*/  MOV R0, R86 ;  /* 0x0000005600007202 */ /* 0x000fe20000000f00 */
[----:B------:R-:W-:Y:S01]  /*ba30*/  IMAD R53, R70, R58, RZ ;  /* 0x0000003a46357224 */ /* 0x000fe200078e02ff */
[----:B------:R-:W-:Y:S01]  /*ba40*/  I2IP.S8.S32.SAT R49, R50, R49, RZ ;  /* 0x0000003132317239 */ /* 0x000fe200000014ff */
[-C--:B------:R-:W-:Y:S01]  /*ba50*/  IMAD R52, R3, R72.reuse, R52 ;  /* 0x0000004803347224 */ /* 0x080fe200078e0234 */
[----:B------:R-:W-:Y:S01]  /*ba60*/  SHF.R.S32.HI R3, RZ, 0x18, R84 ;  /* 0x00000018ff037819 */ /* 0x000fe20000011454 */
[----:B------:R-:W-:Y:S01]  /*ba70*/  IMAD R53, R2, R72, R53 ;  /* 0x0000004802357224 */ /* 0x000fe200078e0235 */
[----:B------:R-:W-:Y:S01]  /*ba80*/  MOV R2, R80 ;  /* 0x0000005000027202 */ /* 0x000fe20000000f00 */
[----:B------:R-:W-:Y:S01]  /*ba90*/  IMAD.SHL.U32 R82, R98, 0x100, RZ ;  /* 0x0000010062527824 */ /* 0x000fe200078e00ff */
[----:B------:R-:W-:Y:S01]  /*baa0*/  I2IP.S8.S32.SAT R48, R48, R47, R49 ;  /* 0x0000002f30307239 */ /* 0x000fe20000001431 */
[----:B------:R-:W-:Y:S02]  /*bab0*/  IMAD R54, R75, R72, R54 ;  /* 0x000000484b367224 */ /* 0x000fe400078e0236 */
[C---:B------:R-:W-:Y:S02]  /*bac0*/  IMAD R56, R70.reuse, R61, RZ ;  /* 0x0000003d46387224 */ /* 0x040fe400078e02ff */
[----:B------:R-:W-:Y:S01]  /*bad0*/  IMAD R61, R70, R66, RZ ;  /* 0x00000042463d7224 */ /* 0x000fe200078e02ff */
[----:B------:R-:W-:Y:S01]  /*bae0*/  I2IP.S8.S32.SAT R66, R13, R12, R14 ;  /* 0x0000000c0d427239 */ /* 0x000fe2000000140e */
[-C--:B------:R-:W-:Y:S01]  /*baf0*/  IMAD R55, R0, R72.reuse, R55 ;  /* 0x0000004800377224 */ /* 0x080fe200078e0237 */
[----:B------:R-:W-:Y:S01]  /*bb00*/  SHF.R.S32.HI R0, RZ, 0x18, R82 ;  /* 0x00000018ff007819 */ /* 0x000fe20000011452 */
[-C--:B------:R-:W-:Y:S01]  /*bb10*/  IMAD R56, R3, R72.reuse, R56 ;  /* 0x0000004803387224 */ /* 0x080fe200078e0238 */
[----:B------:R-:W-:Y:S01]  /*bb20*/  I2IP.S8.S32.SAT R49, R54, R53, RZ ;  /* 0x0000003536317239 */ /* 0x000fe200000014ff */
[----:B------:R1:W-:Y:S01]  /*bb30*/  STS.128 [R135+UR44+0xa200], R64 ;  /* 0x00a2004087007988 */ /* 0x0003e20008000c2c */
[----:B------:R-:W-:Y:S01]  /*bb40*/  IMAD R58, R70, R63, RZ ;  /* 0x0000003f463a7224 */ /* 0x000fe200078e02ff */
[----:B------:R-:W-:Y:S01]  /*bb50*/  SHF.R.S32.HI R3, RZ, 0x18, R76 ;  /* 0x00000018ff037819 */ /* 0x000fe2000001144c */
[-C--:B------:R-:W-:Y:S01]  /*bb60*/  IMAD R57, R0, R72.reuse, R57 ;  /* 0x0000004800397224 */ /* 0x080fe200078e0239 */
[----:B------:R-:W-:Y:S01]  /*bb70*/  I2IP.S8.S32.SAT R49, R52, R51, R49 ;  /* 0x0000003334317239 */ /* 0x000fe20000001431 */
[-C--:B------:R-:W-:Y:S02]  /*bb80*/  IMAD R58, R97, R72.reuse, R58 ;  /* 0x00000048613a7224 */ /* 0x080fe400078e023a */
[-C--:B------:R-:W-:Y:S01]  /*bb90*/  IMAD R59, R2, R72.reuse, R59 ;  /* 0x00000048023b7224 */ /* 0x080fe200078e023b */
[----:B------:R1:W-:Y:S01]  /*bba0*/  STS.128 [R159+0xa200], R16 ;  /* 0x00a200109f007388 */ /* 0x0003e20000000c00 */
[-C--:B------:R-:W-:Y:S01]  /*bbb0*/  IMAD R60, R3, R72.reuse, R60 ;  /* 0x00000048033c7224 */ /* 0x080fe200078e023c */
[----:B------:R-:W-:Y:S01]  /*bbc0*/  I2IP.S8.S32.SAT R50, R58, R57, RZ ;  /* 0x000000393a327239 */ /* 0x000fe200000014ff */
[-C--:B------:R-:W-:Y:S02]  /*bbd0*/  IMAD R61, R4, R72.reuse, R61 ;  /* 0x00000048043d7224 */ /* 0x080fe400078e023d */
[----:B------:R-:W-:Y:S01]  /*bbe0*/  IMAD R62, R99, R72, R62 ;  /* 0x00000048633e7224 */ /* 0x000fe200078e023e */
[----:B------:R-:W-:Y:S02]  /*bbf0*/  I2IP.S8.S32.SAT R50, R56, R55, R50 ;  /* 0x0000003738327239 */ /* 0x000fe40000001432 */
[----:B------:R1:W-:Y:S02]  /*bc00*/  STS.128 [R158+0xa200], R32 ;  /* 0x00a200209e007388 */ /* 0x0003e40000000c00 */
        /* <DEDUP_REMOVED lines=20> */
.L_x_140:
[----:B------:R-:W-:Y:S05]  /*bd50*/  BSYNC.RECONVERGENT B0 ;  /* 0x0000000000007941 */ /* 0x000fea0003800200 */
.L_x_139:
[----:B------:R-:W-:Y:S01]  /*bd60*/  R2UR UR5, R142 ;  /* 0x000000008e0572ca */ /* 0x000fe200000e0000 */
[----:B------:R-:W-:Y:S01]  /*bd70*/  BAR.SYNC.DEFER_BLOCKING 0x1, 0x80 ;  /* 0x0042000000007b1d */ /* 0x000fe20000010000 */
[----:B------:R-:W-:Y:S01]  /*bd80*/  R2UR UR4, R143 ;  /* 0x000000008f0472ca */ /* 0x000fe200000e0000 */
[----:B------:R-:W-:Y:S01]  /*bd90*/  UISETP.NE.AND UP0, UPT, UR46, URZ, UPT ;  /* 0x000000ff2e00728c */ /* 0x000fe2000bf05270 */
[----:B------:R-:W-:Y:S02]  /*bda0*/  ISETP.NE.AND P0, PT, R146, 0x2, PT ;  /* 0x000000029200780c */ /* 0x000fe40003f05270 */
[----:B------:R-:W-:Y:S02]  /*bdb0*/  ISETP.NE.AND P1, PT, R68, 0x2, PT ;  /* 0x000000024400780c */ /* 0x000fe40003f25270 */
[----:B------:R-:W-:Y:S02]  /*bdc0*/  SEL R0, RZ, 0x1, P0 ;  /* 0x00000001ff007807 */ /* 0x000fe40000000000 */
[----:B------:R-:W-:Y:S02]  /*bdd0*/  SEL R3, RZ, 0x1, P1 ;  /* 0x00000001ff037807 */ /* 0x000fe40000800000 */
[----:B------:R-:W-:Y:S01]  /*bde0*/  LOP3.LUT R149, R149, R0, RZ, 0x3c, !PT ;  /* 0x0000000095957212 */ /* 0x000fe200078e3cff */
[----:B------:R-:W-:Y:S01]  /*bdf0*/  UIADD3 UR20, UPT, UPT, UR37, UR5, URZ ;  /* 0x0000000525147290 */ /* 0x000fe2000fffe0ff */
[----:B------:R-:W-:Y:S01]  /*be00*/  LOP3.LUT R150, R150, R3, RZ, 0x3c, !PT ;  /* 0x0000000396967212 */ /* 0x000fe200078e3cff */
[----:B------:R-:W-:Y:S01]  /*be10*/  UIADD3 UR16, UPT, UPT, UR38, UR4, URZ ;  /* 0x0000000426107290 */ /* 0x000fe2000fffe0ff */
[----:B------:R-:W-:Y:S02]  /*be20*/  SEL R146, R146, RZ, P0 ;  /* 0x000000ff92927207 */ /* 0x000fe40000000000 */
[----:B------:R-:W-:Y:S01]  /*be30*/  SEL R68, R68, RZ, P1 ;  /* 0x000000ff44447207 */ /* 0x000fe20000800000 */
[----:B------:R-:W-:Y:S01]  /*be40*/  UMOV UR36, UR59 ;  /* 0x0000003b00247c82 */ /* 0x000fe20008000000 */
[----:B------:R-:W-:Y:S07]  /*be50*/  BRA.U UP0, `(.L_x_141) ;  /* 0xffffff9900487547 */ /* 0x000fee000b83ffff */
[----:B------:R-:W-:Y:S05]  /*be60*/  EXIT ;  /* 0x000000000000794d */ /* 0x000fea0003800000 */
.L_x_24:
[----:B--2---:R2:W3:Y:S02]  /*be70*/  SYNCS.PHASECHK.TRANS64.TRYWAIT P0, [R3+URZ+0xf0], R2 ;  /* 0x0000f002030075a7 */ /* 0x0044e400080011ff */
[----:B---3--:R-:W-:Y:S05]  /*be80*/  @!P0 NANOSLEEP.SYNCS 0x989680 ;  /* 0x009896800000895d */ /* 0x008fea0003900000 */
[----:B------:R-:W3:Y:S02]  /*be90*/  @!P0 SYNCS.PHASECHK.TRANS64 P0, [R3+URZ+0xf0], R2 ;  /* 0x0000f002030085a7 */ /* 0x000ee400080010ff */
[----:B---3--:R-:W-:Y:S05]  /*bea0*/  @!P0 BRA `(.L_x_24) ;  /* 0xfffffffc00f08947 */ /* 0x008fea000383ffff */
[----:B------:R-:W-:Y:S05]  /*beb0*/  BRA `(.L_x_142) ;  /* 0xffffff5800d87947 */ /* 0x000fea000383ffff */
.L_x_27:
[----:B-1----:R-:W-:-:S07]  /*bec0*/  MOV R0, UR33 ;  /* 0x0000002100007c02 */ /* 0x002fce0008000f00 */
.L_x_143:
[----:B-1----:R1:W2:Y:S02]  /*bed0*/  SYNCS.PHASECHK.TRANS64.TRYWAIT P0, [R0+URZ+0x28], R3 ;  /* 0x00002803000075a7 */ /* 0x0022a400080011ff */
[----:B--2---:R-:W-:Y:S05]  /*bee0*/  @!P0 NANOSLEEP.SYNCS 0x989680 ;  /* 0x009896800000895d */ /* 0x004fea0003900000 */
[----:B------:R-:W2:Y:S02]  /*bef0*/  @!P0 SYNCS.PHASECHK.TRANS64 P0, [R0+URZ+0x28], R3 ;  /* 0x00002803000085a7 */ /* 0x000ea400080010ff */
[----:B--2---:R-:W-:Y:S05]  /*bf00*/  @!P0 BRA `(.L_x_143) ;  /* 0xfffffffc00f08947 */ /* 0x004fea000383ffff */
[----:B------:R-:W-:Y:S05]  /*bf10*/  BRA `(.L_x_26) ;  /* 0xffffff5c00307947 */ /* 0x000fea000383ffff */
.L_x_34:
[----:B-1----:R-:W-:-:S07]  /*bf20*/  MOV R0, UR17 ;  /* 0x0000001100007c02 */ /* 0x002fce0008000f00 */
.L_x_144:
[----:B-1----:R1:W2:Y:S02]  /*bf30*/  SYNCS.PHASECHK.TRANS64.TRYWAIT P0, [R0+URZ+0x28], R3 ;  /* 0x00002803000075a7 */ /* 0x0022a400080011ff */
[----:B--2---:R-:W-:Y:S05]  /*bf40*/  @!P0 NANOSLEEP.SYNCS 0x989680 ;  /* 0x009896800000895d */ /* 0x004fea0003900000 */
[----:B------:R-:W2:Y:S02]  /*bf50*/  @!P0 SYNCS.PHASECHK.TRANS64 P0, [R0+URZ+0x28], R3 ;  /* 0x00002803000085a7 */ /* 0x000ea400080010ff */
[----:B--2---:R-:W-:Y:S05]  /*bf60*/  @!P0 BRA `(.L_x_144) ;  /* 0xfffffffc00f08947 */ /* 0x004fea000383ffff */
[----:B------:R-:W-:Y:S05]  /*bf70*/  BRA `(.L_x_33) ;  /* 0xffffff5c00f07947 */ /* 0x000fea000383ffff */
.L_x_39:
[----:B-1----:R1:W2:Y:S02]  /*bf80*/  SYNCS.PHASECHK.TRANS64.TRYWAIT P0, [R3+URZ+0xa0], R0 ;  /* 0x0000a000030075a7 */ /* 0x0022a400080011ff */
[----:B--2---:R-:W-:Y:S05]  /*bf90*/  @!P0 NANOSLEEP.SYNCS 0x989680 ;  /* 0x009896800000895d */ /* 0x004fea0003900000 */
[----:B------:R-:W2:Y:S02]  /*bfa0*/  @!P0 SYNCS.PHASECHK.TRANS64 P0, [R3+URZ+0xa0], R0 ;  /* 0x0000a000030085a7 */ /* 0x000ea400080010ff */
[----:B--2---:R-:W-:Y:S05]  /*bfb0*/  @!P0 BRA `(.L_x_39) ;  /* 0xfffffffc00f08947 */ /* 0x004fea000383ffff */
[----:B------:R-:W-:Y:S05]  /*bfc0*/  BRA `(.L_x_145) ;  /* 0xffffff6000987947 */ /* 0x000fea000383ffff */
.L_x_43:
[----:B-1----:R-:W-:-:S07]  /*bfd0*/  MOV R0, UR4 ;  /* 0x0000000400007c02 */ /* 0x002fce0008000f00 */
.L_x_146:
[----:B-1----:R1:W2:Y:S02]  /*bfe0*/  SYNCS.PHASECHK.TRANS64.TRYWAIT P0, [R0+URZ], R3 ;  /* 0x00000003000075a7 */ /* 0x0022a400080011ff */
[----:B--2---:R-:W-:Y:S05]  /*bff0*/  @!P0 NANOSLEEP.SYNCS 0x989680 ;  /* 0x009896800000895d */ /* 0x004fea0003900000 */
[----:B------:R-:W2:Y:S02]  /*c000*/  @!P0 SYNCS.PHASECHK.TRANS64 P0, [R0+URZ], R3 ;  /* 0x00000003000085a7 */ /* 0x000ea400080010ff */
[----:B--2---:R-:W-:Y:S05]  /*c010*/  @!P0 BRA `(.L_x_146) ;  /* 0xfffffffc00f08947 */ /* 0x004fea000383ffff */
[----:B------:R-:W-:Y:S05]  /*c020*/  BRA `(.L_x_147) ;  /* 0xffffff6800447947 */ /* 0x000fea000383ffff */
.L_x_44:
[----:B------:R-:W-:-:S07]  /*c030*/  MOV R0, UR5 ;  /* 0x0000000500007c02 */ /* 0x000fce0008000f00 */
.L_x_148:
[----:B-1----:R1:W2:Y:S02]  /*c040*/  SYNCS.PHASECHK.TRANS64.TRYWAIT P0, [R0+URZ], R3 ;  /* 0x00000003000075a7 */ /* 0x0022a400080011ff */
[----:B--2---:R-:W-:Y:S05]  /*c050*/  @!P0 NANOSLEEP.SYNCS 0x989680 ;  /* 0x009896800000895d */ /* 0x004fea0003900000 */
[----:B------:R-:W2:Y:S02]  /*c060*/  @!P0 SYNCS.PHASECHK.TRANS64 P0, [R0+URZ], R3 ;  /* 0x00000003000085a7 */ /* 0x000ea400080010ff */
[----:B--2---:R-:W-:Y:S05]  /*c070*/  @!P0 BRA `(.L_x_148) ;  /* 0xfffffffc00f08947 */ /* 0x004fea000383ffff */
[----:B------:R-:W-:Y:S05]  /*c080*/  BRA `(.L_x_149) ;  /* 0xffffff6800507947 */ /* 0x000fea000383ffff */
.L_x_45:
[----:B------:R-:W-:-:S07]  /*c090*/  MOV R0, UR5 ;  /* 0x0000000500007c02 */ /* 0x000fce0008000f00 */
.L_x_150:
[----:B-1----:R1:W2:Y:S02]  /*c0a0*/  SYNCS.PHASECHK.TRANS64.TRYWAIT P0, [R0+URZ], R3 ;  /* 0x00000003000075a7 */ /* 0x0022a400080011ff */
[----:B--2---:R-:W-:Y:S05]  /*c0b0*/  @!P0 NANOSLEEP.SYNCS 0x989680 ;  /* 0x009896800000895d */ /* 0x004fea0003900000 */
[----:B------:R-:W2:Y:S02]  /*c0c0*/  @!P0 SYNCS.PHASECHK.TRANS64 P0, [R0+URZ], R3 ;  /* 0x00000003000085a7 */ /* 0x000ea400080010ff */
[----:B--2---:R-:W-:Y:S05]  /*c0d0*/  @!P0 BRA `(.L_x_150) ;  /* 0xfffffffc00f08947 */ /* 0x004fea000383ffff */
[----:B------:R-:W-:Y:S05]  /*c0e0*/  BRA `(.L_x_151) ;  /* 0xffffff68005c7947 */ /* 0x000fea000383ffff */
.L_x_46:
[----:B------:R-:W-:-:S07]  /*c0f0*/  MOV R0, UR5 ;  /* 0x0000000500007c02 */ /* 0x000fce0008000f00 */
.L_x_152:
[----:B-1----:R1:W2:Y:S02]  /*c100*/  SYNCS.PHASECHK.TRANS64.TRYWAIT P0, [R0+URZ], R3 ;  /* 0x00000003000075a7 */ /* 0x0022a400080011ff */
[----:B--2---:R-:W-:Y:S05]  /*c110*/  @!P0 NANOSLEEP.SYNCS 0x989680 ;  /* 0x009896800000895d */ /* 0x004fea0003900000 */
[----:B------:R-:W2:Y:S02]  /*c120*/  @!P0 SYNCS.PHASECHK.TRANS64 P0, [R0+URZ], R3 ;  /* 0x00000003000085a7 */ /* 0x000ea400080010ff */
[----:B--2---:R-:W-:Y:S05]  /*c130*/  @!P0 BRA `(.L_x_152) ;  /* 0xfffffffc00f08947 */ /* 0x004fea000383ffff */
[----:B------:R-:W-:Y:S05]  /*c140*/  BRA `(.L_x_153) ;  /* 0xffffff6800687947 */ /* 0x000fea000383ffff */
.L_x_49:
[----:B-1----:R1:W2:Y:S02]  /*c150*/  SYNCS.PHASECHK.TRANS64.TRYWAIT P0, [R0+URZ+0xe0], R5 ;  /* 0x0000e005000075a7 */ /* 0x0022a400080011ff */
[----:B--2---:R-:W-:Y:S05]  /*c160*/  @!P0 NANOSLEEP.SYNCS 0x989680 ;  /* 0x009896800000895d */ /* 0x004fea0003900000 */
[----:B------:R-:W2:Y:S02]  /*c170*/  @!P0 SYNCS.PHASECHK.TRANS64 P0, [R0+URZ+0xe0], R5 ;  /* 0x0000e005000085a7 */ /* 0x000ea400080010ff */
[----:B--2---:R-:W-:Y:S05]  /*c180*/  @!P0 BRA `(.L_x_49) ;  /* 0xfffffffc00f08947 */ /* 0x004fea000383ffff */
[----:B------:R-:W-:Y:S05]  /*c190*/  BRA `(.L_x_154) ;  /* 0xffffff6800c47947 */ /* 0x000fea000383ffff */
.L_x_50:
[----:B------:R-:W-:-:S07]  /*c1a0*/  MOV R0, UR4 ;  /* 0x0000000400007c02 */ /* 0x000fce0008000f00 */
.L_x_155:
[----:B-1----:R1:W2:Y:S02]  /*c1b0*/  SYNCS.PHASECHK.TRANS64.TRYWAIT P0, [R0+URZ+0xb0], R7 ;  /* 0x0000b007000075a7 */ /* 0x0022a400080011ff */
[----:B--2---:R-:W-:Y:S05]  /*c1c0*/  @!P0 NANOSLEEP.SYNCS 0x989680 ;  /* 0x009896800000895d */ /* 0x004fea0003900000 */
[----:B------:R-:W2:Y:S02]  /*c1d0*/  @!P0 SYNCS.PHASECHK.TRANS64 P0, [R0+URZ+0xb0], R7 ;  /* 0x0000b007000085a7 */ /* 0x000ea400080010ff */
[----:B--2---:R-:W-:Y:S05]  /*c1e0*/  @!P0 BRA `(.L_x_155) ;  /* 0xfffffffc00f08947 */ /* 0x004fea000383ffff */
[----:B------:R-:W-:Y:S05]  /*c1f0*/  BRA `(.L_x_156) ;  /* 0xffffff6800d47947 */ /* 0x000fea000383ffff */
.L_x_51:
[----:B-1----:R1:W2:Y:S02]  /*c200*/  SYNCS.PHASECHK.TRANS64.TRYWAIT P1, [R0+URZ+0xa0], R5 ;  /* 0x0000a005000075a7 */ /* 0x0022a400080211ff */
[----:B--2---:R-:W-:Y:S05]  /*c210*/  @!P1 NANOSLEEP.SYNCS 0x989680 ;  /* 0x009896800000995d */ /* 0x004fea0003900000 */
[----:B------:R-:W2:Y:S02]  /*c220*/  @!P1 SYNCS.PHASECHK.TRANS64 P1, [R0+URZ+0xa0], R5 ;  /* 0x0000a005000095a7 */ /* 0x000ea400080210ff */
[----:B--2---:R-:W-:Y:S05]  /*c230*/  @!P1 BRA `(.L_x_51) ;  /* 0xfffffffc00f09947 */ /* 0x004fea000383ffff */
[----:B------:R-:W-:Y:S05]  /*c240*/  BRA `(.L_x_157) ;  /* 0xffffff6c00047947 */ /* 0x000fea000383ffff */
.L_x_54:
[----:B------:R-:W-:-:S07]  /*c250*/  MOV R0, UR4 ;  /* 0x0000000400007c02 */ /* 0x000fce0008000f00 */
.L_x_158:
[----:B-1----:R1:W2:Y:S02]  /*c260*/  SYNCS.PHASECHK.TRANS64.TRYWAIT P0, [R0+URZ+0xb0], R3 ;  /* 0x0000b003000075a7 */ /* 0x0022a400080011ff */
[----:B--2---:R-:W-:Y:S05]  /*c270*/  @!P0 NANOSLEEP.SYNCS 0x989680 ;  /* 0x009896800000895d */ /* 0x004fea0003900000 */
[----:B------:R-:W2:Y:S02]  /*c280*/  @!P0 SYNCS.PHASECHK.TRANS64 P0, [R0+URZ+0xb0], R3 ;  /* 0x0000b003000085a7 */ /* 0x000ea400080010ff */
[----:B--2---:R-:W-:Y:S05]  /*c290*/  @!P0 BRA `(.L_x_158) ;  /* 0xfffffffc00f08947 */ /* 0x004fea000383ffff */
[----:B------:R-:W-:Y:S05]  /*c2a0*/  BRA `(.L_x_53) ;  /* 0xffffff6c00587947 */ /* 0x000fea000383ffff */
.L_x_63:
[----:B-1----:R-:W-:-:S04]  /*c2b0*/  MOV R5, UR5 ;  /* 0x0000000500057c02 */ /* 0x002fc80008000f00 */
[----:B------:R1:W2:Y:S03]  /*c2c0*/  SYNCS.PHASECHK.TRANS64.TRYWAIT P0, [R5+URZ+0x8], R6 ;  /* 0x00000806050075a7 */ /* 0x0002a600080011ff */
[----:B--2---:R-:W-:Y:S05]  /*c2d0*/  @!P0 NANOSLEEP.SYNCS 0x989680 ;  /* 0x009896800000895d */ /* 0x004fea0003900000 */
[----:B------:R-:W2:Y:S02]  /*c2e0*/  @!P0 SYNCS.PHASECHK.TRANS64 P0, [R5+URZ+0x8], R6 ;  /* 0x00000806050085a7 */ /* 0x000ea400080010ff */
[----:B--2---:R-:W-:Y:S05]  /*c2f0*/  @!P0 BRA `(.L_x_63) ;  /* 0xfffffffc00ec8947 */ /* 0x004fea000383ffff */
[----:B------:R-:W-:Y:S05]  /*c300*/  BRA `(.L_x_62) ;  /* 0xffffff70000c7947 */ /* 0x000fea000383ffff */
.L_x_65:
[----:B------:R-:W-:Y:S01]  /*c310*/  BSSY B0, `(.L_x_159) ;  /* 0x0000006000007945 */ /* 0x000fe20003800000 */
[----:B------:R-:W-:-:S07]  /*c320*/  MOV R15, 0xffffffff ;  /* 0xffffffff000f7802 */ /* 0x000fce0000000f00 */
[----:B-1---5:R-:W-:Y:S05]  /*c330*/  WARPSYNC.COLLECTIVE R15, `(.L_x_160) ;  /* 0x000000000f0c7348 */ /* 0x022fea0003c00000 */
[----:B------:R-:W-:Y:S02]  /*c340*/  ELECT P6, UR79, PT ;  /* 0x00000000004f782f */ /* 0x000fe400038c0000 */
[----:B------:R-:W-:Y:S01]  /*c350*/  MOV R14, UR79 ;  /* 0x0000004f000e7c02 */ /* 0x000fe20008000f00 */
[----:B-1---5:R-:W-:Y:S10]  /*c360*/  ENDCOLLECTIVE ;  /* 0x000000000000791b */ /* 0x022ff40003800000 */
.L_x_160:
[----:B------:R-:W-:Y:S05]  /*c370*/  BSYNC B0 ;  /* 0x0000000000007941 */ /* 0x000fea0003800000 */
.L_x_159:
[----:B------:R-:W-:Y:S01]  /*c380*/  PLOP3.LUT P0, PT, P6, PT, PT, 0x80, 0x8 ;  /* 0x000000000008781c */ /* 0x000fe2000370f070 */
[----:B------:R-:W-:-:S12]  /*c390*/  BRA `(.L_x_161) ;  /* 0xffffff7000387947 */ /* 0x000fd8000383ffff */
.L_x_67:
[----:B-1----:R-:W-:-:S04]  /*c3a0*/  MOV R3, UR5 ;  /* 0x0000000500037c02 */ /* 0x002fc80008000f00 */
[----:B------:R1:W2:Y:S03]  /*c3b0*/  SYNCS.PHASECHK.TRANS64.TRYWAIT P0, [R3+URZ+0x8], R4 ;  /* 0x00000804030075a7 */ /* 0x0002a600080011ff */
[----:B--2---:R-:W-:Y:S05]  /*c3c0*/  @!P0 NANOSLEEP.SYNCS 0x989680 ;  /* 0x009896800000895d */ /* 0x004fea0003900000 */
[----:B------:R-:W2:Y:S02]  /*c3d0*/  @!P0 SYNCS.PHASECHK.TRANS64 P0, [R3+URZ+0x8], R4 ;  /* 0x00000804030085a7 */ /* 0x000ea400080010ff */
[----:B--2---:R-:W-:Y:S05]  /*c3e0*/  @!P0 BRA `(.L_x_67) ;  /* 0xfffffffc00ec8947 */ /* 0x004fea000383ffff */
[----:B------:R-:W-:Y:S05]  /*c3f0*/  BRA `(.L_x_66) ;  /* 0xffffff70003c7947 */ /* 0x000fea000383ffff */
.L_x_68:
[----:B-1----:R1:W2:Y:S02]  /*c400*/  SYNCS.PHASECHK.TRANS64.TRYWAIT P0, [R0+URZ+0xa0], R5 ;  /* 0x0000a005000075a7 */ /* 0x0022a400080011ff */
[----:B--2---:R-:W-:Y:S05]  /*c410*/  @!P0 NANOSLEEP.SYNCS 0x989680 ;  /* 0x009896800000895d */ /* 0x004fea0003900000 */
[----:B------:R-:W2:Y:S02]  /*c420*/  @!P0 SYNCS.PHASECHK.TRANS64 P0, [R0+URZ+0xa0], R5 ;  /* 0x0000a005000085a7 */ /* 0x000ea400080010ff */
[----:B--2---:R-:W-:Y:S05]  /*c430*/  @!P0 BRA `(.L_x_68) ;  /* 0xfffffffc00f08947 */ /* 0x004fea000383ffff */
[----:B------:R-:W-:Y:S05]  /*c440*/  BRA `(.L_x_162) ;  /* 0xffffff7400287947 */ /* 0x000fea000383ffff */
.L_x_70:
[----:B------:R-:W-:-:S07]  /*c450*/  MOV R0, UR31 ;  /* 0x0000001f00007c02 */ /* 0x000fce0008000f00 */
.L_x_163:
[----:B-1----:R1:W2:Y:S02]  /*c460*/  SYNCS.PHASECHK.TRANS64.TRYWAIT P0, [R0+URZ+0xd0], R5 ;  /* 0x0000d005000075a7 */ /* 0x0022a400080011ff */
[----:B--2---:R-:W-:Y:S05]  /*c470*/  @!P0 NANOSLEEP.SYNCS 0x989680 ;  /* 0x009896800000895d */ /* 0x004fea0003900000 */
[----:B------:R-:W2:Y:S02]  /*c480*/  @!P0 SYNCS.PHASECHK.TRANS64 P0, [R0+URZ+0xd0], R5 ;  /* 0x0000d005000085a7 */ /* 0x000ea400080010ff */
[----:B--2---:R-:W-:Y:S05]  /*c490*/  @!P0 BRA `(.L_x_163) ;  /* 0xfffffffc00f08947 */ /* 0x004fea000383ffff */
[----:B------:R-:W-:Y:S05]  /*c4a0*/  BRA `(.L_x_164) ;  /* 0xffffff7400747947 */ /* 0x000fea000383ffff */
.L_x_73:
[----:B------:R-:W-:Y:S07]  /*c4b0*/  MOV R0, UR5 ;  /* 0x0000000500007c02 */ /* 0x000fee0008000f00 */
.L_x_165:
[----:B-1----:R1:W2:Y:S02]  /*c4c0*/  SYNCS.PHASECHK.TRANS64.TRYWAIT P0, [R0+URZ], R5 ;  /* 0x00000005000075a7 */ /* 0x0022a400080011ff */
[----:B--2---:R-:W-:Y:S05]  /*c4d0*/  @!P0 NANOSLEEP.SYNCS 0x989680 ;  /* 0x009896800000895d */ /* 0x004fea0003900000 */
[----:B------:R-:W2:Y:S02]  /*c4e0*/  @!P0 SYNCS.PHASECHK.TRANS64 P0, [R0+URZ], R5 ;  /* 0x00000005000085a7 */ /* 0x000ea400080010ff */
[----:B--2---:R-:W-:Y:S05]  /*c4f0*/  @!P0 BRA `(.L_x_165) ;  /* 0xfffffffc00f08947 */ /* 0x004fea000383ffff */
[----:B------:R-:W-:Y:S05]  /*c500*/  BRA `(.L_x_72) ;  /* 0xffffff7400887947 */ /* 0x000fea000383ffff */
.L_x_77:
[----:B-1----:R-:W-:-:S07]  /*c510*/  MOV R0, UR4 ;  /* 0x0000000400007c02 */ /* 0x002fce0008000f00 */
.L_x_166:
[----:B-1----:R1:W2:Y:S02]  /*c520*/  SYNCS.PHASECHK.TRANS64.TRYWAIT P0, [R0+URZ], R3 ;  /* 0x00000003000075a7 */ /* 0x0022a400080011ff */
[----:B--2---:R-:W-:Y:S05]  /*c530*/  @!P0 NANOSLEEP.SYNCS 0x989680 ;  /* 0x009896800000895d */ /* 0x004fea0003900000 */
[----:B------:R-:W2:Y:S02]  /*c540*/  @!P0 SYNCS.PHASECHK.TRANS64 P0, [R0+URZ], R3 ;  /* 0x00000003000085a7 */ /* 0x000ea400080010ff */
[----:B--2---:R-:W-:Y:S05]  /*c550*/  @!P0 BRA `(.L_x_166) ;  /* 0xfffffffc00f08947 */ /* 0x004fea000383ffff */
[----:B------:R-:W-:Y:S05]  /*c560*/  BRA `(.L_x_167) ;  /* 0xffffff78007c7947 */ /* 0x000fea000383ffff */
.L_x_80:
[----:B------:R-:W-:-:S07]  /*c570*/  MOV R0, UR26 ;  /* 0x0000001a00007c02 */ /* 0x000fce0008000f00 */
.L_x_168:
[----:B-1----:R1:W2:Y:S02]  /*c580*/  SYNCS.PHASECHK.TRANS64.TRYWAIT P1, [R0+URZ+0x100], R3 ;  /* 0x00010003000075a7 */ /* 0x0022a400080211ff */
[----:B--2---:R-:W-:Y:S05]  /*c590*/  @!P1 NANOSLEEP.SYNCS 0x989680 ;  /* 0x009896800000995d */ /* 0x004fea0003900000 */
[----:B------:R-:W2:Y:S02]  /*c5a0*/  @!P1 SYNCS.PHASECHK.TRANS64 P1, [R0+URZ+0x100], R3 ;  /* 0x00010003000095a7 */ /* 0x000ea400080210ff */
[----:B--2---:R-:W-:Y:S05]  /*c5b0*/  @!P1 BRA `(.L_x_168) ;  /* 0xfffffffc00f09947 */ /* 0x004fea000383ffff */
[----:B------:R-:W-:Y:S05]  /*c5c0*/  BRA `(.L_x_169) ;  /* 0xffffff7800c87947 */ /* 0x000fea000383ffff */
.L_x_85:
[----:B--2---:R2:W3:Y:S02]  /*c5d0*/  SYNCS.PHASECHK.TRANS64.TRYWAIT P0, [R12+URZ+0xa0], R9 ;  /* 0x0000a0090c0075a7 */ /* 0x0044e400080011ff */
[----:B---3--:R-:W-:Y:S05]  /*c5e0*/  @!P0 NANOSLEEP.SYNCS 0x989680 ;  /* 0x009896800000895d */ /* 0x008fea0003900000 */
[----:B------:R-:W3:Y:S02]  /*c5f0*/  @!P0 SYNCS.PHASECHK.TRANS64 P0, [R12+URZ+0xa0], R9 ;  /* 0x0000a0090c0085a7 */ /* 0x000ee400080010ff */
[----:B---3--:R-:W-:Y:S05]  /*c600*/  @!P0 BRA `(.L_x_85) ;  /* 0xfffffffc00f08947 */ /* 0x008fea000383ffff */
[----:B------:R-:W-:Y:S05]  /*c610*/  BRA `(.L_x_170) ;  /* 0xffffff7c00f07947 */ /* 0x000fea000383ffff */
.L_x_88:
[----:B------:R-:W-:Y:S07]  /*c620*/  MOV R0, UR21 ;  /* 0x0000001500007c02 */ /* 0x000fee0008000f00 */
.L_x_171:
[----:B--2---:R2:W3:Y:S02]  /*c630*/  SYNCS.PHASECHK.TRANS64.TRYWAIT P2, [R0+URZ+0x98], R11 ;  /* 0x0000980b000075a7 */ /* 0x0044e400080411ff */
[----:B---3--:R-:W-:Y:S05]  /*c640*/  @!P2 NANOSLEEP.SYNCS 0x989680 ;  /* 0x009896800000a95d */ /* 0x008fea0003900000 */
[----:B------:R-:W3:Y:S02]  /*c650*/  @!P2 SYNCS.PHASECHK.TRANS64 P2, [R0+URZ+0x98], R11 ;  /* 0x0000980b0000a5a7 */ /* 0x000ee400080410ff */
[----:B---3--:R-:W-:Y:S05]  /*c660*/  @!P2 BRA `(.L_x_171) ;  /* 0xfffffffc00f0a947 */ /* 0x008fea000383ffff */
[----:B------:R-:W-:Y:S05]  /*c670*/  BRA `(.L_x_87) ;  /* 0xffffff8400587947 */ /* 0x000fea000383ffff */
.L_x_91:
[----:B--2---:R-:W-:Y:S07]  /*c680*/  MOV R0, UR21 ;  /* 0x0000001500007c02 */ /* 0x004fee0008000f00 */
.L_x_172:
[----:B--2---:R2:W3:Y:S02]  /*c690*/  SYNCS.PHASECHK.TRANS64.TRYWAIT P0, [R0+URZ+0x70], R9 ;  /* 0x00007009000075a7 */ /* 0x0044e400080011ff */
[----:B---3--:R-:W-:Y:S05]  /*c6a0*/  @!P0 NANOSLEEP.SYNCS 0x989680 ;  /* 0x009896800000895d */ /* 0x008fea0003900000 */
[----:B------:R-:W3:Y:S02]  /*c6b0*/  @!P0 SYNCS.PHASECHK.TRANS64 P0, [R0+URZ+0x70], R9 ;  /* 0x00007009000085a7 */ /* 0x000ee400080010ff */
[----:B---3--:R-:W-:Y:S05]  /*c6c0*/  @!P0 BRA `(.L_x_172) ;  /* 0xfffffffc00f08947 */ /* 0x008fea000383ffff */
[----:B------:R-:W-:Y:S05]  /*c6d0*/  BRA `(.L_x_173) ;  /* 0xffffff8400b47947 */ /* 0x000fea000383ffff */
.L_x_92:
[----:B------:R-:W-:Y:S07]  /*c6e0*/  MOV R0, UR21 ;  /* 0x0000001500007c02 */ /* 0x000fee0008000f00 */
.L_x_174:
[----:B--2---:R2:W3:Y:S02]  /*c6f0*/  SYNCS.PHASECHK.TRANS64.TRYWAIT P0, [R0+URZ+0x78], R9 ;  /* 0x00007809000075a7 */ /* 0x0044e400080011ff */
[----:B---3--:R-:W-:Y:S05]  /*c700*/  @!P0 NANOSLEEP.SYNCS 0x989680 ;  /* 0x009896800000895d */ /* 0x008fea0003900000 */
[----:B------:R-:W3:Y:S02]  /*c710*/  @!P0 SYNCS.PHASECHK.TRANS64 P0, [R0+URZ+0x78], R9 ;  /* 0x00007809000085a7 */ /* 0x000ee400080010ff */
[----:B---3--:R-:W-:Y:S05]  /*c720*/  @!P0 BRA `(.L_x_174) ;  /* 0xfffffffc00f08947 */ /* 0x008fea000383ffff */
[----:B------:R-:W-:Y:S05]  /*c730*/  BRA `(.L_x_175) ;  /* 0xffffff8400f07947 */ /* 0x000fea000383ffff */
.L_x_93:
[----:B------:R-:W-:Y:S07]  /*c740*/  MOV R0, UR21 ;  /* 0x0000001500007c02 */ /* 0x000fee0008000f00 */
.L_x_176:
[----:B--2---:R2:W3:Y:S02]  /*c750*/  SYNCS.PHASECHK.TRANS64.TRYWAIT P0, [R0+URZ+0x80], R9 ;  /* 0x00008009000075a7 */ /* 0x0044e400080011ff */
[----:B---3--:R-:W-:Y:S05]  /*c760*/  @!P0 NANOSLEEP.SYNCS 0x989680 ;  /* 0x009896800000895d */ /* 0x008fea0003900000 */
[----:B------:R-:W3:Y:S02]  /*c770*/  @!P0 SYNCS.PHASECHK.TRANS64 P0, [R0+URZ+0x80], R9 ;  /* 0x00008009000085a7 */ /* 0x000ee400080010ff */
[----:B---3--:R-:W-:Y:S05]  /*c780*/  @!P0 BRA `(.L_x_176) ;  /* 0xfffffffc00f08947 */ /* 0x008fea000383ffff */
[----:B------:R-:W-:Y:S05]  /*c790*/  BRA `(.L_x_177) ;  /* 0xffffff8800387947 */ /* 0x000fea000383ffff */
.L_x_94:
[----:B------:R-:W-:Y:S07]  /*c7a0*/  MOV R0, UR21 ;  /* 0x0000001500007c02 */ /* 0x000fee0008000f00 */
.L_x_178:
[----:B--2---:R2:W3:Y:S02]  /*c7b0*/  SYNCS.PHASECHK.TRANS64.TRYWAIT P0, [R0+URZ+0x88], R9 ;  /* 0x00008809000075a7 */ /* 0x0044e400080011ff */
[----:B---3--:R-:W-:Y:S05]  /*c7c0*/  @!P0 NANOSLEEP.SYNCS 0x989680 ;  /* 0x009896800000895d */ /* 0x008fea0003900000 */
[----:B------:R-:W3:Y:S02]  /*c7d0*/  @!P0 SYNCS.PHASECHK.TRANS64 P0, [R0+URZ+0x88], R9 ;  /* 0x00008809000085a7 */ /* 0x000ee400080010ff */
[----:B---3--:R-:W-:Y:S05]  /*c7e0*/  @!P0 BRA `(.L_x_178) ;  /* 0xfffffffc00f08947 */ /* 0x008fea000383ffff */
[----:B------:R-:W-:Y:S05]  /*c7f0*/  BRA `(.L_x_179) ;  /* 0xffffff88007c7947 */ /* 0x000fea000383ffff */
.L_x_96:
[----:B------:R-:W-:-:S07]  /*c800*/  MOV R0, UR21 ;  /* 0x0000001500007c02 */ /* 0x000fce0008000f00 */
.L_x_180:
[----:B---3--:R3:W4:Y:S02]  /*c810*/  SYNCS.PHASECHK.TRANS64.TRYWAIT P0, [R0+URZ+0x70], R3 ;  /* 0x00007003000075a7 */ /* 0x00872400080011ff */
[----:B----4-:R-:W-:Y:S05]  /*c820*/  @!P0 NANOSLEEP.SYNCS 0x989680 ;  /* 0x009896800000895d */ /* 0x010fea0003900000 */
[----:B------:R-:W4:Y:S02]  /*c830*/  @!P0 SYNCS.PHASECHK.TRANS64 P0, [R0+URZ+0x70], R3 ;  /* 0x00007003000085a7 */ /* 0x000f2400080010ff */
[----:B----4-:R-:W-:Y:S05]  /*c840*/  @!P0 BRA `(.L_x_180) ;  /* 0xfffffffc00f08947 */ /* 0x010fea000383ffff */
[----:B------:R-:W-:Y:S05]  /*c850*/  BRA `(.L_x_181) ;  /* 0xffffff8800f47947 */ /* 0x000fea000383ffff */
.L_x_97:
[----:B---3--:R-:W-:-:S07]  /*c860*/  MOV R0, UR21 ;  /* 0x0000001500007c02 */ /* 0x008fce0008000f00 */
.L_x_182:
[----:B---3--:R3:W4:Y:S02]  /*c870*/  SYNCS.PHASECHK.TRANS64.TRYWAIT P0, [R0+URZ+0x78], R3 ;  /* 0x00007803000075a7 */ /* 0x00872400080011ff */
[----:B----4-:R-:W-:Y:S05]  /*c880*/  @!P0 NANOSLEEP.SYNCS 0x989680 ;  /* 0x009896800000895d */ /* 0x010fea0003900000 */
[----:B------:R-:W4:Y:S02]  /*c890*/  @!P0 SYNCS.PHASECHK.TRANS64 P0, [R0+URZ+0x78], R3 ;  /* 0x00007803000085a7 */ /* 0x000f2400080010ff */
[----:B----4-:R-:W-:Y:S05]  /*c8a0*/  @!P0 BRA `(.L_x_182) ;  /* 0xfffffffc00f08947 */ /* 0x010fea000383ffff */
[----:B------:R-:W-:Y:S05]  /*c8b0*/  BRA `(.L_x_183) ;  /* 0xffffff8800e47947 */ /* 0x000fea000383ffff */
.L_x_98:
[----:B---3--:R-:W-:-:S07]  /*c8c0*/  MOV R0, UR21 ;  /* 0x0000001500007c02 */ /* 0x008fce0008000f00 */
.L_x_184:
[----:B---3--:R3:W4:Y:S02]  /*c8d0*/  SYNCS.PHASECHK.TRANS64.TRYWAIT P0, [R0+URZ+0x80], R3 ;  /* 0x00008003000075a7 */ /* 0x00872400080011ff */
[----:B----4-:R-:W-:Y:S05]  /*c8e0*/  @!P0 NANOSLEEP.SYNCS 0x989680 ;  /* 0x009896800000895d */ /* 0x010fea0003900000 */
[----:B------:R-:W4:Y:S02]  /*c8f0*/  @!P0 SYNCS.PHASECHK.TRANS64 P0, [R0+URZ+0x80], R3 ;  /* 0x00008003000085a7 */ /* 0x000f2400080010ff */
[----:B----4-:R-:W-:Y:S05]  /*c900*/  @!P0 BRA `(.L_x_184) ;  /* 0xfffffffc00f08947 */ /* 0x010fea000383ffff */
[----:B------:R-:W-:Y:S05]  /*c910*/  BRA `(.L_x_185) ;  /* 0xffffff8800d47947 */ /* 0x000fea000383ffff */
.L_x_100:
[----:B-1----:R1:W2:Y:S02]  /*c920*/  SYNCS.PHASECHK.TRANS64.TRYWAIT P0, [R3+URZ+0xa0], R0 ;  /* 0x0000a000030075a7 */ /* 0x0022a400080011ff */
[----:B--2---:R-:W-:Y:S05]  /*c930*/  @!P0 NANOSLEEP.SYNCS 0x989680 ;  /* 0x009896800000895d */ /* 0x004fea0003900000 */
[----:B------:R-:W2:Y:S02]  /*c940*/  @!P0 SYNCS.PHASECHK.TRANS64 P0, [R3+URZ+0xa0], R0 ;  /* 0x0000a000030085a7 */ /* 0x000ea400080010ff */
[----:B--2---:R-:W-:Y:S05]  /*c950*/  @!P0 BRA `(.L_x_100) ;  /* 0xfffffffc00f08947 */ /* 0x004fea000383ffff */
[----:B------:R-:W-:Y:S05]  /*c960*/  BRA `(.L_x_186) ;  /* 0xffffff8c00987947 */ /* 0x000fea000383ffff */
.L_x_111:
[----:B-1----:R1:W2:Y:S02]  /*c970*/  SYNCS.PHASECHK.TRANS64.TRYWAIT P1, [R3+URZ+0x50], R0 ;  /* 0x00005000030075a7 */ /* 0x0022a400080211ff */
[----:B--2---:R-:W-:Y:S05]  /*c980*/  @!P1 NANOSLEEP.SYNCS 0x989680 ;  /* 0x009896800000995d */ /* 0x004fea0003900000 */
[----:B------:R-:W2:Y:S02]  /*c990*/  @!P1 SYNCS.PHASECHK.TRANS64 P1, [R3+URZ+0x50], R0 ;  /* 0x00005000030095a7 */ /* 0x000ea400080210ff */
[----:B--2---:R-:W-:Y:S05]  /*c9a0*/  @!P1 BRA `(.L_x_111) ;  /* 0xfffffffc00f09947 */ /* 0x004fea000383ffff */
[----:B------:R-:W-:Y:S05]  /*c9b0*/  BRA `(.L_x_110) ;  /* 0xffffff9c001c7947 */ /* 0x000fea000383ffff */
.L_x_113:
[----:B--2---:R2:W4:Y:S02]  /*c9c0*/  SYNCS.PHASECHK.TRANS64.TRYWAIT P0, [R145+URZ+0xc0], R2 ;  /* 0x0000c002910075a7 */ /* 0x00452400080011ff */
[----:B----4-:R-:W-:Y:S05]  /*c9d0*/  @!P0 NANOSLEEP.SYNCS 0x989680 ;  /* 0x009896800000895d */ /* 0x010fea0003900000 */
[----:B------:R-:W4:Y:S02]  /*c9e0*/  @!P0 SYNCS.PHASECHK.TRANS64 P0, [R145+URZ+0xc0], R2 ;  /* 0x0000c002910085a7 */ /* 0x000f2400080010ff */
[----:B----4-:R-:W-:Y:S05]  /*c9f0*/  @!P0 BRA `(.L_x_113) ;  /* 0xfffffffc00f08947 */ /* 0x010fea000383ffff */
[----:B------:R-:W-:Y:S05]  /*ca00*/  BRA `(.L_x_112) ;  /* 0xffffff9c00787947 */ /* 0x000fea000383ffff */
.L_x_121:
[----:B--2---:R2:W3:Y:S02]  /*ca10*/  SYNCS.PHASECHK.TRANS64.TRYWAIT P0, [R107+URZ+0x50], R0 ;  /* 0x000050006b0075a7 */ /* 0x0044e400080011ff */
[----:B---3--:R-:W-:Y:S05]  /*ca20*/  @!P0 NANOSLEEP.SYNCS 0x989680 ;  /* 0x009896800000895d */ /* 0x008fea0003900000 */
[----:B------:R-:W3:Y:S02]  /*ca30*/  @!P0 SYNCS.PHASECHK.TRANS64 P0, [R107+URZ+0x50], R0 ;  /* 0x000050006b0085a7 */ /* 0x000ee400080010ff */
[----:B---3--:R-:W-:Y:S05]  /*ca40*/  @!P0 BRA `(.L_x_121) ;  /* 0xfffffffc00f08947 */ /* 0x008fea000383ffff */
[----:B------:R-:W-:Y:S05]  /*ca50*/  BRA `(.L_x_120) ;  /* 0xffffffb0007c7947 */ /* 0x000fea000383ffff */
.L_x_129:
[----:B--2---:R2:W3:Y:S02]  /*ca60*/  SYNCS.PHASECHK.TRANS64.TRYWAIT P0, [R0+URZ+0x50], R7 ;  /* 0x00005007000075a7 */ /* 0x0044e400080011ff */
[----:B---3--:R-:W-:Y:S05]  /*ca70*/  @!P0 NANOSLEEP.SYNCS 0x989680 ;  /* 0x009896800000895d */ /* 0x008fea0003900000 */
[----:B------:R-:W3:Y:S02]  /*ca80*/  @!P0 SYNCS.PHASECHK.TRANS64 P0, [R0+URZ+0x50], R7 ;  /* 0x00005007000085a7 */ /* 0x000ee400080010ff */
[----:B---3--:R-:W-:Y:S05]  /*ca90*/  @!P0 BRA `(.L_x_129) ;  /* 0xfffffffc00f08947 */ /* 0x008fea000383ffff */
[----:B------:R-:W-:Y:S05]  /*caa0*/  BRA `(.L_x_128) ;  /* 0xffffffc400d07947 */ /* 0x000fea000383ffff */
.L_x_137:
[----:B--2---:R2:W3:Y:S02]  /*cab0*/  SYNCS.PHASECHK.TRANS64.TRYWAIT P0, [R0+URZ+0x50], R5 ;  /* 0x00005005000075a7 */ /* 0x0044e400080011ff */
[----:B---3--:R-:W-:Y:S05]  /*cac0*/  @!P0 NANOSLEEP.SYNCS 0x989680 ;  /* 0x009896800000895d */ /* 0x008fea0003900000 */
[----:B------:R-:W3:Y:S02]  /*cad0*/  @!P0 SYNCS.PHASECHK.TRANS64 P0, [R0+URZ+0x50], R5 ;  /* 0x00005005000085a7 */ /* 0x000ee400080010ff */
[----:B---3--:R-:W-:Y:S05]  /*cae0*/  @!P0 BRA `(.L_x_137) ;  /* 0xfffffffc00f08947 */ /* 0x008fea000383ffff */
[----:B------:R-:W-:Y:S05]  /*caf0*/  BRA `(.L_x_136) ;  /* 0xffffffdc00307947 */ /* 0x000fea000383ffff */
        .weak           $__internal_0_$__cuda_sm10x_tcgen05_guardrail_trap_col_being_dealloced_not_returned_by_alloc
        .type           $__internal_0_$__cuda_sm10x_tcgen05_guardrail_trap_col_being_dealloced_not_returned_by_alloc,@function
        .size           $__internal_0_$__cuda_sm10x_tcgen05_guardrail_trap_col_being_dealloced_not_returned_by_alloc,($__internal_1_$__cuda_sm10x_tcgen05_guardrail_trap_phase_invalid_during_alloc - $__internal_0_$__cuda_sm10x_tcgen05_guardrail_trap_col_being_dealloced_not_returned_by_alloc)
$__internal_0_$__cuda_sm10x_tcgen05_guardrail_trap_col_being_dealloced_not_returned_by_alloc:
[----:B------:R-:W-:Y:S05]  /*cb00*/  BPT.TRAP 0x1 ;  /* 0x000000040000795c */ /* 0x000fea0000300000 */
[----:B------:R-:W-:-:S04]  /*cb10*/  HFMA2 R3, -RZ, RZ, 0, 0 ;  /* 0x00000000ff037431 */ /* 0x000fc800000001ff */
[----:B------:R-:W-:Y:S05]  /*cb20*/  RET.REL.NODEC R2 `(_ZN7cutlass13device_kernelINS_4gemm6kernel13GemmUniversalIN4cute5tupleIJiiiiEEENS1_10collective13CollectiveMmaINS1_35MainloopSm100TmaUmmaWarpSpecializedILi5ELi2ELi2ENS5_IJNS4_1CILi2EEESB_NSA_ILi1EEEEEEEENS5_IJNSA_ILi256EEESF_NSA_ILi128EEEEEEaNS5_IJlSC_lEEEaSI_NS4_8TiledMMAINS4_8MMA_AtomIJNS4_21SM100_MMA_S8_2x1SM_SSIaaiLi256ELi256ELNS4_4UMMA5MajorE0ELSN_0ELNSM_8SaturateE0EEEEEENS4_6LayoutINS5_IJSC_SC_SC_EEENS5_IJNSA_ILi0EEEST_ST_EEEEENS5_IJNS4_10UnderscoreESW_SW_EEEEENS4_28SM100_TMA_2SM_LOAD_MULTICASTENS4_14ComposedLayoutINS4_7SwizzleILi3ELi4ELi3EEENS4_18smem_ptr_flag_bitsILi8EEENSR_INS5_IJNSA_ILi8EEESG_EEENS5_IJSG_SC_EEEEEEEvNS4_8identityENS4_18SM100_TMA_2SM_LOADES19_vS1A_EENS_8epilogue10collective18CollectiveEpilogueINS1D_23Sm100TmaWarpSpecializedILi4ELi2ELi64ELb0ELb0EEEJNS5_IJSG_SF_SG_EEENS5_IJNSR_ISG_SC_EENSR_INSA_ILi64EEESC_EEEEEaSI_aSI_NS1D_6fusion15FusionCallbacksIS1H_NS1N_17LinearCombinationIaiaiLNS_15FloatRoundStyleE2EEES1I_S1M_JEEENS4_5SM1004TMEM4LOAD26SM100_TMEM_LOAD_32dp32b64xENS4_13SM90_TMA_LOADENS10_INS11_ILi2ELi4ELi3EEES14_NSR_INS5_IJS15_S1K_EEENS5_IJS1K_SC_EEEEEEENS4_39AutoVectorizingCopyWithAssumedAlignmentILi128EEENS4_14SM90_TMA_STOREES22_S24_S24_EEEvvEEEEvNT_6ParamsE) ;  /* 0xffffff3402347950 */ /* 0x000fea0003c3ffff */
        .weak           $__internal_1_$__cuda_sm10x_tcgen05_guardrail_trap_phase_invalid_during_alloc
        .type           $__internal_1_$__cuda_sm10x_tcgen05_guardrail_trap_phase_invalid_during_alloc,@function
        .size           $__internal_1_$__cuda_sm10x_tcgen05_guardrail_trap_phase_invalid_during_alloc,($__internal_2_$__cuda_sm10x_tcgen05_guardrail_trap_unallocated_columns_being_dealloced - $__internal_1_$__cuda_sm10x_tcgen05_guardrail_trap_phase_invalid_during_alloc)
$__internal_1_$__cuda_sm10x_tcgen05_guardrail_trap_phase_invalid_during_alloc:
[----:B------:R-:W-:Y:S05]  /*cb30*/  BPT.TRAP 0x1 ;  /* 0x000000040000795c */ /* 0x000fea0000300000 */
[----:B------:R-:W-:-:S04]  /*cb40*/  MOV R5, 0x0 ;  /* 0x0000000000057802 */ /* 0x000fc80000000f00 */
[----:B------:R-:W-:Y:S05]  /*cb50*/  RET.REL.NODEC R4 `(_ZN7cutlass13device_kernelINS_4gemm6kernel13GemmUniversalIN4cute5tupleIJiiiiEEENS1_10collective13CollectiveMmaINS1_35MainloopSm100TmaUmmaWarpSpecializedILi5ELi2ELi2ENS5_IJNS4_1CILi2EEESB_NSA_ILi1EEEEEEEENS5_IJNSA_ILi256EEESF_NSA_ILi128EEEEEEaNS5_IJlSC_lEEEaSI_NS4_8TiledMMAINS4_8MMA_AtomIJNS4_21SM100_MMA_S8_2x1SM_SSIaaiLi256ELi256ELNS4_4UMMA5MajorE0ELSN_0ELNSM_8SaturateE0EEEEEENS4_6LayoutINS5_IJSC_SC_SC_EEENS5_IJNSA_ILi0EEEST_ST_EEEEENS5_IJNS4_10UnderscoreESW_SW_EEEEENS4_28SM100_TMA_2SM_LOAD_MULTICASTENS4_14ComposedLayoutINS4_7SwizzleILi3ELi4ELi3EEENS4_18smem_ptr_flag_bitsILi8EEENSR_INS5_IJNSA_ILi8EEESG_EEENS5_IJSG_SC_EEEEEEEvNS4_8identityENS4_18SM100_TMA_2SM_LOADES19_vS1A_EENS_8epilogue10collective18CollectiveEpilogueINS1D_23Sm100TmaWarpSpecializedILi4ELi2ELi64ELb0ELb0EEEJNS5_IJSG_SF_SG_EEENS5_IJNSR_ISG_SC_EENSR_INSA_ILi64EEESC_EEEEEaSI_aSI_NS1D_6fusion15FusionCallbacksIS1H_NS1N_17LinearCombinationIaiaiLNS_15FloatRoundStyleE2EEES1I_S1M_JEEENS4_5SM1004TMEM4LOAD26SM100_TMEM_LOAD_32dp32b64xENS4_13SM90_TMA_LOADENS10_INS11_ILi2ELi4ELi3EEES14_NSR_INS5_IJS15_S1K_EEENS5_IJS1K_SC_EEEEEEENS4_39AutoVectorizingCopyWithAssumedAlignmentILi128EEENS4_14SM90_TMA_STOREES22_S24_S24_EEEvvEEEEvNT_6ParamsE) ;  /* 0xffffff3404287950 */ /* 0x000fea0003c3ffff */
        .weak           $__internal_2_$__cuda_sm10x_tcgen05_guardrail_trap_unallocated_columns_being_dealloced
        .type           $__internal_2_$__cuda_sm10x_tcgen05_guardrail_trap_unallocated_columns_being_dealloced,@function
        .size           $__internal_2_$__cuda_sm10x_tcgen05_guardrail_trap_unallocated_columns_being_dealloced,(.L_x_188 - $__internal_2_$__cuda_sm10x_tcgen05_guardrail_trap_unallocated_columns_being_dealloced)
$__internal_2_$__cuda_sm10x_tcgen05_guardrail_trap_unallocated_columns_being_dealloced:
[----:B------:R-:W-:Y:S05]  /*cb60*/  BPT.TRAP 0x1 ;  /* 0x000000040000795c */ /* 0x000fea0000300000 */
[----:B------:R-:W-:-:S04]  /*cb70*/  HFMA2 R3, -RZ, RZ, 0, 0 ;  /* 0x00000000ff037431 */ /* 0x000fc800000001ff */
[----:B------:R-:W-:Y:S05]  /*cb80*/  RET.REL.NODEC R2 `(_ZN7cutlass13device_kernelINS_4gemm6kernel13GemmUniversalIN4cute5tupleIJiiiiEEENS1_10collective13CollectiveMmaINS1_35MainloopSm100TmaUmmaWarpSpecializedILi5ELi2ELi2ENS5_IJNS4_1CILi2EEESB_NSA_ILi1EEEEEEEENS5_IJNSA_ILi256EEESF_NSA_ILi128EEEEEEaNS5_IJlSC_lEEEaSI_NS4_8TiledMMAINS4_8MMA_AtomIJNS4_21SM100_MMA_S8_2x1SM_SSIaaiLi256ELi256ELNS4_4UMMA5MajorE0ELSN_0ELNSM_8SaturateE0EEEEEENS4_6LayoutINS5_IJSC_SC_SC_EEENS5_IJNSA_ILi0EEEST_ST_EEEEENS5_IJNS4_10UnderscoreESW_SW_EEEEENS4_28SM100_TMA_2SM_LOAD_MULTICASTENS4_14ComposedLayoutINS4_7SwizzleILi3ELi4ELi3EEENS4_18smem_ptr_flag_bitsILi8EEENSR_INS5_IJNSA_ILi8EEESG_EEENS5_IJSG_SC_EEEEEEEvNS4_8identityENS4_18SM100_TMA_2SM_LOADES19_vS1A_EENS_8epilogue10collective18CollectiveEpilogueINS1D_23Sm100TmaWarpSpecializedILi4ELi2ELi64ELb0ELb0EEEJNS5_IJSG_SF_SG_EEENS5_IJNSR_ISG_SC_EENSR_INSA_ILi64EEESC_EEEEEaSI_aSI_NS1D_6fusion15FusionCallbacksIS1H_NS1N_17LinearCombinationIaiaiLNS_15FloatRoundStyleE2EEES1I_S1M_JEEENS4_5SM1004TMEM4LOAD26SM100_TMEM_LOAD_32dp32b64xENS4_13SM90_TMA_LOADENS10_INS11_ILi2ELi4ELi3EEES14_NSR_INS5_IJS15_S1K_EEENS5_IJS1K_SC_EEEEEEENS4_39AutoVectorizingCopyWithAssumedAlignmentILi128EEENS4_14SM90_TMA_STOREES22_S24_S24_EEEvvEEEEvNT_6ParamsE) ;  /* 0xffffff34021c7950 */ /* 0x000fea0003c3ffff */
.L_x_187:
[----:B------:R-:W-:-:S00]  /*cb90*/  BRA `(.L_x_187) ;  /* 0xfffffffc00fc7947 */ /* 0x000fc0000383ffff */
[----:B------:R-:W-:-:S00]  /*cba0*/  NOP ;  /* 0x0000000000007918 */ /* 0x000fc00000000000 */
        /* <DEDUP_REMOVED lines=13> */
.L_x_188:


//--------------------- .nv.global.init           --------------------------
	.section	.nv.global.init,"aw",@progbits
.nv.global.init:
	.type		$str$27,@object
	.size		$str$27,($str$28 - $str$27)
$str$27:
        /*0000*/ 	.byte	0x28, 0x61, 0x64, 0x64, 0x72, 0x65, 0x73, 0x73, 0x20, 0x26, 0x20, 0x6d, 0x61, 0x73, 0x6b, 0x29
        /*0010*/ 	.byte	0x20, 0x3d, 0x3d, 0x20, 0x30, 0x00
	.type		$str$28,@object
	.size		$str$28,($str$26 - $str$28)
$str$28:
        /*0016*/ 	.byte	0x2f, 0x74, 0x6d, 0x70, 0x2f, 0x63, 0x75, 0x74, 0x6c, 0x61, 0x73, 0x73, 0x5f, 0x73, 0x77, 0x65
        /*0026*/ 	.byte	0x65, 0x70, 0x5f, 0x73, 0x72, 0x63, 0x2f, 0x69, 0x6e, 0x63, 0x6c, 0x75, 0x64, 0x65, 0x2f, 0x63
        /*0036*/ 	.byte	0x75, 0x74, 0x65, 0x2f, 0x70, 0x6f, 0x69, 0x6e, 0x74, 0x65, 0x72, 0x5f, 0x66, 0x6c, 0x61, 0x67
        /*0046*/ 	.byte	0x67, 0x65, 0x64, 0x2e, 0x68, 0x70, 0x70, 0x00
	.type		$str$26,@object
	.size		$str$26,($str$25 - $str$26)
$str$26:
        /*004e*/ 	.byte	0x2f, 0x74, 0x6d, 0x70, 0x2f, 0x63, 0x75, 0x74, 0x6c, 0x61, 0x73, 0x73, 0x5f, 0x73, 0x77, 0x65
        /*005e*/ 	.byte	0x65, 0x70, 0x5f, 0x73, 0x72, 0x63, 0x2f, 0x69, 0x6e, 0x63, 0x6c, 0x75, 0x64, 0x65, 0x2f, 0x63
        /*006e*/ 	.byte	0x75, 0x74, 0x65, 0x2f, 0x61, 0x74, 0x6f, 0x6d, 0x2f, 0x63, 0x6f, 0x70, 0x79, 0x5f, 0x74, 0x72
        /*007e*/ 	.byte	0x61, 0x69, 0x74, 0x73, 0x5f, 0x73, 0x6d, 0x31, 0x30, 0x30, 0x2e, 0x68, 0x70, 0x70, 0x00
	.type		$str$25,@object
	.size		$str$25,(__unnamed_1 - $str$25)
$str$25:
        /*008d*/ 	.byte	0x28, 0x28, 0x75, 0x69, 0x6e, 0x74, 0x33, 0x32, 0x5f, 0x74, 0x28, 0x74, 0x68, 0x72, 0x65, 0x61
        /*009d*/ 	.byte	0x64, 0x49, 0x64, 0x78, 0x2e, 0x78, 0x29, 0x20, 0x2f, 0x20, 0x33, 0x32, 0x29, 0x20, 0x25, 0x20
        /*00ad*/ 	.byte	0x34, 0x29, 0x20, 0x3d, 0x3d, 0x20, 0x28, 0x28, 0x28, 0x74, 0x6d, 0x65, 0x6d, 0x5f, 0x61, 0x64
        /*00bd*/ 	.byte	0x64, 0x72, 0x20, 0x3e, 0x3e, 0x20, 0x31, 0x36, 0x29, 0x20, 0x2f, 0x20, 0x33, 0x32, 0x29, 0x20
        /*00cd*/ 	.byte	0x25, 0x20, 0x34, 0x29, 0x00
	.type		__unnamed_1,@object
	.size		__unnamed_1,(__unnamed_2 - __unnamed_1)
__unnamed_1:
        /*00d2*/ 	.byte	0x61, 0x75, 0x74, 0x6f, 0x20, 0x63, 0x75, 0x74, 0x65, 0x3a, 0x3a, 0x61, 0x73, 0x5f, 0x70, 0x6f
        /* <DEDUP_REMOVED lines=24> */
        /*0262*/ 	.byte	0x5d, 0x00
	.type		__unnamed_2,@object
	.size		__unnamed_2,(__unnamed_3 - __unnamed_2)
__unnamed_2:
        /* <DEDUP_REMOVED lines=26> */
	.type		__unnamed_3,@object
	.size		__unnamed_3,(.L_3 - __unnamed_3)
__unnamed_3:
        /* <DEDUP_REMOVED lines=42> */
        /*0696*/ 	.byte	0x43, 0x3c, 0x30, 0x3e, 0x3e, 0x3e, 0x3e, 0x5d, 0x00
.L_3:


//--------------------- .nv.shared._ZN7cutlass13device_kernelINS_4gemm6kernel13GemmUniversalIN4cute5tupleIJiiiiEEENS1_10collective13CollectiveMmaINS1_35MainloopSm100TmaUmmaWarpSpecializedILi5ELi2ELi2ENS5_IJNS4_1CILi2EEESB_NSA_ILi1EEEEEEEENS5_IJNSA_ILi256EEESF_NSA_ILi128EEEEEEaNS5_IJlSC_lEEEaSI_NS4_8TiledMMAINS4_8MMA_AtomIJNS4_21SM100_MMA_S8_2x1SM_SSIaaiLi256ELi256ELNS4_4UMMA5MajorE0ELSN_0ELNSM_8SaturateE0EEEEEENS4_6LayoutINS5_IJSC_SC_SC_EEENS5_IJNSA_ILi0EEEST_ST_EEEEENS5_IJNS4_10UnderscoreESW_SW_EEEEENS4_28SM100_TMA_2SM_LOAD_MULTICASTENS4_14ComposedLayoutINS4_7SwizzleILi3ELi4ELi3EEENS4_18smem_ptr_flag_bitsILi8EEENSR_INS5_IJNSA_ILi8EEESG_EEENS5_IJSG_SC_EEEEEEEvNS4_8identityENS4_18SM100_TMA_2SM_LOADES19_vS1A_EENS_8epilogue10collective18CollectiveEpilogueINS1D_23Sm100TmaWarpSpecializedILi4ELi2ELi64ELb0ELb0EEEJNS5_IJSG_SF_SG_EEENS5_IJNSR_ISG_SC_EENSR_INSA_ILi64EEESC_EEEEEaSI_aSI_NS1D_6fusion15FusionCallbacksIS1H_NS1N_17LinearCombinationIaiaiLNS_15FloatRoundStyleE2EEES1I_S1M_JEEENS4_5SM1004TMEM4LOAD26SM100_TMEM_LOAD_32dp32b64xENS4_13SM90_TMA_LOADENS10_INS11_ILi2ELi4ELi3EEES14_NSR_INS5_IJS15_S1K_EEENS5_IJS1K_SC_EEEEEEENS4_39AutoVectorizingCopyWithAssumedAlignmentILi128EEENS4_14SM90_TMA_STOREES22_S24_S24_EEEvvEEEEvNT_6ParamsE --------------------------
	.section	.nv.shared._ZN7cutlass13device_kernelINS_4gemm6kernel13GemmUniversalIN4cute5tupleIJiiiiEEENS1_10collective13CollectiveMmaINS1_35MainloopSm100TmaUmmaWarpSpecializedILi5ELi2ELi2ENS5_IJNS4_1CILi2EEESB_NSA_ILi1EEEEEEEENS5_IJNSA_ILi256EEESF_NSA_ILi128EEEEEEaNS5_IJlSC_lEEEaSI_NS4_8TiledMMAINS4_8MMA_AtomIJNS4_21SM100_MMA_S8_2x1SM_SSIaaiLi256ELi256ELNS4_4UMMA5MajorE0ELSN_0ELNSM_8SaturateE0EEEEEENS4_6LayoutINS5_IJSC_SC_SC_EEENS5_IJNSA_ILi0EEEST_ST_EEEEENS5_IJNS4_10UnderscoreESW_SW_EEEEENS4_28SM100_TMA_2SM_LOAD_MULTICASTENS4_14ComposedLayoutINS4_7SwizzleILi3ELi4ELi3EEENS4_18smem_ptr_flag_bitsILi8EEENSR_INS5_IJNSA_ILi8EEESG_EEENS5_IJSG_SC_EEEEEEEvNS4_8identityENS4_18SM100_TMA_2SM_LOADES19_vS1A_EENS_8epilogue10collective18CollectiveEpilogueINS1D_23Sm100TmaWarpSpecializedILi4ELi2ELi64ELb0ELb0EEEJNS5_IJSG_SF_SG_EEENS5_IJNSR_ISG_SC_EENSR_INSA_ILi64EEESC_EEEEEaSI_aSI_NS1D_6fusion15FusionCallbacksIS1H_NS1N_17LinearCombinationIaiaiLNS_15FloatRoundStyleE2EEES1I_S1M_JEEENS4_5SM1004TMEM4LOAD26SM100_TMEM_LOAD_32dp32b64xENS4_13SM90_TMA_LOADENS10_INS11_ILi2ELi4ELi3EEES14_NSR_INS5_IJS15_S1K_EEENS5_IJS1K_SC_EEEEEEENS4_39AutoVectorizingCopyWithAssumedAlignmentILi128EEENS4_14SM90_TMA_STOREES22_S24_S24_EEEvvEEEEvNT_6ParamsE,"aw",@nobits
	.sectionflags	@""
	.align	16
	.zero		1024


//--------------------- .nv.shared.reserved.0     --------------------------
	.section	.nv.shared.reserved.0,"aw",@nobits
	.weak		__nv_reservedSMEM_offset_0_alias
	.size		__nv_reservedSMEM_offset_0_alias, 0, 64
	.other		__nv_reservedSMEM_offset_0_alias,@"STO_CUDA_RESERVED_SHARED STV_DEFAULT"
__nv_reservedSMEM_offset_0_alias:
	.zero		0
.nv.shared.reserved.0:
	.zero		64
	.weak		__nv_reservedSMEM_tcgen05_partition
	.type		__nv_reservedSMEM_tcgen05_partition,@object
	.size		__nv_reservedSMEM_tcgen05_partition,(.L_0 - __nv_reservedSMEM_tcgen05_partition)
__nv_reservedSMEM_tcgen05_partition:
	.zero		32
.L_0:


//--------------------- .nv.global                --------------------------
	.section	.nv.global,"aw",@nobits
.nv.global:
	.type		_ZN40_INTERNAL_1420f0ef_4_k_cu_4f679b15_107644cute1_E,@object
	.size		_ZN40_INTERNAL_1420f0ef_4_k_cu_4f679b15_107644cute1_E,(_ZN40_INTERNAL_1420f0ef_4_k_cu_4f679b15_107644cuda3std3__45__cpo6cbeginE - _ZN40_INTERNAL_1420f0ef_4_k_cu_4f679b15_107644cute1_E)
_ZN40_INTERNAL_1420f0ef_4_k_cu_4f679b15_107644cute1_E:
	.zero		1
	.type		_ZN40_INTERNAL_1420f0ef_4_k_cu_4f679b15_107644cuda3std3__45__cpo6cbeginE,@object
	.size		_ZN40_INTERNAL_1420f0ef_4_k_cu_4f679b15_107644cuda3std3__45__cpo6cbeginE,(_ZN40_INTERNAL_1420f0ef_4_k_cu_4f679b15_107644cuda3std3__48in_placeE - _ZN40_INTERNAL_1420f0ef_4_k_cu_4f679b15_107644cuda3std3__45__cpo6cbeginE)
_ZN40_INTERNAL_1420f0ef_4_k_cu_4f679b15_107644cuda3std3__45__cpo6cbeginE:
	.zero		1
	.type		_ZN40_INTERNAL_1420f0ef_4_k_cu_4f679b15_107644cuda3std3__48in_placeE,@object
	.size		_ZN40_INTERNAL_1420f0ef_4_k_cu_4f679b15_107644cuda3std3__48in_placeE,(_ZN40_INTERNAL_1420f0ef_4_k_cu_4f679b15_107644cuda3std6ranges3__45__cpo9iter_moveE - _ZN40_INTERNAL_1420f0ef_4_k_cu_4f679b15_107644cuda3std3__48in_placeE)
_ZN40_INTERNAL_1420f0ef_4_k_cu_4f679b15_107644cuda3std3__48in_placeE:
	.zero		1
	.type		_ZN40_INTERNAL_1420f0ef_4_k_cu_4f679b15_107644cuda3std6ranges3__45__cpo9iter_moveE,@object
	.size		_ZN40_INTERNAL_1420f0ef_4_k_cu_4f679b15_107644cuda3std6ranges3__45__cpo9iter_moveE,(_ZN40_INTERNAL_1420f0ef_4_k_cu_4f679b15_107644cuda3std3__45__cpo5beginE - _ZN40_INTERNAL_1420f0ef_4_k_cu_4f679b15_107644cuda3std6ranges3__45__cpo9iter_moveE)
_ZN40_INTERNAL_1420f0ef_4_k_cu_4f679b15_107644cuda3std6ranges3__45__cpo9iter_moveE:
	.zero		1
	.type		_ZN40_INTERNAL_1420f0ef_4_k_cu_4f679b15_107644cuda3std3__45__cpo5beginE,@object
	.size		_ZN40_INTERNAL_1420f0ef_4_k_cu_4f679b15_107644cuda3std3__45__cpo5beginE,(_ZN40_INTERNAL_1420f0ef_4_k_cu_4f679b15_107644cuda3std3__442_GLOBAL__N__1420f0ef_4_k_cu_4f679b15_107646ignoreE - _ZN40_INTERNAL_1420f0ef_4_k_cu_4f679b15_107644cuda3std3__45__cpo5beginE)
_ZN40_INTERNAL_1420f0ef_4_k_cu_4f679b15_107644cuda3std3__45__cpo5beginE:
	.zero		1
	.type		_ZN40_INTERNAL_1420f0ef_4_k_cu_4f679b15_107644cuda3std3__442_GLOBAL__N__1420f0ef_4_k_cu_4f679b15_107646ignoreE,@object
	.size		_ZN40_INTERNAL_1420f0ef_4_k_cu_4f679b15_107644cuda3std3__442_GLOBAL__N__1420f0ef_4_k_cu_4f679b15_107646ignoreE,(_ZN40_INTERNAL_1420f0ef_4_k_cu_4f679b15_107644cute7productE - _ZN40_INTERNAL_1420f0ef_4_k_cu_4f679b15_107644cuda3std3__442_GLOBAL__N__1420f0ef_4_k_cu_4f679b15_107646ignoreE)
_ZN40_INTERNAL_1420f0ef_4_k_cu_4f679b15_107644cuda3std3__442_GLOBAL__N__1420f0ef_4_k_cu_4f679b15_107646ignoreE:
	.zero		1
	.type		_ZN40_INTERNAL_1420f0ef_4_k_cu_4f679b15_107644cute7productE,@object
	.size		_ZN40_INTERNAL_1420f0ef_4_k_cu_4f679b15_107644cute7productE,(_ZN40_INTERNAL_1420f0ef_4_k_cu_4f679b15_107644cuda3std3__45__cpo3endE - _ZN40_INTERNAL_1420f0ef_4_k_cu_4f679b15_107644cute7productE)
_ZN40_INTERNAL_1420f0ef_4_k_cu_4f679b15_107644cute7productE:
	.zero		1
	.type		_ZN40_INTERNAL_1420f0ef_4_k_cu_4f679b15_107644cuda3std3__45__cpo3endE,@object
	.size		_ZN40_INTERNAL_1420f0ef_4_k_cu_4f679b15_107644cuda3std3__45__cpo3endE,(_ZN40_INTERNAL_1420f0ef_4_k_cu_4f679b15_107644cuda3std3__419piecewise_constructE - _ZN40_INTERNAL_1420f0ef_4_k_cu_4f679b15_107644cuda3std3__45__cpo3endE)
_ZN40_INTERNAL_1420f0ef_4_k_cu_4f679b15_107644cuda3std3__45__cpo3endE:
	.zero		1
	.type		_ZN40_INTERNAL_1420f0ef_4_k_cu_4f679b15_107644cuda3std3__419piecewise_constructE,@object
	.size		_ZN40_INTERNAL_1420f0ef_4_k_cu_4f679b15_107644cuda3std3__419piecewise_constructE,(_ZN40_INTERNAL_1420f0ef_4_k_cu_4f679b15_107644cuda3std3__45__cpo4cendE - _ZN40_INTERNAL_1420f0ef_4_k_cu_4f679b15_107644cuda3std3__419piecewise_constructE)
_ZN40_INTERNAL_1420f0ef_4_k_cu_4f679b15_107644cuda3std3__419piecewise_constructE:
	.zero		1
	.type		_ZN40_INTERNAL_1420f0ef_4_k_cu_4f679b15_107644cuda3std3__45__cpo4cendE,@object
	.size		_ZN40_INTERNAL_1420f0ef_4_k_cu_4f679b15_107644cuda3std3__45__cpo4cendE,(_ZN40_INTERNAL_1420f0ef_4_k_cu_4f679b15_107644cuda3std6ranges3__45__cpo4swapE - _ZN40_INTERNAL_1420f0ef_4_k_cu_4f679b15_107644cuda3std3__45__cpo4cendE)
_ZN40_INTERNAL_1420f0ef_4_k_cu_4f679b15_107644cuda3std3__45__cpo4cendE:
	.zero		1
	.type		_ZN40_INTERNAL_1420f0ef_4_k_cu_4f679b15_107644cuda3std6ranges3__45__cpo4swapE,@object
	.size		_ZN40_INTERNAL_1420f0ef_4_k_cu_4f679b15_107644cuda3std6ranges3__45__cpo4swapE,(.L_11 - _ZN40_INTERNAL_1420f0ef_4_k_cu_4f679b15_107644cuda3std6ranges3__45__cpo4swapE)
_ZN40_INTERNAL_1420f0ef_4_k_cu_4f679b15_107644cuda3std6ranges3__45__cpo4swapE:
	.zero		1
.L_11:


//--------------------- .nv.constant0._ZN7cutlass13device_kernelINS_4gemm6kernel13GemmUniversalIN4cute5tupleIJiiiiEEENS1_10collective13CollectiveMmaINS1_35MainloopSm100TmaUmmaWarpSpecializedILi5ELi2ELi2ENS5_IJNS4_1CILi2EEESB_NSA_ILi1EEEEEEEENS5_IJNSA_ILi256EEESF_NSA_ILi128EEEEEEaNS5_IJlSC_lEEEaSI_NS4_8TiledMMAINS4_8MMA_AtomIJNS4_21SM100_MMA_S8_2x1SM_SSIaaiLi256ELi256ELNS4_4UMMA5MajorE0ELSN_0ELNSM_8SaturateE0EEEEEENS4_6LayoutINS5_IJSC_SC_SC_EEENS5_IJNSA_ILi0EEEST_ST_EEEEENS5_IJNS4_10UnderscoreESW_SW_EEEEENS4_28SM100_TMA_2SM_LOAD_MULTICASTENS4_14ComposedLayoutINS4_7SwizzleILi3ELi4ELi3EEENS4_18smem_ptr_flag_bitsILi8EEENSR_INS5_IJNSA_ILi8EEESG_EEENS5_IJSG_SC_EEEEEEEvNS4_8identityENS4_18SM100_TMA_2SM_LOADES19_vS1A_EENS_8epilogue10collective18CollectiveEpilogueINS1D_23Sm100TmaWarpSpecializedILi4ELi2ELi64ELb0ELb0EEEJNS5_IJSG_SF_SG_EEENS5_IJNSR_ISG_SC_EENSR_INSA_ILi64EEESC_EEEEEaSI_aSI_NS1D_6fusion15FusionCallbacksIS1H_NS1N_17LinearCombinationIaiaiLNS_15FloatRoundStyleE2EEES1I_S1M_JEEENS4_5SM1004TMEM4LOAD26SM100_TMEM_LOAD_32dp32b64xENS4_13SM90_TMA_LOADENS10_INS11_ILi2ELi4ELi3EEES14_NSR_INS5_IJS15_S1K_EEENS5_IJS1K_SC_EEEEEEENS4_39AutoVectorizingCopyWithAssumedAlignmentILi128EEENS4_14SM90_TMA_STOREES22_S24_S24_EEEvvEEEEvNT_6ParamsE --------------------------
	.section	.nv.constant0._ZN7cutlass13device_kernelINS_4gemm6kernel13GemmUniversalIN4cute5tupleIJiiiiEEENS1_10collective13CollectiveMmaINS1_35MainloopSm100TmaUmmaWarpSpecializedILi5ELi2ELi2ENS5_IJNS4_1CILi2EEESB_NSA_ILi1EEEEEEEENS5_IJNSA_ILi256EEESF_NSA_ILi128EEEEEEaNS5_IJlSC_lEEEaSI_NS4_8TiledMMAINS4_8MMA_AtomIJNS4_21SM100_MMA_S8_2x1SM_SSIaaiLi256ELi256ELNS4_4UMMA5MajorE0ELSN_0ELNSM_8SaturateE0EEEEEENS4_6LayoutINS5_IJSC_SC_SC_EEENS5_IJNSA_ILi0EEEST_ST_EEEEENS5_IJNS4_10UnderscoreESW_SW_EEEEENS4_28SM100_TMA_2SM_LOAD_MULTICASTENS4_14ComposedLayoutINS4_7SwizzleILi3ELi4ELi3EEENS4_18smem_ptr_flag_bitsILi8EEENSR_INS5_IJNSA_ILi8EEESG_EEENS5_IJSG_SC_EEEEEEEvNS4_8identityENS4_18SM100_TMA_2SM_LOADES19_vS1A_EENS_8epilogue10collective18CollectiveEpilogueINS1D_23Sm100TmaWarpSpecializedILi4ELi2ELi64ELb0ELb0EEEJNS5_IJSG_SF_SG_EEENS5_IJNSR_ISG_SC_EENSR_INSA_ILi64EEESC_EEEEEaSI_aSI_NS1D_6fusion15FusionCallbacksIS1H_NS1N_17LinearCombinationIaiaiLNS_15FloatRoundStyleE2EEES1I_S1M_JEEENS4_5SM1004TMEM4LOAD26SM100_TMEM_LOAD_32dp32b64xENS4_13SM90_TMA_LOADENS10_INS11_ILi2ELi4ELi3EEES14_NSR_INS5_IJS15_S1K_EEENS5_IJS1K_SC_EEEEEEENS4_39AutoVectorizingCopyWithAssumedAlignmentILi128EEENS4_14SM90_TMA_STOREES22_S24_S24_EEEvvEEEEvNT_6ParamsE,"a",@progbits
	.sectionflags	@""
	.align	4
.nv.constant0._ZN7cutlass13device_kernelINS_4gemm6kernel13GemmUniversalIN4cute5tupleIJiiiiEEENS1_10collective13CollectiveMmaINS1_35MainloopSm100TmaUmmaWarpSpecializedILi5ELi2ELi2ENS5_IJNS4_1CILi2EEESB_NSA_ILi1EEEEEEEENS5_IJNSA_ILi256EEESF_NSA_ILi128EEEEEEaNS5_IJlSC_lEEEaSI_NS4_8TiledMMAINS4_8MMA_AtomIJNS4_21SM100_MMA_S8_2x1SM_SSIaaiLi256ELi256ELNS4_4UMMA5MajorE0ELSN_0ELNSM_8SaturateE0EEEEEENS4_6LayoutINS5_IJSC_SC_SC_EEENS5_IJNSA_ILi0EEEST_ST_EEEEENS5_IJNS4_10UnderscoreESW_SW_EEEEENS4_28SM100_TMA_2SM_LOAD_MULTICASTENS4_14ComposedLayoutINS4_7SwizzleILi3ELi4ELi3EEENS4_18smem_ptr_flag_bitsILi8EEENSR_INS5_IJNSA_ILi8EEESG_EEENS5_IJSG_SC_EEEEEEEvNS4_8identityENS4_18SM100_TMA_2SM_LOADES19_vS1A_EENS_8epilogue10collective18CollectiveEpilogueINS1D_23Sm100TmaWarpSpecializedILi4ELi2ELi64ELb0ELb0EEEJNS5_IJSG_SF_SG_EEENS5_IJNSR_ISG_SC_EENSR_INSA_ILi64EEESC_EEEEEaSI_aSI_NS1D_6fusion15FusionCallbacksIS1H_NS1N_17LinearCombinationIaiaiLNS_15FloatRoundStyleE2EEES1I_S1M_JEEENS4_5SM1004TMEM4LOAD26SM100_TMEM_LOAD_32dp32b64xENS4_13SM90_TMA_LOADENS10_INS11_ILi2ELi4ELi3EEES14_NSR_INS5_IJS15_S1K_EEENS5_IJS1K_SC_EEEEEEENS4_39AutoVectorizingCopyWithAssumedAlignmentILi128EEENS4_14SM90_TMA_STOREES22_S24_S24_EEEvvEEEEvNT_6ParamsE:
	.zero		2944


//--------------------- SYMBOLS --------------------------

	.type		.nv.reservedSmem.offset0,@object
	.size		.nv.reservedSmem.offset0,0x4
	.type		.nv.reservedSmem.cap,@object
	.size		.nv.reservedSmem.cap,0x4
	.type		__assertfail,@function
